	.target	sm_100a

	.elftype	@"ET_EXEC"


//--------------------- .note.nv.tkinfo           --------------------------
	.section	.note.nv.tkinfo,"",@"SHT_NOTE"
	.sectionflags	@"SHF_NOTE_NV_TKINFO"
	.tkinfo
        /*0018*/ 	.word	0x00000002
        /*0030*/ 	.string	""
        /*0030*/ 	.string	"ptxas"
        /*0030*/ 	.string	"Cuda compilation tools, release 13.0, V13.0.88"
        /*0030*/ 	.string	"Build cuda_13.0.r13.0/compiler.36424714_0"
        /*0030*/ 	.string	"-arch sm_100a -m 64 "



//--------------------- .note.nv.cuinfo           --------------------------
	.section	.note.nv.cuinfo,"",@"SHT_NOTE"
	.sectionflags	@"SHF_NOTE_NV_CUINFO"
        /*0018*/ 	.short	0x0002
        /*001a*/ 	.short	0x0064
        /*001c*/ 	.short	0x0082
	.zero		2


//--------------------- .nv.info                  --------------------------
	.section	.nv.info,"",@"SHT_CUDA_INFO"
	.align	4


	//----- nvinfo : EIATTR_REGCOUNT
	.align		4
        /*0000*/ 	.byte	0x04, 0x2f
        /*0002*/ 	.short	(.L_12 - .L_11)
	.align		4
.L_11:
        /*0004*/ 	.word	index@(_ZN7cutlass6KernelINS_4gemm6kernel15Rank2KUniversalINS1_11threadblock13MmaMultistageINS1_9GemmShapeILi128ELi64ELi16EEENS_9transform11threadblock28PredicatedTileAccessIteratorINS_11MatrixShapeILi128ELi16EEEdNS_6layout11ColumnMajorELi1ENS8_31PitchLinearWarpStripedThreadMapINS_16PitchLinearShapeILi128ELi16EEELi256ENSG_ILi16ELi2EEELi1EEENS_5ArrayIdLi1ELb1EEELb0ENSD_9NoPermuteEEENS9_25RegularTileAccessIteratorISC_dNSD_43ColumnMajorTensorOpMultiplicandCongruous64bELi1ESJ_Li8EEELNS_4arch14CacheOperation4KindE0ENSA_INSB_ILi16ELi64EEEdNSD_8RowMajorELi0ENSF_INSG_ILi64ELi16EEELi256ESI_Li1EEESL_Lb0ESM_EENSO_ISU_dNSD_40RowMajorTensorOpMultiplicandCongruous64bELi0ESX_Li8EEELST_0EdSV_NS4_9MmaPolicyINS1_4warp11MmaTensorOpINS6_ILi32ELi32ELi16EEEdSP_dSZ_dSV_NS12_17MmaTensorOpPolicyINSR_3MmaINS6_ILi8ELi8ELi4EEELi32EdSV_dSE_dSV_NSR_13OpMultiplyAddEEENSB_ILi1ELi1EEEEELi1ELb0EbEENSB_ILi0ELi0EEES1D_Li1EEELi3ELNS1_23SharedMemoryClearOptionE0EbEES1G_NS_8epilogue11threadblock8EpilogueIS7_S1C_Li1ENS1I_27PredicatedTileIteratorBlas3INS1I_26OutputTileOptimalThreadMapINS1I_15OutputTileShapeILi64ELi8ELi4ELi1ELi1EEENS1M_ILi1ELi4ELi1ELi1ELi4EEELi256ELi1ELi64EEEdLNS_8BlasModeE1EEENS1H_4warp24FragmentIteratorTensorOpIS14_S17_dNSK_IdLi2ELb1EEESV_EENS1S_20TileIteratorTensorOpIS14_S17_dSV_EENS1I_18SharedLoadIteratorINS1P_18CompactedThreadMapEdLi8EEENS1H_6thread17LinearCombinationIdLi1EddLNS21_9ScaleType4KindE0ELNS_15FloatRoundStyleE2EdEENSB_ILi0ELi4EEELi1ELi1EEENS4_30GemmIdentityThreadblockSwizzleILi1EEELNS_8FillModeE1ELS1Q_1EEEEEvNT_6ParamsE)
        /*0008*/ 	.word	0x0000008e


	//----- nvinfo : EIATTR_FRAME_SIZE
	.align		4
.L_12:
        /*000c*/ 	.byte	0x04, 0x11
        /*000e*/ 	.short	(.L_14 - .L_13)
	.align		4
.L_13:
        /*0010*/ 	.word	index@($__internal_1_$__cuda_sm20_rem_u64)
        /*0014*/ 	.word	0x00000000


	//----- nvinfo : EIATTR_FRAME_SIZE
	.align		4
.L_14:
        /*0018*/ 	.byte	0x04, 0x11
        /*001a*/ 	.short	(.L_16 - .L_15)
	.align		4
.L_15:
        /*001c*/ 	.word	index@($__internal_0_$__cuda_sm20_div_u64)
        /*0020*/ 	.word	0x00000000


	//----- nvinfo : EIATTR_FRAME_SIZE
	.align		4
.L_16:
        /*0024*/ 	.byte	0x04, 0x11
        /*0026*/ 	.short	(.L_18 - .L_17)
	.align		4
.L_17:
        /*0028*/ 	.word	index@(_ZN7cutlass6KernelINS_4gemm6kernel15Rank2KUniversalINS1_11threadblock13MmaMultistageINS1_9GemmShapeILi128ELi64ELi16EEENS_9transform11threadblock28PredicatedTileAccessIteratorINS_11MatrixShapeILi128ELi16EEEdNS_6layout11ColumnMajorELi1ENS8_31PitchLinearWarpStripedThreadMapINS_16PitchLinearShapeILi128ELi16EEELi256ENSG_ILi16ELi2EEELi1EEENS_5ArrayIdLi1ELb1EEELb0ENSD_9NoPermuteEEENS9_25RegularTileAccessIteratorISC_dNSD_43ColumnMajorTensorOpMultiplicandCongruous64bELi1ESJ_Li8EEELNS_4arch14CacheOperation4KindE0ENSA_INSB_ILi16ELi64EEEdNSD_8RowMajorELi0ENSF_INSG_ILi64ELi16EEELi256ESI_Li1EEESL_Lb0ESM_EENSO_ISU_dNSD_40RowMajorTensorOpMultiplicandCongruous64bELi0ESX_Li8EEELST_0EdSV_NS4_9MmaPolicyINS1_4warp11MmaTensorOpINS6_ILi32ELi32ELi16EEEdSP_dSZ_dSV_NS12_17MmaTensorOpPolicyINSR_3MmaINS6_ILi8ELi8ELi4EEELi32EdSV_dSE_dSV_NSR_13OpMultiplyAddEEENSB_ILi1ELi1EEEEELi1ELb0EbEENSB_ILi0ELi0EEES1D_Li1EEELi3ELNS1_23SharedMemoryClearOptionE0EbEES1G_NS_8epilogue11threadblock8EpilogueIS7_S1C_Li1ENS1I_27PredicatedTileIteratorBlas3INS1I_26OutputTileOptimalThreadMapINS1I_15OutputTileShapeILi64ELi8ELi4ELi1ELi1EEENS1M_ILi1ELi4ELi1ELi1ELi4EEELi256ELi1ELi64EEEdLNS_8BlasModeE1EEENS1H_4warp24FragmentIteratorTensorOpIS14_S17_dNSK_IdLi2ELb1EEESV_EENS1S_20TileIteratorTensorOpIS14_S17_dSV_EENS1I_18SharedLoadIteratorINS1P_18CompactedThreadMapEdLi8EEENS1H_6thread17LinearCombinationIdLi1EddLNS21_9ScaleType4KindE0ELNS_15FloatRoundStyleE2EdEENSB_ILi0ELi4EEELi1ELi1EEENS4_30GemmIdentityThreadblockSwizzleILi1EEELNS_8FillModeE1ELS1Q_1EEEEEvNT_6ParamsE)
        /*002c*/ 	.word	0x00000000


	//----- nvinfo : EIATTR_MIN_STACK_SIZE
	.align		4
.L_18:
        /*0030*/ 	.byte	0x04, 0x12
        /*0032*/ 	.short	(.L_20 - .L_19)
	.align		4
.L_19:
        /*0034*/ 	.word	index@(_ZN7cutlass6KernelINS_4gemm6kernel15Rank2KUniversalINS1_11threadblock13MmaMultistageINS1_9GemmShapeILi128ELi64ELi16EEENS_9transform11threadblock28PredicatedTileAccessIteratorINS_11MatrixShapeILi128ELi16EEEdNS_6layout11ColumnMajorELi1ENS8_31PitchLinearWarpStripedThreadMapINS_16PitchLinearShapeILi128ELi16EEELi256ENSG_ILi16ELi2EEELi1EEENS_5ArrayIdLi1ELb1EEELb0ENSD_9NoPermuteEEENS9_25RegularTileAccessIteratorISC_dNSD_43ColumnMajorTensorOpMultiplicandCongruous64bELi1ESJ_Li8EEELNS_4arch14CacheOperation4KindE0ENSA_INSB_ILi16ELi64EEEdNSD_8RowMajorELi0ENSF_INSG_ILi64ELi16EEELi256ESI_Li1EEESL_Lb0ESM_EENSO_ISU_dNSD_40RowMajorTensorOpMultiplicandCongruous64bELi0ESX_Li8EEELST_0EdSV_NS4_9MmaPolicyINS1_4warp11MmaTensorOpINS6_ILi32ELi32ELi16EEEdSP_dSZ_dSV_NS12_17MmaTensorOpPolicyINSR_3MmaINS6_ILi8ELi8ELi4EEELi32EdSV_dSE_dSV_NSR_13OpMultiplyAddEEENSB_ILi1ELi1EEEEELi1ELb0EbEENSB_ILi0ELi0EEES1D_Li1EEELi3ELNS1_23SharedMemoryClearOptionE0EbEES1G_NS_8epilogue11threadblock8EpilogueIS7_S1C_Li1ENS1I_27PredicatedTileIteratorBlas3INS1I_26OutputTileOptimalThreadMapINS1I_15OutputTileShapeILi64ELi8ELi4ELi1ELi1EEENS1M_ILi1ELi4ELi1ELi1ELi4EEELi256ELi1ELi64EEEdLNS_8BlasModeE1EEENS1H_4warp24FragmentIteratorTensorOpIS14_S17_dNSK_IdLi2ELb1EEESV_EENS1S_20TileIteratorTensorOpIS14_S17_dSV_EENS1I_18SharedLoadIteratorINS1P_18CompactedThreadMapEdLi8EEENS1H_6thread17LinearCombinationIdLi1EddLNS21_9ScaleType4KindE0ELNS_15FloatRoundStyleE2EdEENSB_ILi0ELi4EEELi1ELi1EEENS4_30GemmIdentityThreadblockSwizzleILi1EEELNS_8FillModeE1ELS1Q_1EEEEEvNT_6ParamsE)
        /*0038*/ 	.word	0x00000000
.L_20:


//--------------------- .nv.compat                --------------------------
	.section	.nv.compat,"",@"SHT_CUDA_COMPAT_INFO"
	.align	4
        /*0000*/ 	.byte	0x02, 0x09, 0x01, 0x00, 0x02, 0x02, 0x01, 0x00, 0x02, 0x05, 0x05, 0x00, 0x03, 0x07, 0x01, 0x01
        /*0010*/ 	.byte	0x02, 0x03, 0x00, 0x00, 0x02, 0x06, 0x01, 0x00, 0x04, 0x0b, 0x08, 0x00, 0x01, 0x00, 0x00, 0x00
        /*0020*/ 	.byte	0x00, 0x00, 0x00, 0x00


//--------------------- .nv.info._ZN7cutlass6KernelINS_4gemm6kernel15Rank2KUniversalINS1_11threadblock13MmaMultistageINS1_9GemmShapeILi128ELi64ELi16EEENS_9transform11threadblock28PredicatedTileAccessIteratorINS_11MatrixShapeILi128ELi16EEEdNS_6layout11ColumnMajorELi1ENS8_31PitchLinearWarpStripedThreadMapINS_16PitchLinearShapeILi128ELi16EEELi256ENSG_ILi16ELi2EEELi1EEENS_5ArrayIdLi1ELb1EEELb0ENSD_9NoPermuteEEENS9_25RegularTileAccessIteratorISC_dNSD_43ColumnMajorTensorOpMultiplicandCongruous64bELi1ESJ_Li8EEELNS_4arch14CacheOperation4KindE0ENSA_INSB_ILi16ELi64EEEdNSD_8RowMajorELi0ENSF_INSG_ILi64ELi16EEELi256ESI_Li1EEESL_Lb0ESM_EENSO_ISU_dNSD_40RowMajorTensorOpMultiplicandCongruous64bELi0ESX_Li8EEELST_0EdSV_NS4_9MmaPolicyINS1_4warp11MmaTensorOpINS6_ILi32ELi32ELi16EEEdSP_dSZ_dSV_NS12_17MmaTensorOpPolicyINSR_3MmaINS6_ILi8ELi8ELi4EEELi32EdSV_dSE_dSV_NSR_13OpMultiplyAddEEENSB_ILi1ELi1EEEEELi1ELb0EbEENSB_ILi0ELi0EEES1D_Li1EEELi3ELNS1_23SharedMemoryClearOptionE0EbEES1G_NS_8epilogue11threadblock8EpilogueIS7_S1C_Li1ENS1I_27PredicatedTileIteratorBlas3INS1I_26OutputTileOptimalThreadMapINS1I_15OutputTileShapeILi64ELi8ELi4ELi1ELi1EEENS1M_ILi1ELi4ELi1ELi1ELi4EEELi256ELi1ELi64EEEdLNS_8BlasModeE1EEENS1H_4warp24FragmentIteratorTensorOpIS14_S17_dNSK_IdLi2ELb1EEESV_EENS1S_20TileIteratorTensorOpIS14_S17_dSV_EENS1I_18SharedLoadIteratorINS1P_18CompactedThreadMapEdLi8EEENS1H_6thread17LinearCombinationIdLi1EddLNS21_9ScaleType4KindE0ELNS_15FloatRoundStyleE2EdEENSB_ILi0ELi4EEELi1ELi1EEENS4_30GemmIdentityThreadblockSwizzleILi1EEELNS_8FillModeE1ELS1Q_1EEEEEvNT_6ParamsE --------------------------
	.section	.nv.info._ZN7cutlass6KernelINS_4gemm6kernel15Rank2KUniversalINS1_11threadblock13MmaMultistageINS1_9GemmShapeILi128ELi64ELi16EEENS_9transform11threadblock28PredicatedTileAccessIteratorINS_11MatrixShapeILi128ELi16EEEdNS_6layout11ColumnMajorELi1ENS8_31PitchLinearWarpStripedThreadMapINS_16PitchLinearShapeILi128ELi16EEELi256ENSG_ILi16ELi2EEELi1EEENS_5ArrayIdLi1ELb1EEELb0ENSD_9NoPermuteEEENS9_25RegularTileAccessIteratorISC_dNSD_43ColumnMajorTensorOpMultiplicandCongruous64bELi1ESJ_Li8EEELNS_4arch14CacheOperation4KindE0ENSA_INSB_ILi16ELi64EEEdNSD_8RowMajorELi0ENSF_INSG_ILi64ELi16EEELi256ESI_Li1EEESL_Lb0ESM_EENSO_ISU_dNSD_40RowMajorTensorOpMultiplicandCongruous64bELi0ESX_Li8EEELST_0EdSV_NS4_9MmaPolicyINS1_4warp11MmaTensorOpINS6_ILi32ELi32ELi16EEEdSP_dSZ_dSV_NS12_17MmaTensorOpPolicyINSR_3MmaINS6_ILi8ELi8ELi4EEELi32EdSV_dSE_dSV_NSR_13OpMultiplyAddEEENSB_ILi1ELi1EEEEELi1ELb0EbEENSB_ILi0ELi0EEES1D_Li1EEELi3ELNS1_23SharedMemoryClearOptionE0EbEES1G_NS_8epilogue11threadblock8EpilogueIS7_S1C_Li1ENS1I_27PredicatedTileIteratorBlas3INS1I_26OutputTileOptimalThreadMapINS1I_15OutputTileShapeILi64ELi8ELi4ELi1ELi1EEENS1M_ILi1ELi4ELi1ELi1ELi4EEELi256ELi1ELi64EEEdLNS_8BlasModeE1EEENS1H_4warp24FragmentIteratorTensorOpIS14_S17_dNSK_IdLi2ELb1EEESV_EENS1S_20TileIteratorTensorOpIS14_S17_dSV_EENS1I_18SharedLoadIteratorINS1P_18CompactedThreadMapEdLi8EEENS1H_6thread17LinearCombinationIdLi1EddLNS21_9ScaleType4KindE0ELNS_15FloatRoundStyleE2EdEENSB_ILi0ELi4EEELi1ELi1EEENS4_30GemmIdentityThreadblockSwizzleILi1EEELNS_8FillModeE1ELS1Q_1EEEEEvNT_6ParamsE,"",@"SHT_CUDA_INFO"
	.sectionflags	@""
	.align	4


	//----- nvinfo : EIATTR_CUDA_API_VERSION
	.align		4
        /*0000*/ 	.byte	0x04, 0x37
        /*0002*/ 	.short	(.L_22 - .L_21)
.L_21:
        /*0004*/ 	.word	0x00000082


	//----- nvinfo : EIATTR_KPARAM_INFO
	.align		4
.L_22:
        /*0008*/ 	.byte	0x04, 0x17
        /*000a*/ 	.short	(.L_24 - .L_23)
.L_23:
        /*000c*/ 	.word	0x00000000
        /*0010*/ 	.short	0x0000
        /*0012*/ 	.short	0x0000
        /*0014*/ 	.byte	0x00, 0xf0, 0xc1, 0x06


	//----- nvinfo : EIATTR_SPARSE_MMA_MASK
	.align		4
.L_24:
        /*0018*/ 	.byte	0x03, 0x50
        /*001a*/ 	.short	0x0000


	//----- nvinfo : EIATTR_MAXREG_COUNT
	.align		4
        /*001c*/ 	.byte	0x03, 0x1b
        /*001e*/ 	.short	0x00ff


	//----- nvinfo : EIATTR_NUM_BARRIERS
	.align		4
        /*0020*/ 	.byte	0x02, 0x4c
        /*0022*/ 	.byte	0x01
	.zero		1


	//----- nvinfo : EIATTR_MERCURY_ISA_VERSION
	.align		4
        /*0024*/ 	.byte	0x03, 0x5f
        /*0026*/ 	.short	0x0101


	//----- nvinfo : EIATTR_COOP_GROUP_MASK_REGIDS
	.align		4
        /*0028*/ 	.byte	0x04, 0x29
        /*002a*/ 	.short	(.L_26 - .L_25)


	//   ....[0]....
.L_25:
        /*002c*/ 	.word	0xffffffff


	//----- nvinfo : EIATTR_COOP_GROUP_INSTR_OFFSETS
	.align		4
.L_26:
        /*0030*/ 	.byte	0x04, 0x28
        /*0032*/ 	.short	(.L_28 - .L_27)


	//   ....[0]....
.L_27:
        /*0034*/ 	.word	0x000006b0


	//----- nvinfo : EIATTR_VRC_CTA_INIT_COUNT
	.align		4
.L_28:
        /*0038*/ 	.byte	0x02, 0x4a
	.zero		1
	.zero		1


	//----- nvinfo : EIATTR_EXIT_INSTR_OFFSETS
	.align		4
        /*003c*/ 	.byte	0x04, 0x1c
        /*003e*/ 	.short	(.L_30 - .L_29)


	//   ....[0]....
.L_29:
        /*0040*/ 	.word	0x00000070


	//   ....[1]....
        /*0044*/ 	.word	0x00000150


	//   ....[2]....
        /*0048*/ 	.word	0x00000190


	//   ....[3]....
        /*004c*/ 	.word	0x0001ac30


	//   ....[4]....
        /*0050*/ 	.word	0x0001acb0


	//   ....[5]....
        /*0054*/ 	.word	0x0001ad70


	//----- nvinfo : EIATTR_CRS_STACK_SIZE
	.align		4
.L_30:
        /*0058*/ 	.byte	0x04, 0x1e
        /*005a*/ 	.short	(.L_32 - .L_31)
.L_31:
        /*005c*/ 	.word	0x00000000


	//----- nvinfo : EIATTR_CBANK_PARAM_SIZE
	.align		4
.L_32:
        /*0060*/ 	.byte	0x03, 0x19
        /*0062*/ 	.short	0x01b0


	//----- nvinfo : EIATTR_PARAM_CBANK
	.align		4
        /*0064*/ 	.byte	0x04, 0x0a
        /*0066*/ 	.short	(.L_34 - .L_33)
	.align		4
.L_33:
        /*0068*/ 	.word	index@(.nv.constant0._ZN7cutlass6KernelINS_4gemm6kernel15Rank2KUniversalINS1_11threadblock13MmaMultistageINS1_9GemmShapeILi128ELi64ELi16EEENS_9transform11threadblock28PredicatedTileAccessIteratorINS_11MatrixShapeILi128ELi16EEEdNS_6layout11ColumnMajorELi1ENS8_31PitchLinearWarpStripedThreadMapINS_16PitchLinearShapeILi128ELi16EEELi256ENSG_ILi16ELi2EEELi1EEENS_5ArrayIdLi1ELb1EEELb0ENSD_9NoPermuteEEENS9_25RegularTileAccessIteratorISC_dNSD_43ColumnMajorTensorOpMultiplicandCongruous64bELi1ESJ_Li8EEELNS_4arch14CacheOperation4KindE0ENSA_INSB_ILi16ELi64EEEdNSD_8RowMajorELi0ENSF_INSG_ILi64ELi16EEELi256ESI_Li1EEESL_Lb0ESM_EENSO_ISU_dNSD_40RowMajorTensorOpMultiplicandCongruous64bELi0ESX_Li8EEELST_0EdSV_NS4_9MmaPolicyINS1_4warp11MmaTensorOpINS6_ILi32ELi32ELi16EEEdSP_dSZ_dSV_NS12_17MmaTensorOpPolicyINSR_3MmaINS6_ILi8ELi8ELi4EEELi32EdSV_dSE_dSV_NSR_13OpMultiplyAddEEENSB_ILi1ELi1EEEEELi1ELb0EbEENSB_ILi0ELi0EEES1D_Li1EEELi3ELNS1_23SharedMemoryClearOptionE0EbEES1G_NS_8epilogue11threadblock8EpilogueIS7_S1C_Li1ENS1I_27PredicatedTileIteratorBlas3INS1I_26OutputTileOptimalThreadMapINS1I_15OutputTileShapeILi64ELi8ELi4ELi1ELi1EEENS1M_ILi1ELi4ELi1ELi1ELi4EEELi256ELi1ELi64EEEdLNS_8BlasModeE1EEENS1H_4warp24FragmentIteratorTensorOpIS14_S17_dNSK_IdLi2ELb1EEESV_EENS1S_20TileIteratorTensorOpIS14_S17_dSV_EENS1I_18SharedLoadIteratorINS1P_18CompactedThreadMapEdLi8EEENS1H_6thread17LinearCombinationIdLi1EddLNS21_9ScaleType4KindE0ELNS_15FloatRoundStyleE2EdEENSB_ILi0ELi4EEELi1ELi1EEENS4_30GemmIdentityThreadblockSwizzleILi1EEELNS_8FillModeE1ELS1Q_1EEEEEvNT_6ParamsE)
        /*006c*/ 	.short	0x0380
        /*006e*/ 	.short	0x01b0


	//----- nvinfo : EIATTR_SW_WAR
	.align		4
.L_34:
        /*0070*/ 	.byte	0x04, 0x36
        /*0072*/ 	.short	(.L_36 - .L_35)
.L_35:
        /*0074*/ 	.word	0x00000008
.L_36:


//--------------------- .nv.callgraph             --------------------------
	.section	.nv.callgraph,"",@"SHT_CUDA_CALLGRAPH"
	.align	4
	.sectionentsize	8
	.align		4
        /*0000*/ 	.word	0x00000000
	.align		4
        /*0004*/ 	.word	0xffffffff
	.align		4
        /*0008*/ 	.word	0x00000000
	.align		4
        /*000c*/ 	.word	0xfffffffe
	.align		4
        /*0010*/ 	.word	0x00000000
	.align		4
        /*0014*/ 	.word	0xfffffffd
	.align		4
        /*0018*/ 	.word	0x00000000
	.align		4
        /*001c*/ 	.word	0xfffffffc


//--------------------- .nv.constant4             --------------------------
	.section	.nv.constant4,"a",@progbits
	.align	8
	.align		8
.nv.constant4:
        /*0000*/ 	.dword	_ZN39_INTERNAL_1e55a373_4_k_cu_fc27e9de_27824cuda3std3__45__cpo5beginE
	.align		8
        /*0008*/ 	.dword	_ZN39_INTERNAL_1e55a373_4_k_cu_fc27e9de_27824cuda3std3__45__cpo3endE
	.align		8
        /*0010*/ 	.dword	_ZN39_INTERNAL_1e55a373_4_k_cu_fc27e9de_27824cuda3std3__45__cpo6cbeginE
	.align		8
        /*0018*/ 	.dword	_ZN39_INTERNAL_1e55a373_4_k_cu_fc27e9de_27824cuda3std3__45__cpo4cendE
	.align		8
        /*0020*/ 	.dword	_ZN39_INTERNAL_1e55a373_4_k_cu_fc27e9de_27824cuda3std3__441_GLOBAL__N__1e55a373_4_k_cu_fc27e9de_27826ignoreE
	.align		8
        /*0028*/ 	.dword	_ZN39_INTERNAL_1e55a373_4_k_cu_fc27e9de_27824cuda3std3__419piecewise_constructE
	.align		8
        /*0030*/ 	.dword	_ZN39_INTERNAL_1e55a373_4_k_cu_fc27e9de_27824cuda3std3__48in_placeE
	.align		8
        /*0038*/ 	.dword	_ZN39_INTERNAL_1e55a373_4_k_cu_fc27e9de_27824cuda3std6ranges3__45__cpo4swapE
	.align		8
        /*0040*/ 	.dword	_ZN39_INTERNAL_1e55a373_4_k_cu_fc27e9de_27824cuda3std6ranges3__45__cpo9iter_moveE
	.align		8
        /*0048*/ 	.dword	_ZN39_INTERNAL_1e55a373_4_k_cu_fc27e9de_27824cute7productE
	.align		8
        /*0050*/ 	.dword	_ZN39_INTERNAL_1e55a373_4_k_cu_fc27e9de_27824cute1_E


//--------------------- .text._ZN7cutlass6KernelINS_4gemm6kernel15Rank2KUniversalINS1_11threadblock13MmaMultistageINS1_9GemmShapeILi128ELi64ELi16EEENS_9transform11threadblock28PredicatedTileAccessIteratorINS_11MatrixShapeILi128ELi16EEEdNS_6layout11ColumnMajorELi1ENS8_31PitchLinearWarpStripedThreadMapINS_16PitchLinearShapeILi128ELi16EEELi256ENSG_ILi16ELi2EEELi1EEENS_5ArrayIdLi1ELb1EEELb0ENSD_9NoPermuteEEENS9_25RegularTileAccessIteratorISC_dNSD_43ColumnMajorTensorOpMultiplicandCongruous64bELi1ESJ_Li8EEELNS_4arch14CacheOperation4KindE0ENSA_INSB_ILi16ELi64EEEdNSD_8RowMajorELi0ENSF_INSG_ILi64ELi16EEELi256ESI_Li1EEESL_Lb0ESM_EENSO_ISU_dNSD_40RowMajorTensorOpMultiplicandCongruous64bELi0ESX_Li8EEELST_0EdSV_NS4_9MmaPolicyINS1_4warp11MmaTensorOpINS6_ILi32ELi32ELi16EEEdSP_dSZ_dSV_NS12_17MmaTensorOpPolicyINSR_3MmaINS6_ILi8ELi8ELi4EEELi32EdSV_dSE_dSV_NSR_13OpMultiplyAddEEENSB_ILi1ELi1EEEEELi1ELb0EbEENSB_ILi0ELi0EEES1D_Li1EEELi3ELNS1_23SharedMemoryClearOptionE0EbEES1G_NS_8epilogue11threadblock8EpilogueIS7_S1C_Li1ENS1I_27PredicatedTileIteratorBlas3INS1I_26OutputTileOptimalThreadMapINS1I_15OutputTileShapeILi64ELi8ELi4ELi1ELi1EEENS1M_ILi1ELi4ELi1ELi1ELi4EEELi256ELi1ELi64EEEdLNS_8BlasModeE1EEENS1H_4warp24FragmentIteratorTensorOpIS14_S17_dNSK_IdLi2ELb1EEESV_EENS1S_20TileIteratorTensorOpIS14_S17_dSV_EENS1I_18SharedLoadIteratorINS1P_18CompactedThreadMapEdLi8EEENS1H_6thread17LinearCombinationIdLi1EddLNS21_9ScaleType4KindE0ELNS_15FloatRoundStyleE2EdEENSB_ILi0ELi4EEELi1ELi1EEENS4_30GemmIdentityThreadblockSwizzleILi1EEELNS_8FillModeE1ELS1Q_1EEEEEvNT_6ParamsE --------------------------
	.section	.text._ZN7cutlass6KernelINS_4gemm6kernel15Rank2KUniversalINS1_11threadblock13MmaMultistageINS1_9GemmShapeILi128ELi64ELi16EEENS_9transform11threadblock28PredicatedTileAccessIteratorINS_11MatrixShapeILi128ELi16EEEdNS_6layout11ColumnMajorELi1ENS8_31PitchLinearWarpStripedThreadMapINS_16PitchLinearShapeILi128ELi16EEELi256ENSG_ILi16ELi2EEELi1EEENS_5ArrayIdLi1ELb1EEELb0ENSD_9NoPermuteEEENS9_25RegularTileAccessIteratorISC_dNSD_43ColumnMajorTensorOpMultiplicandCongruous64bELi1ESJ_Li8EEELNS_4arch14CacheOperation4KindE0ENSA_INSB_ILi16ELi64EEEdNSD_8RowMajorELi0ENSF_INSG_ILi64ELi16EEELi256ESI_Li1EEESL_Lb0ESM_EENSO_ISU_dNSD_40RowMajorTensorOpMultiplicandCongruous64bELi0ESX_Li8EEELST_0EdSV_NS4_9MmaPolicyINS1_4warp11MmaTensorOpINS6_ILi32ELi32ELi16EEEdSP_dSZ_dSV_NS12_17MmaTensorOpPolicyINSR_3MmaINS6_ILi8ELi8ELi4EEELi32EdSV_dSE_dSV_NSR_13OpMultiplyAddEEENSB_ILi1ELi1EEEEELi1ELb0EbEENSB_ILi0ELi0EEES1D_Li1EEELi3ELNS1_23SharedMemoryClearOptionE0EbEES1G_NS_8epilogue11threadblock8EpilogueIS7_S1C_Li1ENS1I_27PredicatedTileIteratorBlas3INS1I_26OutputTileOptimalThreadMapINS1I_15OutputTileShapeILi64ELi8ELi4ELi1ELi1EEENS1M_ILi1ELi4ELi1ELi1ELi4EEELi256ELi1ELi64EEEdLNS_8BlasModeE1EEENS1H_4warp24FragmentIteratorTensorOpIS14_S17_dNSK_IdLi2ELb1EEESV_EENS1S_20TileIteratorTensorOpIS14_S17_dSV_EENS1I_18SharedLoadIteratorINS1P_18CompactedThreadMapEdLi8EEENS1H_6thread17LinearCombinationIdLi1EddLNS21_9ScaleType4KindE0ELNS_15FloatRoundStyleE2EdEENSB_ILi0ELi4EEELi1ELi1EEENS4_30GemmIdentityThreadblockSwizzleILi1EEELNS_8FillModeE1ELS1Q_1EEEEEvNT_6ParamsE,"ax",@progbits
	.align	128
.text._ZN7cutlass6KernelINS_4gemm6kernel15Rank2KUniversalINS1_11threadblock13MmaMultistageINS1_9GemmShapeILi128ELi64ELi16EEENS_9transform11threadblock28PredicatedTileAccessIteratorINS_11MatrixShapeILi128ELi16EEEdNS_6layout11ColumnMajorELi1ENS8_31PitchLinearWarpStripedThreadMapINS_16PitchLinearShapeILi128ELi16EEELi256ENSG_ILi16ELi2EEELi1EEENS_5ArrayIdLi1ELb1EEELb0ENSD_9NoPermuteEEENS9_25RegularTileAccessIteratorISC_dNSD_43ColumnMajorTensorOpMultiplicandCongruous64bELi1ESJ_Li8EEELNS_4arch14CacheOperation4KindE0ENSA_INSB_ILi16ELi64EEEdNSD_8RowMajorELi0ENSF_INSG_ILi64ELi16EEELi256ESI_Li1EEESL_Lb0ESM_EENSO_ISU_dNSD_40RowMajorTensorOpMultiplicandCongruous64bELi0ESX_Li8EEELST_0EdSV_NS4_9MmaPolicyINS1_4warp11MmaTensorOpINS6_ILi32ELi32ELi16EEEdSP_dSZ_dSV_NS12_17MmaTensorOpPolicyINSR_3MmaINS6_ILi8ELi8ELi4EEELi32EdSV_dSE_dSV_NSR_13OpMultiplyAddEEENSB_ILi1ELi1EEEEELi1ELb0EbEENSB_ILi0ELi0EEES1D_Li1EEELi3ELNS1_23SharedMemoryClearOptionE0EbEES1G_NS_8epilogue11threadblock8EpilogueIS7_S1C_Li1ENS1I_27PredicatedTileIteratorBlas3INS1I_26OutputTileOptimalThreadMapINS1I_15OutputTileShapeILi64ELi8ELi4ELi1ELi1EEENS1M_ILi1ELi4ELi1ELi1ELi4EEELi256ELi1ELi64EEEdLNS_8BlasModeE1EEENS1H_4warp24FragmentIteratorTensorOpIS14_S17_dNSK_IdLi2ELb1EEESV_EENS1S_20TileIteratorTensorOpIS14_S17_dSV_EENS1I_18SharedLoadIteratorINS1P_18CompactedThreadMapEdLi8EEENS1H_6thread17LinearCombinationIdLi1EddLNS21_9ScaleType4KindE0ELNS_15FloatRoundStyleE2EdEENSB_ILi0ELi4EEELi1ELi1EEENS4_30GemmIdentityThreadblockSwizzleILi1EEELNS_8FillModeE1ELS1Q_1EEEEEvNT_6ParamsE:
        .type           _ZN7cutlass6KernelINS_4gemm6kernel15Rank2KUniversalINS1_11threadblock13MmaMultistageINS1_9GemmShapeILi128ELi64ELi16EEENS_9transform11threadblock28PredicatedTileAccessIteratorINS_11MatrixShapeILi128ELi16EEEdNS_6layout11ColumnMajorELi1ENS8_31PitchLinearWarpStripedThreadMapINS_16PitchLinearShapeILi128ELi16EEELi256ENSG_ILi16ELi2EEELi1EEENS_5ArrayIdLi1ELb1EEELb0ENSD_9NoPermuteEEENS9_25RegularTileAccessIteratorISC_dNSD_43ColumnMajorTensorOpMultiplicandCongruous64bELi1ESJ_Li8EEELNS_4arch14CacheOperation4KindE0ENSA_INSB_ILi16ELi64EEEdNSD_8RowMajorELi0ENSF_INSG_ILi64ELi16EEELi256ESI_Li1EEESL_Lb0ESM_EENSO_ISU_dNSD_40RowMajorTensorOpMultiplicandCongruous64bELi0ESX_Li8EEELST_0EdSV_NS4_9MmaPolicyINS1_4warp11MmaTensorOpINS6_ILi32ELi32ELi16EEEdSP_dSZ_dSV_NS12_17MmaTensorOpPolicyINSR_3MmaINS6_ILi8ELi8ELi4EEELi32EdSV_dSE_dSV_NSR_13OpMultiplyAddEEENSB_ILi1ELi1EEEEELi1ELb0EbEENSB_ILi0ELi0EEES1D_Li1EEELi3ELNS1_23SharedMemoryClearOptionE0EbEES1G_NS_8epilogue11threadblock8EpilogueIS7_S1C_Li1ENS1I_27PredicatedTileIteratorBlas3INS1I_26OutputTileOptimalThreadMapINS1I_15OutputTileShapeILi64ELi8ELi4ELi1ELi1EEENS1M_ILi1ELi4ELi1ELi1ELi4EEELi256ELi1ELi64EEEdLNS_8BlasModeE1EEENS1H_4warp24FragmentIteratorTensorOpIS14_S17_dNSK_IdLi2ELb1EEESV_EENS1S_20TileIteratorTensorOpIS14_S17_dSV_EENS1I_18SharedLoadIteratorINS1P_18CompactedThreadMapEdLi8EEENS1H_6thread17LinearCombinationIdLi1EddLNS21_9ScaleType4KindE0ELNS_15FloatRoundStyleE2EdEENSB_ILi0ELi4EEELi1ELi1EEENS4_30GemmIdentityThreadblockSwizzleILi1EEELNS_8FillModeE1ELS1Q_1EEEEEvNT_6ParamsE,@function
        .size           _ZN7cutlass6KernelINS_4gemm6kernel15Rank2KUniversalINS1_11threadblock13MmaMultistageINS1_9GemmShapeILi128ELi64ELi16EEENS_9transform11threadblock28PredicatedTileAccessIteratorINS_11MatrixShapeILi128ELi16EEEdNS_6layout11ColumnMajorELi1ENS8_31PitchLinearWarpStripedThreadMapINS_16PitchLinearShapeILi128ELi16EEELi256ENSG_ILi16ELi2EEELi1EEENS_5ArrayIdLi1ELb1EEELb0ENSD_9NoPermuteEEENS9_25RegularTileAccessIteratorISC_dNSD_43ColumnMajorTensorOpMultiplicandCongruous64bELi1ESJ_Li8EEELNS_4arch14CacheOperation4KindE0ENSA_INSB_ILi16ELi64EEEdNSD_8RowMajorELi0ENSF_INSG_ILi64ELi16EEELi256ESI_Li1EEESL_Lb0ESM_EENSO_ISU_dNSD_40RowMajorTensorOpMultiplicandCongruous64bELi0ESX_Li8EEELST_0EdSV_NS4_9MmaPolicyINS1_4warp11MmaTensorOpINS6_ILi32ELi32ELi16EEEdSP_dSZ_dSV_NS12_17MmaTensorOpPolicyINSR_3MmaINS6_ILi8ELi8ELi4EEELi32EdSV_dSE_dSV_NSR_13OpMultiplyAddEEENSB_ILi1ELi1EEEEELi1ELb0EbEENSB_ILi0ELi0EEES1D_Li1EEELi3ELNS1_23SharedMemoryClearOptionE0EbEES1G_NS_8epilogue11threadblock8EpilogueIS7_S1C_Li1ENS1I_27PredicatedTileIteratorBlas3INS1I_26OutputTileOptimalThreadMapINS1I_15OutputTileShapeILi64ELi8ELi4ELi1ELi1EEENS1M_ILi1ELi4ELi1ELi1ELi4EEELi256ELi1ELi64EEEdLNS_8BlasModeE1EEENS1H_4warp24FragmentIteratorTensorOpIS14_S17_dNSK_IdLi2ELb1EEESV_EENS1S_20TileIteratorTensorOpIS14_S17_dSV_EENS1I_18SharedLoadIteratorINS1P_18CompactedThreadMapEdLi8EEENS1H_6thread17LinearCombinationIdLi1EddLNS21_9ScaleType4KindE0ELNS_15FloatRoundStyleE2EdEENSB_ILi0ELi4EEELi1ELi1EEENS4_30GemmIdentityThreadblockSwizzleILi1EEELNS_8FillModeE1ELS1Q_1EEEEEvNT_6ParamsE,(.L_x_341 - _ZN7cutlass6KernelINS_4gemm6kernel15Rank2KUniversalINS1_11threadblock13MmaMultistageINS1_9GemmShapeILi128ELi64ELi16EEENS_9transform11threadblock28PredicatedTileAccessIteratorINS_11MatrixShapeILi128ELi16EEEdNS_6layout11ColumnMajorELi1ENS8_31PitchLinearWarpStripedThreadMapINS_16PitchLinearShapeILi128ELi16EEELi256ENSG_ILi16ELi2EEELi1EEENS_5ArrayIdLi1ELb1EEELb0ENSD_9NoPermuteEEENS9_25RegularTileAccessIteratorISC_dNSD_43ColumnMajorTensorOpMultiplicandCongruous64bELi1ESJ_Li8EEELNS_4arch14CacheOperation4KindE0ENSA_INSB_ILi16ELi64EEEdNSD_8RowMajorELi0ENSF_INSG_ILi64ELi16EEELi256ESI_Li1EEESL_Lb0ESM_EENSO_ISU_dNSD_40RowMajorTensorOpMultiplicandCongruous64bELi0ESX_Li8EEELST_0EdSV_NS4_9MmaPolicyINS1_4warp11MmaTensorOpINS6_ILi32ELi32ELi16EEEdSP_dSZ_dSV_NS12_17MmaTensorOpPolicyINSR_3MmaINS6_ILi8ELi8ELi4EEELi32EdSV_dSE_dSV_NSR_13OpMultiplyAddEEENSB_ILi1ELi1EEEEELi1ELb0EbEENSB_ILi0ELi0EEES1D_Li1EEELi3ELNS1_23SharedMemoryClearOptionE0EbEES1G_NS_8epilogue11threadblock8EpilogueIS7_S1C_Li1ENS1I_27PredicatedTileIteratorBlas3INS1I_26OutputTileOptimalThreadMapINS1I_15OutputTileShapeILi64ELi8ELi4ELi1ELi1EEENS1M_ILi1ELi4ELi1ELi1ELi4EEELi256ELi1ELi64EEEdLNS_8BlasModeE1EEENS1H_4warp24FragmentIteratorTensorOpIS14_S17_dNSK_IdLi2ELb1EEESV_EENS1S_20TileIteratorTensorOpIS14_S17_dSV_EENS1I_18SharedLoadIteratorINS1P_18CompactedThreadMapEdLi8EEENS1H_6thread17LinearCombinationIdLi1EddLNS21_9ScaleType4KindE0ELNS_15FloatRoundStyleE2EdEENSB_ILi0ELi4EEELi1ELi1EEENS4_30GemmIdentityThreadblockSwizzleILi1EEELNS_8FillModeE1ELS1Q_1EEEEEvNT_6ParamsE)
        .other          _ZN7cutlass6KernelINS_4gemm6kernel15Rank2KUniversalINS1_11threadblock13MmaMultistageINS1_9GemmShapeILi128ELi64ELi16EEENS_9transform11threadblock28PredicatedTileAccessIteratorINS_11MatrixShapeILi128ELi16EEEdNS_6layout11ColumnMajorELi1ENS8_31PitchLinearWarpStripedThreadMapINS_16PitchLinearShapeILi128ELi16EEELi256ENSG_ILi16ELi2EEELi1EEENS_5ArrayIdLi1ELb1EEELb0ENSD_9NoPermuteEEENS9_25RegularTileAccessIteratorISC_dNSD_43ColumnMajorTensorOpMultiplicandCongruous64bELi1ESJ_Li8EEELNS_4arch14CacheOperation4KindE0ENSA_INSB_ILi16ELi64EEEdNSD_8RowMajorELi0ENSF_INSG_ILi64ELi16EEELi256ESI_Li1EEESL_Lb0ESM_EENSO_ISU_dNSD_40RowMajorTensorOpMultiplicandCongruous64bELi0ESX_Li8EEELST_0EdSV_NS4_9MmaPolicyINS1_4warp11MmaTensorOpINS6_ILi32ELi32ELi16EEEdSP_dSZ_dSV_NS12_17MmaTensorOpPolicyINSR_3MmaINS6_ILi8ELi8ELi4EEELi32EdSV_dSE_dSV_NSR_13OpMultiplyAddEEENSB_ILi1ELi1EEEEELi1ELb0EbEENSB_ILi0ELi0EEES1D_Li1EEELi3ELNS1_23SharedMemoryClearOptionE0EbEES1G_NS_8epilogue11threadblock8EpilogueIS7_S1C_Li1ENS1I_27PredicatedTileIteratorBlas3INS1I_26OutputTileOptimalThreadMapINS1I_15OutputTileShapeILi64ELi8ELi4ELi1ELi1EEENS1M_ILi1ELi4ELi1ELi1ELi4EEELi256ELi1ELi64EEEdLNS_8BlasModeE1EEENS1H_4warp24FragmentIteratorTensorOpIS14_S17_dNSK_IdLi2ELb1EEESV_EENS1S_20TileIteratorTensorOpIS14_S17_dSV_EENS1I_18SharedLoadIteratorINS1P_18CompactedThreadMapEdLi8EEENS1H_6thread17LinearCombinationIdLi1EddLNS21_9ScaleType4KindE0ELNS_15FloatRoundStyleE2EdEENSB_ILi0ELi4EEELi1ELi1EEENS4_30GemmIdentityThreadblockSwizzleILi1EEELNS_8FillModeE1ELS1Q_1EEEEEvNT_6ParamsE,@"STO_CUDA_ENTRY STV_DEFAULT"
_ZN7cutlass6KernelINS_4gemm6kernel15Rank2KUniversalINS1_11threadblock13MmaMultistageINS1_9GemmShapeILi128ELi64ELi16EEENS_9transform11threadblock28PredicatedTileAccessIteratorINS_11MatrixShapeILi128ELi16EEEdNS_6layout11ColumnMajorELi1ENS8_31PitchLinearWarpStripedThreadMapINS_16PitchLinearShapeILi128ELi16EEELi256ENSG_ILi16ELi2EEELi1EEENS_5ArrayIdLi1ELb1EEELb0ENSD_9NoPermuteEEENS9_25RegularTileAccessIteratorISC_dNSD_43ColumnMajorTensorOpMultiplicandCongruous64bELi1ESJ_Li8EEELNS_4arch14CacheOperation4KindE0ENSA_INSB_ILi16ELi64EEEdNSD_8RowMajorELi0ENSF_INSG_ILi64ELi16EEELi256ESI_Li1EEESL_Lb0ESM_EENSO_ISU_dNSD_40RowMajorTensorOpMultiplicandCongruous64bELi0ESX_Li8EEELST_0EdSV_NS4_9MmaPolicyINS1_4warp11MmaTensorOpINS6_ILi32ELi32ELi16EEEdSP_dSZ_dSV_NS12_17MmaTensorOpPolicyINSR_3MmaINS6_ILi8ELi8ELi4EEELi32EdSV_dSE_dSV_NSR_13OpMultiplyAddEEENSB_ILi1ELi1EEEEELi1ELb0EbEENSB_ILi0ELi0EEES1D_Li1EEELi3ELNS1_23SharedMemoryClearOptionE0EbEES1G_NS_8epilogue11threadblock8EpilogueIS7_S1C_Li1ENS1I_27PredicatedTileIteratorBlas3INS1I_26OutputTileOptimalThreadMapINS1I_15OutputTileShapeILi64ELi8ELi4ELi1ELi1EEENS1M_ILi1ELi4ELi1ELi1ELi4EEELi256ELi1ELi64EEEdLNS_8BlasModeE1EEENS1H_4warp24FragmentIteratorTensorOpIS14_S17_dNSK_IdLi2ELb1EEESV_EENS1S_20TileIteratorTensorOpIS14_S17_dSV_EENS1I_18SharedLoadIteratorINS1P_18CompactedThreadMapEdLi8EEENS1H_6thread17LinearCombinationIdLi1EddLNS21_9ScaleType4KindE0ELNS_15FloatRoundStyleE2EdEENSB_ILi0ELi4EEELi1ELi1EEENS4_30GemmIdentityThreadblockSwizzleILi1EEELNS_8FillModeE1ELS1Q_1EEEEEvNT_6ParamsE:
[----:B------:R-:W-:Y:S08]  /*0000*/  LDC R1, c[0x0][0x37c] ;  /* 0x0000df00ff017b82 */ /* 0x000ff00000000800 */
[----:B------:R-:W1:Y:S01]  /*0010*/  LDC.64 R4, c[0x0][0x4a8] ;  /* 0x00012a00ff047b82 */ /* 0x000e620000000a00 */
[----:B------:R-:W2:Y:S07]  /*0020*/  LDCU.U8 UR4, c[0x0][0x528] ;  /* 0x0000a500ff0477ac */ /* 0x000eae0008000000 */
[----:B------:R-:W3:Y:S01]  /*0030*/  LDC.64 R2, c[0x0][0x4a0] ;  /* 0x00012800ff027b82 */ /* 0x000ee20000000a00 */
[----:B--2---:R-:W-:Y:S01]  /*0040*/  ISETP.NE.AND P0, PT, RZ, UR4, PT ;  /* 0x00000004ff007c0c */ /* 0x004fe2000bf05270 */
[----:B-1----:R-:W-:-:S06]  /*0050*/  DSETP.NEU.AND P1, PT, R4, 1, PT ;  /* 0x3ff000000400742a */ /* 0x002fcc0003f2d000 */
[----:B---3--:R-:W-:-:S14]  /*0060*/  DSETP.EQ.AND P1, PT, R2, RZ, !P1 ;  /* 0x000000ff0200722a */ /* 0x008fdc0004f22000 */
[----:B------:R-:W-:Y:S05]  /*0070*/  @P1 EXIT P0 ;  /* 0x000000000000194d */ /* 0x000fea0000000000 */
[----:B------:R-:W1:Y:S01]  /*0080*/  S2R R2, SR_CTAID.Y ;  /* 0x0000000000027919 */ /* 0x000e620000002600 */
[----:B------:R-:W2:Y:S01]  /*0090*/  LDC R3, c[0x0][0x398] ;  /* 0x0000e600ff037b82 */ /* 0x000ea20000000800 */
[----:B------:R-:W-:Y:S01]  /*00a0*/  IMAD.MOV.U32 R0, RZ, RZ, -0x1 ;  /* 0xffffffffff007424 */ /* 0x000fe200078e00ff */
[----:B------:R-:W3:Y:S01]  /*00b0*/  LDCU UR5, c[0x0][0x390] ;  /* 0x00007200ff0577ac */ /* 0x000ee20008000800 */
[----:B------:R-:W4:Y:S01]  /*00c0*/  S2R R4, SR_CTAID.X ;  /* 0x0000000000047919 */ /* 0x000f220000002500 */
[----:B------:R-:W3:Y:S02]  /*00d0*/  LDCU UR4, c[0x0][0x38c] ;  /* 0x00007180ff0477ac */ /* 0x000ee40008000800 */
[-C--:B--2---:R-:W-:Y:S02]  /*00e0*/  SHF.L.U32 R5, R0, R3.reuse, RZ ;  /* 0x0000000300057219 */ /* 0x084fe400000006ff */
[----:B-1----:R-:W-:Y:S02]  /*00f0*/  SHF.L.U32 R2, R2, R3, RZ ;  /* 0x0000000302027219 */ /* 0x002fe400000006ff */
[----:B----4-:R-:W-:-:S02]  /*0100*/  LOP3.LUT R5, R4, R5, RZ, 0x30, !PT ;  /* 0x0000000504057212 */ /* 0x010fc400078e30ff */
[----:B------:R-:W-:-:S03]  /*0110*/  SHF.R.U32.HI R4, RZ, R3, R4 ;  /* 0x00000003ff047219 */ /* 0x000fc60000011604 */
[----:B------:R-:W-:-:S05]  /*0120*/  IMAD.IADD R16, R2, 0x1, R5 ;  /* 0x0000000102107824 */ /* 0x000fca00078e0205 */
[----:B---3--:R-:W-:-:S04]  /*0130*/  ISETP.GE.AND P0, PT, R16, UR5, PT ;  /* 0x0000000510007c0c */ /* 0x008fc8000bf06270 */
[----:B------:R-:W-:-:S13]  /*0140*/  ISETP.GE.OR P0, PT, R4, UR4, P0 ;  /* 0x0000000404007c0c */ /* 0x000fda0008706670 */
[----:B------:R-:W-:Y:S05]  /*0150*/  @P0 EXIT ;  /* 0x000000000000094d */ /* 0x000fea0003800000 */
[----:B------:R-:W-:Y:S01]  /*0160*/  IMAD.SHL.U32 R16, R16, 0x40, RZ ;  /* 0x0000004010107824 */ /* 0x000fe200078e00ff */
[----:B------:R-:W-:-:S04]  /*0170*/  LEA R3, R4, 0x80, 0x7 ;  /* 0x0000008004037811 */ /* 0x000fc800078e38ff */
[----:B------:R-:W-:-:S13]  /*0180*/  ISETP.GT.AND P0, PT, R3, R16, PT ;  /* 0x000000100300720c */ /* 0x000fda0003f04270 */
[----:B------:R-:W-:Y:S05]  /*0190*/  @!P0 EXIT ;  /* 0x000000000000894d */ /* 0x000fea0003800000 */
[----:B------:R-:W1:Y:S01]  /*01a0*/  LDCU UR4, c[0x0][0x4d0] ;  /* 0x00009a00ff0477ac */ /* 0x000e620008000800 */
[----:B------:R-:W2:Y:S01]  /*01b0*/  LDCU UR21, c[0x0][0x388] ;  /* 0x00007100ff1577ac */ /* 0x000ea20008000800 */
[----:B------:R-:W3:Y:S01]  /*01c0*/  LDCU.64 UR12, c[0x0][0x358] ;  /* 0x00006b00ff0c77ac */ /* 0x000ee20008000a00 */
[----:B------:R-:W-:Y:S01]  /*01d0*/  UMOV UR16, URZ ;  /* 0x000000ff00107c82 */ /* 0x000fe20008000000 */
[----:B-1----:R-:W-:-:S09]  /*01e0*/  UISETP.GT.U32.AND UP0, UPT, UR4, 0x1, UPT ;  /* 0x000000010400788c */ /* 0x002fd2000bf04070 */
[----:B--23--:R-:W-:Y:S05]  /*01f0*/  BRA.U UP0, `(.L_x_0) ;  /* 0x0000000100247547 */ /* 0x00cfea000b800000 */
[----:B------:R-:W1:Y:S01]  /*0200*/  S2UR UR5, SR_CTAID.Z ;  /* 0x00000000000579c3 */ /* 0x000e620000002700 */
[----:B------:R-:W1:Y:S01]  /*0210*/  LDCU UR21, c[0x0][0x4d8] ;  /* 0x00009b00ff1577ac */ /* 0x000e620008000800 */
[----:B------:R-:W2:Y:S01]  /*0220*/  LDCU UR4, c[0x0][0x394] ;  /* 0x00007280ff0477ac */ /* 0x000ea20008000800 */
[----:B-1----:R-:W-:Y:S02]  /*0230*/  UIMAD UR16, UR5, UR21, URZ ;  /* 0x00000015051072a4 */ /* 0x002fe4000f8e02ff */
[----:B------:R-:W-:Y:S02]  /*0240*/  UIADD3 UR5, UPT, UPT, UR5, 0x1, URZ ;  /* 0x0000000105057890 */ /* 0x000fe4000fffe0ff */
[----:B------:R-:W-:Y:S02]  /*0250*/  UIADD3 UR21, UPT, UPT, UR16, UR21, URZ ;  /* 0x0000001510157290 */ /* 0x000fe4000fffe0ff */
[----:B--2---:R-:W-:-:S11]  /*0260*/  UISETP.GE.AND UP0, UPT, UR5, UR4, UPT ;  /* 0x000000040500728c */ /* 0x004fd6000bf06270 */
[----:B------:R-:W1:Y:S01]  /*0270*/  @UP0 LDCU UR21, c[0x0][0x388] ;  /* 0x00007100ff1507ac */ /* 0x000e620008000800 */
[----:B------:R-:W-:Y:S01]  /*0280*/  NOP ;  /* 0x0000000000007918 */ /* 0x000fe20000000000 */
.L_x_0:
[----:B------:R-:W2:Y:S01]  /*0290*/  S2R R84, SR_TID.X ;  /* 0x0000000000547919 */ /* 0x000ea20000002100 */
[----:B------:R-:W3:Y:S01]  /*02a0*/  LDCU.128 UR8, c[0x0][0x3b0] ;  /* 0x00007600ff0877ac */ /* 0x000ee20008000c00 */
[----:B------:R-:W-:Y:S01]  /*02b0*/  IMAD.U32 R15, RZ, RZ, UR16 ;  /* 0x00000010ff0f7e24 */ /* 0x000fe2000f8e00ff */
[----:B------:R-:W-:Y:S02]  /*02c0*/  CS2R R54, SRZ ;  /* 0x0000000000367805 */ /* 0x000fe4000001ff00 */
[----:B------:R-:W-:Y:S01]  /*02d0*/  CS2R R52, SRZ ;  /* 0x0000000000347805 */ /* 0x000fe2000001ff00 */
[----:B------:R-:W4:Y:S01]  /*02e0*/  LDCU.128 UR4, c[0x0][0x3d0] ;  /* 0x00007a00ff0477ac */ /* 0x000f220008000c00 */
[----:B------:R-:W-:Y:S02]  /*02f0*/  CS2R R50, SRZ ;  /* 0x0000000000327805 */ /* 0x000fe4000001ff00 */
[----:B------:R-:W-:Y:S02]  /*0300*/  CS2R R48, SRZ ;  /* 0x0000000000307805 */ /* 0x000fe4000001ff00 */
[----:B------:R-:W-:Y:S01]  /*0310*/  CS2R R22, SRZ ;  /* 0x0000000000167805 */ /* 0x000fe2000001ff00 */
[----:B-1----:R-:W-:Y:S01]  /*0320*/  UIADD3 UR22, UPT, UPT, -UR16, UR21, URZ ;  /* 0x0000001510167290 */ /* 0x002fe2000fffe1ff */
[----:B------:R-:W-:Y:S01]  /*0330*/  CS2R R20, SRZ ;  /* 0x0000000000147805 */ /* 0x000fe2000001ff00 */
[----:B------:R-:W1:Y:S01]  /*0340*/  LDCU.64 UR14, c[0x0][0x380] ;  /* 0x00007000ff0e77ac */ /* 0x000e620008000a00 */
[----:B------:R-:W-:-:S02]  /*0350*/  CS2R R58, SRZ ;  /* 0x00000000003a7805 */ /* 0x000fc4000001ff00 */
[----:B------:R-:W-:Y:S02]  /*0360*/  CS2R R56, SRZ ;  /* 0x0000000000387805 */ /* 0x000fe4000001ff00 */
[----:B------:R-:W-:Y:S01]  /*0370*/  CS2R R46, SRZ ;  /* 0x00000000002e7805 */ /* 0x000fe2000001ff00 */
[----:B------:R-:W-:Y:S01]  /*0380*/  USHF.R.S32.HI UR18, URZ, 0x1f, UR22 ;  /* 0x0000001fff127899 */ /* 0x000fe20008011416 */
[----:B------:R-:W-:Y:S02]  /*0390*/  CS2R R44, SRZ ;  /* 0x00000000002c7805 */ /* 0x000fe4000001ff00 */
[----:B------:R-:W-:Y:S02]  /*03a0*/  CS2R R26, SRZ ;  /* 0x00000000001a7805 */ /* 0x000fe4000001ff00 */
[----:B------:R-:W-:Y:S01]  /*03b0*/  CS2R R24, SRZ ;  /* 0x0000000000187805 */ /* 0x000fe2000001ff00 */
[----:B---3--:R-:W-:Y:S01]  /*03c0*/  UIADD3 UR17, UP1, UPT, UR8, -UR10, URZ ;  /* 0x8000000a08117290 */ /* 0x008fe2000ff3e0ff */
[----:B------:R-:W-:Y:S01]  /*03d0*/  CS2R R62, SRZ ;  /* 0x00000000003e7805 */ /* 0x000fe2000001ff00 */
[----:B------:R-:W-:Y:S01]  /*03e0*/  ULEA.HI UR8, UR18, UR22, URZ, 0x4 ;  /* 0x0000001612087291 */ /* 0x000fe2000f8f20ff */
[----:B------:R-:W-:Y:S01]  /*03f0*/  CS2R R60, SRZ ;  /* 0x00000000003c7805 */ /* 0x000fe2000001ff00 */
[----:B----4-:R-:W-:Y:S01]  /*0400*/  UIADD3 UR18, UP0, UPT, UR4, -UR6, URZ ;  /* 0x8000000604127290 */ /* 0x010fe2000ff1e0ff */
[----:B------:R-:W-:Y:S01]  /*0410*/  CS2R R42, SRZ ;  /* 0x00000000002a7805 */ /* 0x000fe2000001ff00 */
[----:B------:R-:W-:Y:S01]  /*0420*/  ULOP3.LUT UR8, UR8, 0xfffffff0, URZ, 0xc0, !UPT ;  /* 0xfffffff008087892 */ /* 0x000fe2000f8ec0ff */
[----:B------:R-:W-:Y:S01]  /*0430*/  CS2R R40, SRZ ;  /* 0x0000000000287805 */ /* 0x000fe2000001ff00 */
[----:B------:R-:W-:Y:S01]  /*0440*/  UIADD3.X UR20, UPT, UPT, UR5, ~UR7, URZ, UP0, !UPT ;  /* 0x8000000705147290 */ /* 0x000fe200087fe4ff */
[----:B------:R-:W-:Y:S01]  /*0450*/  CS2R R30, SRZ ;  /* 0x00000000001e7805 */ /* 0x000fe2000001ff00 */
[----:B------:R-:W-:Y:S01]  /*0460*/  UIADD3 UR8, UPT, UPT, UR22, -UR8, URZ ;  /* 0x8000000816087290 */ /* 0x000fe2000fffe0ff */
[----:B------:R-:W-:Y:S01]  /*0470*/  CS2R R28, SRZ ;  /* 0x00000000001c7805 */ /* 0x000fe2000001ff00 */
[----:B------:R-:W-:Y:S01]  /*0480*/  UIADD3.X UR19, UPT, UPT, UR9, ~UR11, URZ, UP1, !UPT ;  /* 0x8000000b09137290 */ /* 0x000fe20008ffe4ff */
[----:B--2---:R-:W-:Y:S01]  /*0490*/  LOP3.LUT R5, R84, 0xf, RZ, 0xc0, !PT ;  /* 0x0000000f54057812 */ /* 0x004fe200078ec0ff */
[----:B------:R-:W-:Y:S01]  /*04a0*/  UISETP.NE.AND UP0, UPT, UR8, URZ, UPT ;  /* 0x000000ff0800728c */ /* 0x000fe2000bf05270 */
[--C-:B------:R-:W-:Y:S01]  /*04b0*/  SHF.R.U32.HI R86, RZ, 0x4, R84.reuse ;  /* 0x00000004ff567819 */ /* 0x100fe20000011654 */
[----:B------:R-:W2:Y:S01]  /*04c0*/  LDCU.64 UR10, c[0x0][0x3a0] ;  /* 0x00007400ff0a77ac */ /* 0x000ea20008000a00 */
[----:B------:R-:W-:Y:S01]  /*04d0*/  SHF.R.U32.HI R85, RZ, 0x1, R84 ;  /* 0x00000001ff557819 */ /* 0x000fe20000011654 */
[--C-:B------:R-:W-:Y:S01]  /*04e0*/  IMAD R18, R4, 0x80, R5.reuse ;  /* 0x0000008004127824 */ /* 0x100fe200078e0205 */
[----:B------:R-:W-:Y:S01]  /*04f0*/  LOP3.LUT R3, R86, 0x1, RZ, 0xc0, !PT ;  /* 0x0000000156037812 */ /* 0x000fe200078ec0ff */
[----:B------:R-:W-:Y:S01]  /*0500*/  USEL UR23, UR8, 0x10, UP0 ;  /* 0x0000001008177887 */ /* 0x000fe20008000000 */
[----:B------:R-:W-:Y:S01]  /*0510*/  IMAD.U32 R4, RZ, RZ, UR21 ;  /* 0x00000015ff047e24 */ /* 0x000fe2000f8e00ff */
[----:B------:R-:W-:Y:S01]  /*0520*/  LOP3.LUT R85, R85, 0x3, RZ, 0xc0, !PT ;  /* 0x0000000355557812 */ /* 0x000fe200078ec0ff */
[C---:B------:R-:W-:Y:S01]  /*0530*/  VIADD R0, R18.reuse, 0x10 ;  /* 0x0000001012007836 */ /* 0x040fe20000000000 */
[C---:B-1----:R-:W-:Y:S01]  /*0540*/  ISETP.GE.AND P1, PT, R18.reuse, UR14, PT ;  /* 0x0000000e12007c0c */ /* 0x042fe2000bf26270 */
[C---:B------:R-:W-:Y:S01]  /*0550*/  VIADD R2, R18.reuse, 0x20 ;  /* 0x0000002012027836 */ /* 0x040fe20000000000 */
[----:B------:R-:W-:Y:S01]  /*0560*/  VIADDMNMX R15, R15, UR23, R4, PT ;  /* 0x000000170f0f7c46 */ /* 0x000fe2000b800104 */
[----:B------:R-:W-:Y:S01]  /*0570*/  VIADD R4, R18, 0x40 ;  /* 0x0000004012047836 */ /* 0x000fe20000000000 */
[----:B------:R-:W-:Y:S01]  /*0580*/  ISETP.GE.AND P4, PT, R0, UR14, PT ;  /* 0x0000000e00007c0c */ /* 0x000fe2000bf86270 */
[----:B------:R-:W-:Y:S01]  /*0590*/  IMAD.IADD R16, R16, 0x1, R5 ;  /* 0x0000000110107824 */ /* 0x000fe200078e0205 */
[----:B------:R-:W-:Y:S01]  /*05a0*/  SHF.R.U32.HI R0, RZ, 0x5, R84 ;  /* 0x00000005ff007819 */ /* 0x000fe20000011654 */
[----:B------:R-:W-:Y:S01]  /*05b0*/  VIADD R7, R18, 0x70 ;  /* 0x0000007012077836 */ /* 0x000fe20000000000 */
[----:B------:R-:W-:Y:S01]  /*05c0*/  ISETP.GE.AND P0, PT, R2, UR14, PT ;  /* 0x0000000e02007c0c */ /* 0x000fe2000bf06270 */
[----:B------:R-:W-:Y:S01]  /*05d0*/  VIADD R2, R18, 0x30 ;  /* 0x0000003012027836 */ /* 0x000fe20000000000 */
[----:B------:R-:W-:Y:S01]  /*05e0*/  ISETP.GE.AND P6, PT, R4, UR14, PT ;  /* 0x0000000e04007c0c */ /* 0x000fe2000bfc6270 */
[----:B------:R-:W-:Y:S01]  /*05f0*/  IMAD R6, R0, 0x2, R3 ;  /* 0x0000000200067824 */ /* 0x000fe200078e0203 */
[----:B------:R-:W-:Y:S01]  /*0600*/  SEL R12, RZ, 0x2, P4 ;  /* 0x00000002ff0c7807 */ /* 0x000fe20002000000 */
[----:B------:R-:W-:Y:S01]  /*0610*/  VIADD R3, R18, 0x50 ;  /* 0x0000005012037836 */ /* 0x000fe20000000000 */
[----:B------:R-:W-:Y:S01]  /*0620*/  ISETP.GE.AND P2, PT, R2, UR14, PT ;  /* 0x0000000e02007c0c */ /* 0x000fe2000bf46270 */
[----:B------:R-:W-:Y:S01]  /*0630*/  VIADD R14, R6, UR16 ;  /* 0x00000010060e7c36 */ /* 0x000fe20008000000 */
[----:B------:R-:W-:Y:S01]  /*0640*/  ISETP.GE.AND P4, PT, R7, UR14, PT ;  /* 0x0000000e07007c0c */ /* 0x000fe2000bf86270 */
[----:B------:R-:W-:Y:S01]  /*0650*/  VIADD R2, R18, 0x60 ;  /* 0x0000006012027836 */ /* 0x000fe20000000000 */
[----:B------:R-:W-:Y:S01]  /*0660*/  ISETP.GE.AND P3, PT, R3, UR14, PT ;  /* 0x0000000e03007c0c */ /* 0x000fe2000bf66270 */
[----:B------:R-:W-:Y:S01]  /*0670*/  VIADD R4, R16, 0x10 ;  /* 0x0000001010047836 */ /* 0x000fe20000000000 */
[----:B------:R-:W-:Y:S01]  /*0680*/  ISETP.LT.AND P5, PT, R14, R15, !P1 ;  /* 0x0000000f0e00720c */ /* 0x000fe20004fa1270 */
[----:B------:R-:W1:Y:S01]  /*0690*/  LDCU.64 UR8, c[0x0][0x3c0] ;  /* 0x00007800ff0877ac */ /* 0x000e620008000a00 */
[----:B------:R-:W-:Y:S01]  /*06a0*/  SEL R10, RZ, 0x4, P0 ;  /* 0x00000004ff0a7807 */ /* 0x000fe20000000000 */
[----:B------:R-:W3:Y:S01]  /*06b0*/  SHFL.IDX PT, R0, R0, RZ, 0x1f ;  /* 0x00001fff00007589 */ /* 0x000ee200000e0000 */
[----:B------:R-:W-:Y:S01]  /*06c0*/  SEL R3, RZ, 0x1, !P5 ;  /* 0x00000001ff037807 */ /* 0x000fe20006800000 */
[----:B------:R-:W4:Y:S01]  /*06d0*/  LDCU.128 UR4, c[0x0][0x4e0] ;  /* 0x00009c00ff0477ac */ /* 0x000f220008000c00 */
[----:B------:R-:W-:Y:S01]  /*06e0*/  ISETP.GE.AND P5, PT, R2, UR14, PT ;  /* 0x0000000e02007c0c */ /* 0x000fe2000bfa6270 */
[----:B------:R-:W-:Y:S01]  /*06f0*/  IMAD.SHL.U32 R2, R84, 0x4, RZ ;  /* 0x0000000454027824 */ /* 0x000fe200078e00ff */
[----:B------:R-:W-:Y:S01]  /*0700*/  ISETP.GE.AND P0, PT, R4, UR15, PT ;  /* 0x0000000f04007c0c */ /* 0x000fe2000bf06270 */
[----:B------:R-:W-:Y:S01]  /*0710*/  VIADD R4, R16, 0x20 ;  /* 0x0000002010047836 */ /* 0x000fe20000000000 */
[----:B------:R-:W-:Y:S01]  /*0720*/  SHF.R.U32.HI R5, RZ, 0x3, R5 ;  /* 0x00000003ff057819 */ /* 0x000fe20000011605 */
[----:B--2---:R-:W-:Y:S01]  /*0730*/  UIMAD.WIDE.U32 UR24, UR23, UR10, URZ ;  /* 0x0000000a171872a5 */ /* 0x004fe2000f8e00ff */
[----:B------:R-:W-:-:S02]  /*0740*/  LOP3.LUT R7, R85, 0x4, R2, 0xf8, !PT ;  /* 0x0000000455077812 */ /* 0x000fc400078ef802 */
[----:B------:R-:W-:Y:S02]  /*0750*/  CS2R R66, SRZ ;  /* 0x0000000000427805 */ /* 0x000fe4000001ff00 */
[----:B------:R-:W-:Y:S01]  /*0760*/  SEL R11, RZ, 0x8, P2 ;  /* 0x00000008ff0b7807 */ /* 0x000fe20001000000 */
[----:B------:R-:W-:Y:S01]  /*0770*/  ULEA UR17, UP1, UR24, UR17, 0x3 ;  /* 0x0000001118117291 */ /* 0x000fe2000f8218ff */
[----:B------:R-:W-:Y:S01]  /*0780*/  LOP3.LUT R2, R7, 0x1, R86, 0x78, !PT ;  /* 0x0000000107027812 */ /* 0x000fe200078e7856 */
[----:B------:R-:W-:Y:S01]  /*0790*/  VIADD R7, R16, 0x30 ;  /* 0x0000003010077836 */ /* 0x000fe20000000000 */
[----:B------:R-:W-:Y:S02]  /*07a0*/  ISETP.GE.AND P2, PT, R4, UR15, PT ;  /* 0x0000000f04007c0c */ /* 0x000fe4000bf46270 */
[----:B------:R-:W-:Y:S02]  /*07b0*/  CS2R R64, SRZ ;  /* 0x0000000000407805 */ /* 0x000fe4000001ff00 */
[----:B------:R-:W-:Y:S01]  /*07c0*/  SEL R8, RZ, 0x100, P6 ;  /* 0x00000100ff087807 */ /* 0x000fe20003000000 */
[----:B------:R-:W-:Y:S01]  /*07d0*/  IMAD R5, R2, 0x2, R5 ;  /* 0x0000000202057824 */ /* 0x000fe200078e0205 */
[----:B------:R-:W-:-:S02]  /*07e0*/  SHF.R.U32.HI R4, RZ, 0x3, R84 ;  /* 0x00000003ff047819 */ /* 0x000fc40000011654 */
[----:B------:R-:W-:Y:S02]  /*07f0*/  CS2R R38, SRZ ;  /* 0x0000000000267805 */ /* 0x000fe4000001ff00 */
[----:B------:R-:W-:Y:S02]  /*0800*/  ISETP.GE.AND P6, PT, R14, R15, PT ;  /* 0x0000000f0e00720c */ /* 0x000fe40003fc6270 */
[----:B------:R-:W-:Y:S02]  /*0810*/  CS2R R36, SRZ ;  /* 0x0000000000247805 */ /* 0x000fe4000001ff00 */
[----:B------:R-:W-:Y:S02]  /*0820*/  SEL R9, RZ, 0x1, P1 ;  /* 0x00000001ff097807 */ /* 0x000fe40000800000 */
[----:B------:R-:W-:Y:S02]  /*0830*/  CS2R R34, SRZ ;  /* 0x0000000000227805 */ /* 0x000fe4000001ff00 */
[----:B------:R-:W-:-:S02]  /*0840*/  LOP3.LUT R4, R5, 0x4, R4, 0x78, !PT ;  /* 0x0000000405047812 */ /* 0x000fc400078e7804 */
[----:B------:R-:W-:Y:S02]  /*0850*/  CS2R R32, SRZ ;  /* 0x0000000000207805 */ /* 0x000fe4000001ff00 */
[----:B------:R-:W-:Y:S02]  /*0860*/  SEL R2, R12, RZ, !P6 ;  /* 0x000000ff0c027207 */ /* 0x000fe40007000000 */
[C---:B------:R-:W-:Y:S02]  /*0870*/  SEL R13, R10.reuse, RZ, !P6 ;  /* 0x000000ff0a0d7207 */ /* 0x040fe40007000000 */
[----:B------:R-:W-:Y:S02]  /*0880*/  SHF.R.S32.HI R5, RZ, 0x1f, R14 ;  /* 0x0000001fff057819 */ /* 0x000fe4000001140e */
[----:B------:R-:W-:Y:S02]  /*0890*/  IADD3 R9, PT, PT, R10, R12, R9 ;  /* 0x0000000c0a097210 */ /* 0x000fe40007ffe009 */
[----:B------:R-:W-:Y:S01]  /*08a0*/  IADD3 R13, PT, PT, R13, R2, R3 ;  /* 0x000000020d0d7210 */ /* 0x000fe20007ffe003 */
[C---:B------:R-:W-:Y:S01]  /*08b0*/  IMAD R3, R5.reuse, UR10, RZ ;  /* 0x0000000a05037c24 */ /* 0x040fe2000f8e02ff */
[----:B------:R-:W-:Y:S01]  /*08c0*/  SEL R12, RZ, 0x200, P3 ;  /* 0x00000200ff0c7807 */ /* 0x000fe20001800000 */
[----:B-1----:R-:W-:Y:S01]  /*08d0*/  IMAD R5, R5, UR8, RZ ;  /* 0x0000000805057c24 */ /* 0x002fe2000f8e02ff */
[----:B------:R-:W-:Y:S01]  /*08e0*/  SHF.R.S32.HI R19, RZ, 0x1f, R18 ;  /* 0x0000001fff137819 */ /* 0x000fe20000011412 */
[C---:B------:R-:W-:Y:S01]  /*08f0*/  IMAD R3, R14.reuse, UR11, R3 ;  /* 0x0000000b0e037c24 */ /* 0x040fe2000f8e0203 */
[----:B------:R-:W-:Y:S01]  /*0900*/  SHF.R.S32.HI R17, RZ, 0x1f, R16 ;  /* 0x0000001fff117819 */ /* 0x000fe20000011410 */
[----:B------:R-:W-:Y:S01]  /*0910*/  IMAD R5, R14, UR9, R5 ;  /* 0x000000090e057c24 */ /* 0x000fe2000f8e0205 */
[----:B------:R-:W-:Y:S01]  /*0920*/  BAR.SYNC.DEFER_BLOCKING 0x0 ;  /* 0x0000000000007b1d */ /* 0x000fe20000010000 */
[----:B------:R-:W-:Y:S01]  /*0930*/  ISETP.GE.AND P3, PT, R16, UR15, PT ;  /* 0x0000000f10007c0c */ /* 0x000fe2000bf66270 */
[----:B------:R-:W-:Y:S01]  /*0940*/  IMAD.WIDE.U32 R18, R14, UR10, R18 ;  /* 0x0000000a0e127c25 */ /* 0x000fe2000f8e0012 */
[----:B------:R-:W-:-:S02]  /*0950*/  IADD3 R9, PT, PT, R8, R11, R9 ;  /* 0x0000000b08097210 */ /* 0x000fc40007ffe009 */
[----:B------:R-:W-:Y:S01]  /*0960*/  SEL R11, R11, RZ, !P6 ;  /* 0x000000ff0b0b7207 */ /* 0x000fe20007000000 */
[----:B------:R-:W-:Y:S01]  /*0970*/  IMAD.WIDE.U32 R16, R14, UR8, R16 ;  /* 0x000000080e107c25 */ /* 0x000fe2000f8e0010 */
[----:B------:R-:W-:Y:S02]  /*0980*/  SEL R8, R8, RZ, !P6 ;  /* 0x000000ff08087207 */ /* 0x000fe40007000000 */
[----:B------:R-:W-:Y:S01]  /*0990*/  ISETP.GE.AND P1, PT, R7, UR15, PT ;  /* 0x0000000f07007c0c */ /* 0x000fe2000bf26270 */
[----:B------:R-:W-:Y:S01]  /*09a0*/  IMAD.IADD R3, R19, 0x1, R3 ;  /* 0x0000000113037824 */ /* 0x000fe200078e0203 */
[----:B------:R-:W-:Y:S01]  /*09b0*/  SEL R7, RZ, 0x1, P3 ;  /* 0x00000001ff077807 */ /* 0x000fe20001800000 */
[----:B------:R-:W-:Y:S01]  /*09c0*/  IMAD.IADD R5, R17, 0x1, R5 ;  /* 0x0000000111057824 */ /* 0x000fe200078e0205 */
[----:B------:R-:W-:Y:S01]  /*09d0*/  ISETP.LT.AND P3, PT, R14, R15, !P3 ;  /* 0x0000000f0e00720c */ /* 0x000fe20005f61270 */
[----:B------:R-:W-:Y:S01]  /*09e0*/  USHF.R.S32.HI UR15, URZ, 0x1f, UR23 ;  /* 0x0000001fff0f7899 */ /* 0x000fe20008011417 */
[----:B------:R-:W-:-:S02]  /*09f0*/  IADD3 R14, PT, PT, R8, R11, R13 ;  /* 0x0000000b080e7210 */ /* 0x000fc40007ffe00d */
[----:B------:R-:W-:Y:S02]  /*0a00*/  SEL R10, RZ, 0x2, P0 ;  /* 0x00000002ff0a7807 */ /* 0x000fe40000000000 */
[----:B------:R-:W-:Y:S02]  /*0a10*/  SEL R11, RZ, 0x4, P2 ;  /* 0x00000004ff0b7807 */ /* 0x000fe40001000000 */
[----:B------:R-:W-:Y:S02]  /*0a20*/  SEL R13, RZ, 0x400, P5 ;  /* 0x00000400ff0d7807 */ /* 0x000fe40002800000 */
[----:B----4-:R-:W-:Y:S01]  /*0a30*/  LEA R2, P0, R18, UR4, 0x3 ;  /* 0x0000000412027c11 */ /* 0x010fe2000f8018ff */
[----:B------:R-:W1:Y:S01]  /*0a40*/  S2UR UR4, SR_CgaCtaId ;  /* 0x00000000000479c3 */ /* 0x000e620000008800 */
[----:B------:R-:W-:Y:S02]  /*0a50*/  IADD3 R7, PT, PT, R11, R10, R7 ;  /* 0x0000000a0b077210 */ /* 0x000fe40007ffe007 */
[----:B------:R-:W-:-:S02]  /*0a60*/  IADD3 R124, PT, PT, R13, R12, R9 ;  /* 0x0000000c0d7c7210 */ /* 0x000fc40007ffe009 */
[----:B------:R-:W-:Y:S02]  /*0a70*/  SEL R15, R12, RZ, !P6 ;  /* 0x000000ff0c0f7207 */ /* 0x000fe40007000000 */
[----:B------:R-:W-:Y:S02]  /*0a80*/  SEL R10, R10, RZ, !P6 ;  /* 0x000000ff0a0a7207 */ /* 0x000fe40007000000 */
[----:B------:R-:W-:Y:S02]  /*0a90*/  SEL R11, R11, RZ, !P6 ;  /* 0x000000ff0b0b7207 */ /* 0x000fe40007000000 */
[----:B------:R-:W-:Y:S02]  /*0aa0*/  SEL R12, RZ, 0x1, !P3 ;  /* 0x00000001ff0c7807 */ /* 0x000fe40005800000 */
[----:B------:R-:W-:Y:S01]  /*0ab0*/  LEA.HI.X R3, R18, UR5, R3, 0x3, P0 ;  /* 0x0000000512037c11 */ /* 0x000fe200080f1c03 */
[----:B------:R-:W-:Y:S01]  /*0ac0*/  UIADD3 UR5, UPT, UPT, UR22, 0x1e, URZ ;  /* 0x0000001e16057890 */ /* 0x000fe2000fffe0ff */
[C---:B------:R-:W-:Y:S01]  /*0ad0*/  LEA R8, P0, R16.reuse, UR6, 0x3 ;  /* 0x0000000610087c11 */ /* 0x040fe2000f8018ff */
[----:B------:R-:W-:Y:S01]  /*0ae0*/  UMOV UR6, 0x400 ;  /* 0x0000040000067882 */ /* 0x000fe20000000000 */
[----:B------:R-:W-:Y:S01]  /*0af0*/  IADD3 R10, PT, PT, R11, R10, R12 ;  /* 0x0000000a0b0a7210 */ /* 0x000fe20007ffe00c */
[----:B------:R-:W-:Y:S01]  /*0b00*/  UISETP.GE.U32.AND UP0, UPT, UR5, 0x1f, UPT ;  /* 0x0000001f0500788c */ /* 0x000fe2000bf06070 */
[----:B------:R-:W-:Y:S01]  /*0b10*/  SEL R12, RZ, 0x8, P1 ;  /* 0x00000008ff0c7807 */ /* 0x000fe20000800000 */
[----:B------:R-:W-:Y:S01]  /*0b20*/  UIMAD UR5, UR15, UR10, URZ ;  /* 0x0000000a0f0572a4 */ /* 0x000fe2000f8e02ff */
[----:B------:R-:W-:Y:S01]  /*0b30*/  LEA.HI.X R9, R16, UR7, R5, 0x3, P0 ;  /* 0x0000000710097c11 */ /* 0x000fe200080f1c05 */
[----:B------:R-:W-:Y:S01]  /*0b40*/  UIADD3 UR7, UPT, UPT, UR22, -0x1, URZ ;  /* 0xffffffff16077890 */ /* 0x000fe2000fffe0ff */
[----:B------:R-:W-:Y:S01]  /*0b50*/  SEL R13, R13, RZ, !P6 ;  /* 0x000000ff0d0d7207 */ /* 0x000fe20007000000 */
[C---:B------:R-:W-:Y:S01]  /*0b60*/  IMAD.IADD R123, R12.reuse, 0x1, R7 ;  /* 0x000000010c7b7824 */ /* 0x040fe200078e0207 */
[----:B------:R-:W-:Y:S01]  /*0b70*/  SEL R5, RZ, 0x800, P4 ;  /* 0x00000800ff057807 */ /* 0x000fe20002000000 */
[----:B-1----:R-:W-:Y:S01]  /*0b80*/  ULEA UR6, UR4, UR6, 0x18 ;  /* 0x0000000604067291 */ /* 0x002fe2000f8ec0ff */
[----:B------:R-:W-:Y:S01]  /*0b90*/  SEL R7, R12, RZ, !P6 ;  /* 0x000000ff0c077207 */ /* 0x000fe20007000000 */
[----:B------:R-:W-:Y:S01]  /*0ba0*/  UIMAD UR5, UR23, UR11, UR5 ;  /* 0x0000000b170572a4 */ /* 0x000fe2000f8e0205 */
[----:B------:R-:W-:Y:S01]  /*0bb0*/  IADD3 R13, PT, PT, R13, R15, R14 ;  /* 0x0000000f0d0d7210 */ /* 0x000fe20007ffe00e */
[C---:B------:R-:W-:Y:S01]  /*0bc0*/  IMAD.IADD R124, R5.reuse, 0x1, R124 ;  /* 0x00000001057c7824 */ /* 0x040fe200078e027c */
[----:B------:R-:W-:Y:S01]  /*0bd0*/  SEL R12, R5, RZ, !P6 ;  /* 0x000000ff050c7207 */ /* 0x000fe20007000000 */
[----:B------:R-:W-:Y:S01]  /*0be0*/  IMAD.IADD R10, R10, 0x1, R7 ;  /* 0x000000010a0a7824 */ /* 0x000fe200078e0207 */
[----:B------:R-:W-:Y:S01]  /*0bf0*/  PLOP3.LUT P0, PT, PT, PT, UP0, 0x80, 0x8 ;  /* 0x000000000008781c */ /* 0x000fe20003f0f008 */
[----:B------:R-:W-:Y:S01]  /*0c00*/  UISETP.GE.U32.AND UP0, UPT, UR7, 0x10, UPT ;  /* 0x000000100700788c */ /* 0x000fe2000bf06070 */
[----:B------:R-:W-:Y:S01]  /*0c10*/  LOP3.LUT R125, R85, 0x3c, R6, 0xf8, !PT ;  /* 0x0000003c557d7812 */ /* 0x000fe200078ef806 */
[----:B------:R-:W-:Y:S01]  /*0c20*/  IMAD.IADD R12, R13, 0x1, R12 ;  /* 0x000000010d0c7824 */ /* 0x000fe200078e020c */
[----:B------:R-:W-:Y:S01]  /*0c30*/  SEL R111, R10, RZ, P0 ;  /* 0x000000ff0a6f7207 */ /* 0x000fe20000000000 */
[----:B------:R-:W-:Y:S01]  /*0c40*/  UIADD3 UR5, UPT, UPT, UR25, UR5, URZ ;  /* 0x0000000519057290 */ /* 0x000fe2000fffe0ff */
[----:B---3--:R-:W-:Y:S01]  /*0c50*/  R2UR UR4, R0 ;  /* 0x00000000000472ca */ /* 0x008fe200000e0000 */
[----:B------:R-:W-:Y:S01]  /*0c60*/  IMAD R4, R125, 0x80, R4 ;  /* 0x000000807d047824 */ /* 0x000fe200078e0204 */
[----:B------:R-:W-:Y:S01]  /*0c70*/  SEL R115, R12, RZ, P0 ;  /* 0x000000ff0c737207 */ /* 0x000fe20000000000 */
[C---:B------:R-:W-:Y:S01]  /*0c80*/  IMAD.SHL.U32 R114, R111.reuse, 0x8, RZ ;  /* 0x000000086f727824 */ /* 0x040fe200078e00ff */
[----:B------:R-:W-:Y:S01]  /*0c90*/  ULEA.HI.X UR5, UR24, UR19, UR5, 0x3, UP1 ;  /* 0x0000001318057291 */ /* 0x000fe200088f1c05 */
[----:B------:R-:W-:Y:S01]  /*0ca0*/  IMAD.SHL.U32 R113, R111, 0x4, RZ ;  /* 0x000000046f717824 */ /* 0x000fe200078e00ff */
[----:B------:R-:W-:Y:S01]  /*0cb0*/  LEA R7, R4, UR6, 0x3 ;  /* 0x0000000604077c11 */ /* 0x000fe2000f8e18ff */
[C---:B------:R-:W-:Y:S01]  /*0cc0*/  IMAD.SHL.U32 R122, R115.reuse, 0x8, RZ ;  /* 0x00000008737a7824 */ /* 0x040fe200078e00ff */
[--C-:B------:R-:W-:Y:S01]  /*0cd0*/  SHF.R.U32.HI R118, RZ, 0x5, R115.reuse ;  /* 0x00000005ff767819 */ /* 0x100fe20000011673 */
[C---:B------:R-:W-:Y:S01]  /*0ce0*/  IMAD.SHL.U32 R121, R115.reuse, 0x4, RZ ;  /* 0x0000000473797824 */ /* 0x040fe200078e00ff */
[--C-:B------:R-:W-:Y:S01]  /*0cf0*/  SHF.R.U32.HI R117, RZ, 0x6, R115.reuse ;  /* 0x00000006ff757819 */ /* 0x100fe20000011673 */
[----:B------:R-:W-:Y:S01]  /*0d00*/  IMAD.SHL.U32 R120, R115, 0x2, RZ ;  /* 0x0000000273787824 */ /* 0x000fe200078e00ff */
[----:B------:R-:W-:Y:S01]  /*0d10*/  LOP3.LUT P5, R122, R122, 0x8, RZ, 0xc0, !PT ;  /* 0x000000087a7a7812 */ /* 0x000fe200078ac0ff */
[----:B------:R-:W-:Y:S01]  /*0d20*/  IMAD.SHL.U32 R112, R111, 0x2, RZ ;  /* 0x000000026f707824 */ /* 0x000fe200078e00ff */
[----:B------:R-:W-:Y:S01]  /*0d30*/  LOP3.LUT P2, R121, R121, 0x8, RZ, 0xc0, !PT ;  /* 0x0000000879797812 */ /* 0x000fe2000784c0ff */
[----:B------:R-:W-:Y:S01]  /*0d40*/  IMAD R125, R125, -0x40, R4 ;  /* 0xffffffc07d7d7824 */ /* 0x000fe200078e0204 */
[----:B------:R-:W-:Y:S01]  /*0d50*/  LOP3.LUT P4, R120, R120, 0x8, RZ, 0xc0, !PT ;  /* 0x0000000878787812 */ /* 0x000fe2000788c0ff */
[----:B------:R-:W-:Y:S01]  /*0d60*/  UIMAD.WIDE.U32 UR10, UR23, UR8, URZ ;  /* 0x00000008170a72a5 */ /* 0x000fe2000f8e00ff */
[----:B------:R-:W-:Y:S01]  /*0d70*/  LOP3.LUT P3, R119, R115, 0x8, RZ, 0xc0, !PT ;  /* 0x0000000873777812 */ /* 0x000fe2000786c0ff */
[----:B------:R-:W-:Y:S01]  /*0d80*/  UIMAD UR8, UR15, UR8, URZ ;  /* 0x000000080f0872a4 */ /* 0x000fe2000f8e02ff */
[--C-:B------:R-:W-:Y:S01]  /*0d90*/  SHF.R.U32.HI R116, RZ, 0x7, R115.reuse ;  /* 0x00000007ff747819 */ /* 0x100fe20000011673 */
[----:B------:R-:W-:Y:S01]  /*0da0*/  USHF.R.S32.HI UR27, URZ, 0x1f, UR4 ;  /* 0x0000001fff1b7899 */ /* 0x000fe20008011404 */
[----:B------:R-:W-:Y:S01]  /*0db0*/  SHF.R.U32.HI R115, RZ, 0x8, R115 ;  /* 0x00000008ff737819 */ /* 0x000fe20000011673 */
[----:B------:R-:W-:Y:S01]  /*0dc0*/  UIMAD UR8, UR23, UR9, UR8 ;  /* 0x00000009170872a4 */ /* 0x000fe2000f8e0208 */
[----:B------:R-:W-:Y:S01]  /*0dd0*/  LOP3.LUT P1, R118, R118, 0x8, RZ, 0xc0, !PT ;  /* 0x0000000876767812 */ /* 0x000fe2000782c0ff */
[----:B------:R-:W-:Y:S01]  /*0de0*/  @!PT LDS RZ, [RZ] ;  /* 0x00000000fffff984 */ /* 0x000fe20000000800 */
[----:B------:R-:W-:Y:S01]  /*0df0*/  @!PT LDS RZ, [RZ] ;  /* 0x00000000fffff984 */ /* 0x000fe20000000800 */
[----:B------:R-:W-:Y:S01]  /*0e00*/  @!PT LDS RZ, [RZ] ;  /* 0x00000000fffff984 */ /* 0x000fe20000000800 */
[----:B------:R-:W-:Y:S01]  /*0e10*/  LDGSTS.E.LTC128B.64 [R7], desc[UR12][R2.64], P5 ;  /* 0x0000000002077fae */ /* 0x000fe2000a9a160c */
[----:B------:R-:W-:Y:S01]  /*0e20*/  LOP3.LUT P0, R117, R117, 0x8, RZ, 0xc0, !PT ;  /* 0x0000000875757812 */ /* 0x000fe2000780c0ff */
[----:B------:R-:W-:Y:S01]  /*0e30*/  UIADD3 UR8, UPT, UPT, UR11, UR8, URZ ;  /* 0x000000080b087290 */ /* 0x000fe2000fffe0ff */
[----:B------:R-:W-:Y:S01]  /*0e40*/  LOP3.LUT P5, R116, R116, 0x8, RZ, 0xc0, !PT ;  /* 0x0000000874747812 */ /* 0x000fe200078ac0ff */
[----:B------:R-:W-:Y:S01]  /*0e50*/  LDGSTS.E.LTC128B.64 [R7+0x80], desc[UR12][R2.64+0x80], P2 ;  /* 0x0008008002077fae */ /* 0x000fe200091a160c */
[----:B------:R-:W-:Y:S01]  /*0e60*/  LOP3.LUT P2, R115, R115, 0x8, RZ, 0xc0, !PT ;  /* 0x0000000873737812 */ /* 0x000fe2000784c0ff */
[----:B------:R-:W-:Y:S01]  /*0e70*/  ULEA.HI UR27, UR27, UR4, URZ, 0x3 ;  /* 0x000000041b1b7291 */ /* 0x000fe2000f8f18ff */
[----:B------:R-:W-:Y:S01]  /*0e80*/  LEA R5, R125, UR6, 0x3 ;  /* 0x000000067d057c11 */ /* 0x000fe2000f8e18ff */
[----:B------:R-:W-:Y:S01]  /*0e90*/  LDGSTS.E.LTC128B.64 [R7+0x100], desc[UR12][R2.64+0x100], P4 ;  /* 0x0010010002077fae */ /* 0x000fe2000a1a160c */
[----:B------:R-:W-:Y:S01]  /*0ea0*/  LOP3.LUT P4, R114, R114, 0x8, RZ, 0xc0, !PT ;  /* 0x0000000872727812 */ /* 0x000fe2000788c0ff */
[----:B------:R-:W-:Y:S01]  /*0eb0*/  UIADD3 UR22, UPT, UPT, UR22, 0xf, URZ ;  /* 0x0000000f16167890 */ /* 0x000fe2000fffe0ff */
[----:B------:R-:W-:Y:S01]  /*0ec0*/  LOP3.LUT R69, R84, 0x1f, RZ, 0xc0, !PT ;  /* 0x0000001f54457812 */ /* 0x000fe200078ec0ff */
[----:B------:R-:W-:Y:S01]  /*0ed0*/  LDGSTS.E.LTC128B.64 [R7+0x180], desc[UR12][R2.64+0x180], P3 ;  /* 0x0018018002077fae */ /* 0x000fe200099a160c */
[----:B------:R-:W-:Y:S01]  /*0ee0*/  LOP3.LUT P3, R113, R113, 0x8, RZ, 0xc0, !PT ;  /* 0x0000000871717812 */ /* 0x000fe2000786c0ff */
[----:B------:R-:W-:Y:S01]  /*0ef0*/  USHF.R.S32.HI UR28, URZ, 0x1f, UR22 ;  /* 0x0000001fff1c7899 */ /* 0x000fe20008011416 */
[----:B------:R-:W-:Y:S01]  /*0f00*/  SHF.R.U32.HI R69, RZ, 0x3, R69 ;  /* 0x00000003ff457819 */ /* 0x000fe20000011645 */
[----:B------:R-:W-:Y:S01]  /*0f10*/  LDGSTS.E.LTC128B.64 [R7+0x200], desc[UR12][R2.64+0x200], P1 ;  /* 0x0020020002077fae */ /* 0x000fe200089a160c */
[----:B------:R-:W-:Y:S01]  /*0f20*/  LOP3.LUT P1, R112, R112, 0x8, RZ, 0xc0, !PT ;  /* 0x0000000870707812 */ /* 0x000fe2000782c0ff */
[----:B------:R-:W-:Y:S01]  /*0f30*/  ULEA.HI UR28, UR28, UR22, URZ, 0x4 ;  /* 0x000000161c1c7291 */ /* 0x000fe2000f8f20ff */
[----:B------:R-:W-:Y:S01]  /*0f40*/  CS2R R18, SRZ ;  /* 0x0000000000127805 */ /* 0x000fe2000001ff00 */
[----:B------:R-:W-:Y:S01]  /*0f50*/  LDGSTS.E.LTC128B.64 [R7+0x280], desc[UR12][R2.64+0x280], P0 ;  /* 0x0028028002077fae */ /* 0x000fe200081a160c */
[----:B------:R-:W-:Y:S01]  /*0f60*/  LOP3.LUT P0, R111, R111, 0x8, RZ, 0xc0, !PT ;  /* 0x000000086f6f7812 */ /* 0x000fe2000780c0ff */
[----:B------:R-:W-:Y:S01]  /*0f70*/  ULEA.HI.SX32 UR28, UR28, 0xfffffffe, 0x1c ;  /* 0xfffffffe1c1c7891 */ /* 0x000fe2000f8fe2ff */
[----:B------:R-:W-:Y:S01]  /*0f80*/  CS2R R16, SRZ ;  /* 0x0000000000107805 */ /* 0x000fe2000001ff00 */
[----:B------:R-:W-:Y:S01]  /*0f90*/  LDGSTS.E.LTC128B.64 [R7+0x300], desc[UR12][R2.64+0x300], P5 ;  /* 0x0030030002077fae */ /* 0x000fe2000a9a160c */
[----:B------:R-:W-:Y:S01]  /*0fa0*/  UIADD3 UR7, UPT, UPT, UR6, 0xc000, URZ ;  /* 0x0000c00006077890 */ /* 0x000fe2000fffe0ff */
[----:B------:R-:W-:-:S02]  /*0fb0*/  CS2R R14, SRZ ;  /* 0x00000000000e7805 */ /* 0x000fc4000001ff00 */
[----:B------:R-:W-:Y:S01]  /*0fc0*/  CS2R R12, SRZ ;  /* 0x00000000000c7805 */ /* 0x000fe2000001ff00 */
[----:B------:R1:W-:Y:S01]  /*0fd0*/  LDGSTS.E.LTC128B.64 [R7+0x380], desc[UR12][R2.64+0x380], P2 ;  /* 0x0038038002077fae */ /* 0x0003e200091a160c */
[----:B------:R-:W-:Y:S01]  /*0fe0*/  PLOP3.LUT P2, PT, PT, PT, UP0, 0x80, 0x8 ;  /* 0x000000000008781c */ /* 0x000fe20003f4f008 */
[----:B------:R-:W-:Y:S01]  /*0ff0*/  ULEA UR18, UP0, UR10, UR18, 0x3 ;  /* 0x000000120a127291 */ /* 0x000fe2000f8018ff */
[----:B------:R-:W-:Y:S01]  /*1000*/  CS2R R10, SRZ ;  /* 0x00000000000a7805 */ /* 0x000fe2000001ff00 */
[----:B------:R-:W-:Y:S01]  /*1010*/  LDGSTS.E.LTC128B.64 [R5+0xc000], desc[UR12][R8.64], P4 ;  /* 0x0c00000008057fae */ /* 0x000fe2000a1a160c */
[----:B------:R-:W-:Y:S01]  /*1020*/  SEL R124, R124, RZ, P2 ;  /* 0x000000ff7c7c7207 */ /* 0x000fe20001000000 */
[----:B------:R-:W-:Y:S01]  /*1030*/  ULEA.HI.X UR8, UR10, UR20, UR8, 0x3, UP0 ;  /* 0x000000140a087291 */ /* 0x000fe200080f1c08 */
[----:B------:R-:W-:Y:S01]  /*1040*/  SEL R123, R123, RZ, P2 ;  /* 0x000000ff7b7b7207 */ /* 0x000fe20001000000 */
[----:B------:R-:W-:Y:S01]  /*1050*/  LDGSTS.E.LTC128B.64 [R5+0xc080], desc[UR12][R8.64+0x80], P3 ;  /* 0x0c08008008057fae */ /* 0x000fe200099a160c */
[--C-:B------:R-:W-:Y:S01]  /*1060*/  SHF.R.U32.HI R106, RZ, 0x5, R124.reuse ;  /* 0x00000005ff6a7819 */ /* 0x100fe2000001167c */
[C---:B------:R-:W-:Y:S01]  /*1070*/  IMAD.SHL.U32 R110, R124.reuse, 0x8, RZ ;  /* 0x000000087c6e7824 */ /* 0x040fe200078e00ff */
[--C-:B------:R-:W-:Y:S01]  /*1080*/  SHF.R.U32.HI R105, RZ, 0x6, R124.reuse ;  /* 0x00000006ff697819 */ /* 0x100fe2000001167c */
[C---:B------:R-:W-:Y:S01]  /*1090*/  IMAD.SHL.U32 R109, R124.reuse, 0x4, RZ ;  /* 0x000000047c6d7824 */ /* 0x040fe200078e00ff */
[----:B------:R-:W-:Y:S01]  /*10a0*/  LDGSTS.E.LTC128B.64 [R5+0xc100], desc[UR12][R8.64+0x100], P1 ;  /* 0x0c10010008057fae */ /* 0x000fe200089a160c */
[----:B------:R-:W-:Y:S01]  /*10b0*/  IMAD.SHL.U32 R108, R124, 0x2, RZ ;  /* 0x000000027c6c7824 */ /* 0x000fe200078e00ff */
[----:B------:R-:W-:Y:S01]  /*10c0*/  LOP3.LUT P4, R110, R110, 0x8, RZ, 0xc0, !PT ;  /* 0x000000086e6e7812 */ /* 0x000fe2000788c0ff */
[----:B------:R-:W-:Y:S01]  /*10d0*/  IMAD.SHL.U32 R102, R123, 0x8, RZ ;  /* 0x000000087b667824 */ /* 0x000fe200078e00ff */
[----:B------:R-:W-:Y:S01]  /*10e0*/  IADD3 R136, P1, PT, R2, UR17, RZ ;  /* 0x0000001102887c10 */ /* 0x000fe2000ff3e0ff */
[----:B------:R2:W-:Y:S01]  /*10f0*/  LDGSTS.E.LTC128B.64 [R5+0xc180], desc[UR12][R8.64+0x180], P0 ;  /* 0x0c18018008057fae */ /* 0x0005e200081a160c */
[----:B------:R-:W-:Y:S01]  /*1100*/  LOP3.LUT P6, R109, R109, 0x8, RZ, 0xc0, !PT ;  /* 0x000000086d6d7812 */ /* 0x000fe200078cc0ff */
[C---:B------:R-:W-:Y:S01]  /*1110*/  IMAD.SHL.U32 R101, R123.reuse, 0x4, RZ ;  /* 0x000000047b657824 */ /* 0x040fe200078e00ff */
[----:B------:R-:W-:Y:S01]  /*1120*/  LOP3.LUT P5, R108, R108, 0x8, RZ, 0xc0, !PT ;  /* 0x000000086c6c7812 */ /* 0x000fe200078ac0ff */
[----:B------:R-:W0:Y:S01]  /*1130*/  LDGDEPBAR ;  /* 0x00000000000079af */ /* 0x000e220000000000 */
[----:B------:R-:W-:Y:S01]  /*1140*/  LOP3.LUT P3, R107, R124, 0x8, RZ, 0xc0, !PT ;  /* 0x000000087c6b7812 */ /* 0x000fe2000786c0ff */
[----:B------:R-:W-:Y:S01]  /*1150*/  IMAD.SHL.U32 R100, R123, 0x2, RZ ;  /* 0x000000027b647824 */ /* 0x000fe200078e00ff */
[----:B------:R-:W-:Y:S01]  /*1160*/  IADD3.X R137, PT, PT, R3, UR5, RZ, P1, !PT ;  /* 0x0000000503897c10 */ /* 0x000fe20008ffe4ff */
[----:B------:R-:W-:Y:S01]  /*1170*/  ULOP3.LUT UR5, UR27, 0xfff8, URZ, 0xc0, !UPT ;  /* 0x0000fff81b057892 */ /* 0x000fe2000f8ec0ff */
[----:B------:R-:W-:Y:S01]  /*1180*/  LOP3.LUT P2, R106, R106, 0x8, RZ, 0xc0, !PT ;  /* 0x000000086a6a7812 */ /* 0x000fe2000784c0ff */
[----:B------:R-:W-:Y:S01]  /*1190*/  UISETP.GE.AND UP0, UPT, UR22, 0x10, UPT ;  /* 0x000000101600788c */ /* 0x000fe2000bf06270 */
[----:B------:R-:W-:Y:S01]  /*11a0*/  LOP3.LUT P1, R105, R105, 0x8, RZ, 0xc0, !PT ;  /* 0x0000000869697812 */ /* 0x000fe2000782c0ff */
[----:B------:R-:W-:Y:S01]  /*11b0*/  LDGSTS.E.LTC128B.64 [R7+0x4000], desc[UR12][R136.64], P4 ;  /* 0x0400000088077fae */ /* 0x000fe2000a1a160c */
[--C-:B------:R-:W-:Y:S01]  /*11c0*/  SHF.R.U32.HI R104, RZ, 0x7, R124.reuse ;  /* 0x00000007ff687819 */ /* 0x100fe2000001167c */
[----:B------:R-:W-:Y:S01]  /*11d0*/  UIADD3 UR5, UPT, UPT, UR4, -UR5, URZ ;  /* 0x8000000504057290 */ /* 0x000fe2000fffe0ff */
[----:B------:R-:W-:Y:S01]  /*11e0*/  SHF.R.U32.HI R103, RZ, 0x8, R124 ;  /* 0x00000008ff677819 */ /* 0x000fe2000001167c */
[----:B------:R-:W-:Y:S01]  /*11f0*/  LDGSTS.E.LTC128B.64 [R7+0x4080], desc[UR12][R136.64+0x80], P6 ;  /* 0x0408008088077fae */ /* 0x000fe2000b1a160c */
[----:B------:R-:W-:Y:S01]  /*1200*/  LOP3.LUT P6, R104, R104, 0x8, RZ, 0xc0, !PT ;  /* 0x0000000868687812 */ /* 0x000fe200078cc0ff */
[----:B------:R-:W-:Y:S01]  /*1210*/  UPRMT UR4, UR5, 0x8880, URZ ;  /* 0x0000888005047896 */ /* 0x000fe200080000ff */
[----:B------:R-:W-:Y:S01]  /*1220*/  LOP3.LUT P4, R102, R102, 0x8, RZ, 0xc0, !PT ;  /* 0x0000000866667812 */ /* 0x000fe2000788c0ff */
[----:B------:R-:W-:Y:S01]  /*1230*/  LDGSTS.E.LTC128B.64 [R7+0x4100], desc[UR12][R136.64+0x100], P5 ;  /* 0x0410010088077fae */ /* 0x000fe2000a9a160c */
[----:B------:R-:W-:Y:S01]  /*1240*/  LOP3.LUT P5, R103, R103, 0x8, RZ, 0xc0, !PT ;  /* 0x0000000867677812 */ /* 0x000fe200078ac0ff */
[----:B------:R-:W-:Y:S01]  /*1250*/  UPRMT UR4, UR4, 0x7710, URZ ;  /* 0x0000771004047896 */ /* 0x000fe200080000ff */
[----:B------:R-:W-:Y:S01]  /*1260*/  IADD3 R134, P0, PT, R8, UR18, RZ ;  /* 0x0000001208867c10 */ /* 0x000fe2000ff1e0ff */
[----:B------:R-:W-:Y:S01]  /*1270*/  LDGSTS.E.LTC128B.64 [R7+0x4180], desc[UR12][R136.64+0x180], P3 ;  /* 0x0418018088077fae */ /* 0x000fe200099a160c */
[----:B------:R-:W-:Y:S01]  /*1280*/  LOP3.LUT P3, R101, R101, 0x8, RZ, 0xc0, !PT ;  /* 0x0000000865657812 */ /* 0x000fe2000786c0ff */
[----:B------:R-:W-:Y:S01]  /*1290*/  USHF.R.U32.HI UR4, URZ, 0xd, UR4 ;  /* 0x0000000dff047899 */ /* 0x000fe20008011604 */
[----:B------:R-:W-:Y:S01]  /*12a0*/  IADD3.X R135, PT, PT, R9, UR8, RZ, P0, !PT ;  /* 0x0000000809877c10 */ /* 0x000fe200087fe4ff */
[----:B------:R-:W-:Y:S01]  /*12b0*/  LDGSTS.E.LTC128B.64 [R7+0x4200], desc[UR12][R136.64+0x200], P2 ;  /* 0x0420020088077fae */ /* 0x000fe200091a160c */
[----:B------:R-:W-:Y:S01]  /*12c0*/  LOP3.LUT P2, R100, R100, 0x8, RZ, 0xc0, !PT ;  /* 0x0000000864647812 */ /* 0x000fe2000784c0ff */
[----:B------:R-:W-:Y:S01]  /*12d0*/  ULOP3.LUT UR4, UR4, 0x3, URZ, 0xc0, !UPT ;  /* 0x0000000304047892 */ /* 0x000fe2000f8ec0ff */
[----:B-1----:R-:W-:Y:S01]  /*12e0*/  LOP3.LUT R2, R69, 0x7, R84, 0x78, !PT ;  /* 0x0000000745027812 */ /* 0x002fe200078e7854 */
[----:B------:R-:W-:Y:S01]  /*12f0*/  LDGSTS.E.LTC128B.64 [R7+0x4280], desc[UR12][R136.64+0x280], P1 ;  /* 0x0428028088077fae */ /* 0x000fe200089a160c */
[----:B------:R-:W-:Y:S01]  /*1300*/  LOP3.LUT P1, R3, R123, 0x8, RZ, 0xc0, !PT ;  /* 0x000000087b037812 */ /* 0x000fe2000782c0ff */
[----:B------:R-:W-:Y:S01]  /*1310*/  UIADD3 UR4, UPT, UPT, UR5, UR4, URZ ;  /* 0x0000000405047290 */ /* 0x000fe2000fffe0ff */
[----:B------:R-:W-:Y:S01]  /*1320*/  ISETP.NE.AND P0, PT, RZ, UR28, PT ;  /* 0x0000001cff007c0c */ /* 0x000fe2000bf05270 */
[----:B------:R-:W-:Y:S01]  /*1330*/  LDGSTS.E.LTC128B.64 [R7+0x4300], desc[UR12][R136.64+0x300], P6 ;  /* 0x0430030088077fae */ /* 0x000fe2000b1a160c */
[C---:B------:R-:W-:Y:S01]  /*1340*/  IMAD R2, R69.reuse, 0x40, R2 ;  /* 0x0000004045027824 */ /* 0x040fe200078e0202 */
[----:B------:R-:W-:Y:S01]  /*1350*/  ULOP3.LUT UR8, UR4, 0xfffc, URZ, 0xc0, !UPT ;  /* 0x0000fffc04087892 */ /* 0x000fe2000f8ec0ff */
[----:B--2---:R-:W-:Y:S01]  /*1360*/  CS2R R8, SRZ ;  /* 0x0000000000087805 */ /* 0x004fe2000001ff00 */
[----:B------:R1:W-:Y:S01]  /*1370*/  LDGSTS.E.LTC128B.64 [R7+0x4380], desc[UR12][R136.64+0x380], P5 ;  /* 0x0438038088077fae */ /* 0x0003e2000a9a160c */
[----:B------:R-:W-:Y:S01]  /*1380*/  UPRMT UR4, UR4, 0x8880, URZ ;  /* 0x0000888004047896 */ /* 0x000fe200080000ff */
[----:B------:R-:W-:Y:S01]  /*1390*/  IMAD R0, R69, -0x20, R2 ;  /* 0xffffffe045007824 */ /* 0x000fe200078e0202 */
[----:B------:R-:W-:Y:S01]  /*13a0*/  UIADD3 UR8, UPT, UPT, URZ, -UR8, URZ ;  /* 0x80000008ff087290 */ /* 0x000fe2000fffe0ff */
[----:B------:R-:W-:Y:S01]  /*13b0*/  LDGSTS.E.LTC128B.64 [R5+0xe000], desc[UR12][R134.64], P4 ;  /* 0x0e00000086057fae */ /* 0x000fe2000a1a160c */
[----:B------:R-:W-:Y:S01]  /*13c0*/  USHF.R.S32.HI UR4, URZ, 0x2, UR4 ;  /* 0x00000002ff047899 */ /* 0x000fe20008011404 */
[----:B------:R-:W-:Y:S01]  /*13d0*/  LEA R125, R125, UR7, 0x3 ;  /* 0x000000077d7d7c11 */ /* 0x000fe2000f8e18ff */
[----:B------:R-:W-:Y:S01]  /*13e0*/  UPRMT UR8, UR8, 0x7710, URZ ;  /* 0x0000771008087896 */ /* 0x000fe200080000ff */
[----:B------:R-:W-:Y:S01]  /*13f0*/  LDGSTS.E.LTC128B.64 [R5+0xe080], desc[UR12][R134.64+0x80], P3 ;  /* 0x0e08008086057fae */ /* 0x000fe200099a160c */
[----:B------:R-:W-:Y:S01]  /*1400*/  SEL R123, R123, RZ, P0 ;  /* 0x000000ff7b7b7207 */ /* 0x000fe20000000000 */
[----:B------:R-:W-:Y:S01]  /*1410*/  USHF.R.S32.HI UR27, URZ, 0x3, UR27 ;  /* 0x00000003ff1b7899 */ /* 0x000fe2000801141b */
[----:B------:R-:W-:Y:S01]  /*1420*/  SEL R124, R124, RZ, P0 ;  /* 0x000000ff7c7c7207 */ /* 0x000fe20000000000 */
[----:B------:R-:W-:Y:S01]  /*1430*/  LDGSTS.E.LTC128B.64 [R5+0xe100], desc[UR12][R134.64+0x100], P2 ;  /* 0x0e10010086057fae */ /* 0x000fe200091a160c */
[----:B------:R-:W-:-:S02]  /*1440*/  UIADD3 UR5, UPT, UPT, UR5, UR8, URZ ;  /* 0x0000000805057290 */ /* 0x000fc4000fffe0ff */
[----:B------:R-:W-:Y:S01]  /*1450*/  UPRMT UR24, UR4, 0x9910, URZ ;  /* 0x0000991004187896 */ /* 0x000fe200080000ff */
[----:B------:R2:W-:Y:S01]  /*1460*/  LDGSTS.E.LTC128B.64 [R5+0xe180], desc[UR12][R134.64+0x180], P1 ;  /* 0x0e18018086057fae */ /* 0x0005e200089a160c */
[----:B------:R-:W-:-:S03]  /*1470*/  ULOP3.LUT UR25, UR5, 0xffff, URZ, 0xc0, !UPT ;  /* 0x0000ffff05197892 */ /* 0x000fc6000f8ec0ff */
[----:B------:R-:W0:Y:S01]  /*1480*/  LDGDEPBAR ;  /* 0x00000000000079af */ /* 0x000e220000000000 */
[----:B------:R-:W-:Y:S01]  /*1490*/  UPRMT UR25, UR25, 0x8880, URZ ;  /* 0x0000888019197896 */ /* 0x000fe200080000ff */
[----:B-1----:R-:W-:Y:S02]  /*14a0*/  CS2R R6, SRZ ;  /* 0x0000000000067805 */ /* 0x002fe4000001ff00 */
[----:B--2---:R-:W-:Y:S01]  /*14b0*/  CS2R R4, SRZ ;  /* 0x0000000000047805 */ /* 0x004fe2000001ff00 */
[----:B------:R-:W-:-:S04]  /*14c0*/  DEPBAR.LE SB0, 0x1 ;  /* 0x000080400000791a */ /* 0x000fc80000000000 */
[----:B------:R-:W-:Y:S06]  /*14d0*/  BAR.SYNC.DEFER_BLOCKING 0x0 ;  /* 0x0000000000007b1d */ /* 0x000fec0000010000 */
[----:B------:R-:W-:Y:S05]  /*14e0*/  BRA.U !UP0, `(.L_x_1) ;  /* 0x00000011080c7547 */ /* 0x000fea000b800000 */
[----:B------:R-:W-:Y:S01]  /*14f0*/  UPRMT UR5, UR5, 0x8880, URZ ;  /* 0x0000888005057896 */ /* 0x000fe200080000ff */
[----:B------:R-:W-:Y:S01]  /*1500*/  LEA R88, R0, UR7, 0x4 ;  /* 0x0000000700587c11 */ /* 0x000fe2000f8e20ff */
[----:B------:R-:W-:Y:S01]  /*1510*/  ULEA UR4, UR27, UR24, 0x5 ;  /* 0x000000181b047291 */ /* 0x000fe2000f8e28ff */
[----:B------:R-:W-:Y:S01]  /*1520*/  LEA R2, R2, UR6, 0x4 ;  /* 0x0000000602027c11 */ /* 0x000fe2000f8e20ff */
[----:B------:R-:W-:Y:S01]  /*1530*/  ULEA UR5, UR27, UR5, 0x6 ;  /* 0x000000051b057291 */ /* 0x000fe2000f8e30ff */
[C---:B------:R-:W-:Y:S01]  /*1540*/  IMAD.SHL.U32 R54, R84.reuse, 0x4, RZ ;  /* 0x0000000454367824 */ /* 0x040fe200078e00ff */
[----:B------:R-:W-:Y:S01]  /*1550*/  USHF.L.U32 UR4, UR4, 0x8, URZ ;  /* 0x0000000804047899 */ /* 0x000fe200080006ff */
[----:B------:R-:W-:Y:S01]  /*1560*/  LOP3.LUT R55, R84, 0x8, RZ, 0xc0, !PT ;  /* 0x0000000854377812 */ /* 0x000fe200078ec0ff */
[----:B------:R-:W-:Y:S01]  /*1570*/  USHF.L.U32 UR5, UR5, 0x8, URZ ;  /* 0x0000000805057899 */ /* 0x000fe200080006ff */
[C---:B------:R-:W-:Y:S01]  /*1580*/  LOP3.LUT R128, R85.reuse, 0x3c, R86, 0xf8, !PT ;  /* 0x0000003c55807812 */ /* 0x040fe200078ef856 */
[----:B------:R-:W-:Y:S01]  /*1590*/  IMAD.MOV.U32 R130, RZ, RZ, R123 ;  /* 0x000000ffff827224 */ /* 0x000fe200078e007b */
[----:B------:R-:W-:Y:S01]  /*15a0*/  LOP3.LUT R87, R85, 0x4, R54, 0xf8, !PT ;  /* 0x0000000455577812 */ /* 0x000fe200078ef836 */
[----:B------:R-:W-:Y:S01]  /*15b0*/  IMAD.MOV.U32 R129, RZ, RZ, R124 ;  /* 0x000000ffff817224 */ /* 0x000fe200078e007c */
[----:B------:R-:W-:Y:S01]  /*15c0*/  SHF.R.U32.HI R55, RZ, 0x3, R55 ;  /* 0x00000003ff377819 */ /* 0x000fe20000011637 */
[----:B------:R-:W1:Y:S01]  /*15d0*/  LDCU.64 UR10, c[0x0][0x3d0] ;  /* 0x00007a00ff0a77ac */ /* 0x000e620008000a00 */
[----:B------:R2:W3:Y:S01]  /*15e0*/  LDS.128 R76, [R88+UR4+0x80] ;  /* 0x00008004584c7984 */ /* 0x0004e20008000c00 */
[----:B------:R-:W-:-:S02]  /*15f0*/  LOP3.LUT R54, R87, 0x1, R86, 0x78, !PT ;  /* 0x0000000157367812 */ /* 0x000fc400078e7856 */
[----:B------:R-:W-:Y:S01]  /*1600*/  LEA R0, R0, UR6, 0x4 ;  /* 0x0000000600007c11 */ /* 0x000fe2000f8e20ff */
[----:B------:R2:W1:Y:S01]  /*1610*/  LDS.128 R72, [R88+UR4] ;  /* 0x0000000458487984 */ /* 0x0004620008000c00 */
[----:B------:R-:W1:Y:S01]  /*1620*/  LDCU.64 UR8, c[0x0][0x3b0] ;  /* 0x00007600ff0877ac */ /* 0x000e620008000a00 */
[----:B------:R-:W-:Y:S01]  /*1630*/  IMAD R54, R54, 0x2, R55 ;  /* 0x0000000236367824 */ /* 0x000fe200078e0237 */
[----:B------:R-:W-:Y:S01]  /*1640*/  SHF.R.U32.HI R55, RZ, 0x3, R84 ;  /* 0x00000003ff377819 */ /* 0x000fe20000011654 */
[----:B------:R2:W1:Y:S01]  /*1650*/  LDS.128 R80, [R2+UR5+0x80] ;  /* 0x0000800502507984 */ /* 0x0004620008000c00 */
[----:B------:R-:W-:Y:S01]  /*1660*/  UMOV UR19, 0x8000 ;  /* 0x0000800000137882 */ /* 0x000fe20000000000 */
[----:B------:R-:W-:Y:S01]  /*1670*/  UMOV UR18, 0x4000 ;  /* 0x0000400000127882 */ /* 0x000fe20000000000 */
[----:B------:R-:W-:Y:S01]  /*1680*/  LOP3.LUT R55, R54, 0x4, R55, 0x78, !PT ;  /* 0x0000000436377812 */ /* 0x000fe200078e7837 */
[----:B------:R2:W1:Y:S01]  /*1690*/  LDS.128 R68, [R2+UR5] ;  /* 0x0000000502447984 */ /* 0x0004620008000c00 */
[----:B------:R-:W-:Y:S01]  /*16a0*/  UMOV UR17, 0x2 ;  /* 0x0000000200117882 */ /* 0x000fe20000000000 */
[----:B------:R-:W-:Y:S01]  /*16b0*/  UMOV UR14, URZ ;  /* 0x000000ff000e7c82 */ /* 0x000fe20008000000 */
[----:B------:R-:W-:Y:S01]  /*16c0*/  UMOV UR7, UR28 ;  /* 0x0000001c00077c82 */ /* 0x000fe20008000000 */
[----:B------:R-:W-:Y:S01]  /*16d0*/  IMAD R128, R128, 0x80, R55 ;  /* 0x0000008080807824 */ /* 0x000fe200078e0237 */
[----:B------:R-:W-:Y:S01]  /*16e0*/  CS2R R54, SRZ ;  /* 0x0000000000367805 */ /* 0x000fe2000001ff00 */
[----:B------:R-:W-:Y:S01]  /*16f0*/  UMOV UR21, 0xffffc000 ;  /* 0xffffc00000157882 */ /* 0x000fe20000000000 */
[----:B------:R-:W-:-:S02]  /*1700*/  UMOV UR20, 0x4000 ;  /* 0x0000400000147882 */ /* 0x000fc40000000000 */
[----:B------:R-:W-:-:S07]  /*1710*/  LEA R128, R128, UR6, 0x3 ;  /* 0x0000000680807c11 */ /* 0x000fce000f8e18ff */
.L_x_2:
[----:B------:R-:W-:-:S04]  /*1720*/  DEPBAR.LE SB5, 0xc ;  /* 0x0000d3000000791a */ /* 0x000fc80000000000 */
[C---:B-1----:R-:W5:Y:S01]  /*1730*/  DMMA.8x8x4 R4, R68.reuse, R72, R4 ;  /* 0x000000484404723f */ /* 0x042f620000000004 */
[----:B---3--:R-:W-:Y:S01]  /*1740*/  LDS.128 R84, [R2+UR5+0x1000] ;  /* 0x0010000502547984 */ /* 0x008fe20008000c00 */
[----:B------:R-:W-:Y:S02]  /*1750*/  UIADD3 UR14, UPT, UPT, UR14, 0x1, URZ ;  /* 0x000000010e0e7890 */ /* 0x000fe4000fffe0ff */
[----:B------:R-:W-:Y:S01]  /*1760*/  LOP3.LUT P2, RZ, R129, 0x1, RZ, 0xc0, !PT ;  /* 0x0000000181ff7812 */ /* 0x000fe2000784c0ff */
[----:B------:R-:W-:Y:S01]  /*1770*/  VIADD R132, R128, UR19 ;  /* 0x0000001380847c36 */ /* 0x000fe20008000000 */
[----:B------:R-:W-:Y:S01]  /*1780*/  IADD3 R134, P1, PT, R134, UR10, RZ ;  /* 0x0000000a86867c10 */ /* 0x000fe2000ff3e0ff */
[----:B------:R-:W-:Y:S01]  /*1790*/  VIADD R127, R2, UR5 ;  /* 0x00000005027f7c36 */ /* 0x000fe20008000000 */
[----:B------:R-:W-:Y:S01]  /*17a0*/  IADD3 R136, P0, PT, R136, UR8, RZ ;  /* 0x0000000888887c10 */ /* 0x000fe2000ff1e0ff */
[----:B--2---:R-:W1:Y:S01]  /*17b0*/  LDS.128 R88, [R0+UR4+0xc800] ;  /* 0x00c8000400587984 */ /* 0x004e620008000c00 */
[----:B------:R-:W-:Y:S01]  /*17c0*/  VIADD R131, R125, UR18 ;  /* 0x000000127d837c36 */ /* 0x000fe20008000000 */
[----:B------:R-:W-:Y:S01]  /*17d0*/  IADD3.X R135, PT, PT, R135, UR11, RZ, P1, !PT ;  /* 0x0000000b87877c10 */ /* 0x000fe20008ffe4ff */
[----:B------:R-:W-:Y:S01]  /*17e0*/  VIADD R126, R0, UR4 ;  /* 0x00000004007e7c36 */ /* 0x000fe20008000000 */
[----:B------:R-:W-:Y:S01]  /*17f0*/  IADD3.X R137, PT, PT, R137, UR9, RZ, P0, !PT ;  /* 0x0000000989897c10 */ /* 0x000fe200087fe4ff */
[----:B------:R-:W-:Y:S01]  /*1800*/  UISETP.NE.AND UP0, UPT, UR14, 0x3, UPT ;  /* 0x000000030e00788c */ /* 0x000fe2000bf05270 */
[----:B------:R-:W-:Y:S01]  /*1810*/  LOP3.LUT P0, RZ, R130, 0x1, RZ, 0xc0, !PT ;  /* 0x0000000182ff7812 */ /* 0x000fe2000780c0ff */
[C---:B------:R-:W5:Y:S01]  /*1820*/  DMMA.8x8x4 R8, R68.reuse, R74, R8 ;  /* 0x0000004a4408723f */ /* 0x040f620000000008 */
[----:B------:R-:W1:Y:S01]  /*1830*/  LDS.128 R92, [R0+UR4+0xc880] ;  /* 0x00c88004005c7984 */ /* 0x000e620008000c00 */
[----:B------:R-:W-:Y:S02]  /*1840*/  USEL UR6, UR21, 0x2000, !UP0 ;  /* 0x0000200015067887 */ /* 0x000fe4000c000000 */
[----:B------:R-:W-:Y:S01]  /*1850*/  USEL UR29, UR20, 0xffff8000, UP0 ;  /* 0xffff8000141d7887 */ /* 0x000fe20008000000 */
[--C-:B------:R-:W-:Y:S01]  /*1860*/  SHF.R.U32.HI R133, RZ, 0x1, R129.reuse ;  /* 0x00000001ff857819 */ /* 0x100fe20000011681 */
[----:B------:R-:W-:Y:S01]  /*1870*/  UIADD3 UR17, UPT, UPT, UR17, 0x1, URZ ;  /* 0x0000000111117890 */ /* 0x000fe2000fffe0ff */
[--C-:B------:R-:W-:Y:S01]  /*1880*/  SHF.R.U32.HI R139, RZ, 0x3, R129.reuse ;  /* 0x00000003ff8b7819 */ /* 0x100fe20000011681 */
[----:B------:R-:W-:Y:S01]  /*1890*/  USEL UR14, UR14, URZ, UP0 ;  /* 0x000000ff0e0e7287 */ /* 0x000fe20008000000 */
[----:B------:R-:W2:Y:S01]  /*18a0*/  LDS.128 R96, [R2+UR5+0x1080] ;  /* 0x0010800502607984 */ /* 0x000ea20008000c00 */
[----:B------:R-:W-:Y:S01]  /*18b0*/  LOP3.LUT P1, RZ, R133, 0x1, RZ, 0xc0, !PT ;  /* 0x0000000185ff7812 */ /* 0x000fe2000782c0ff */
[----:B------:R-:W-:Y:S01]  /*18c0*/  UISETP.NE.AND UP1, UPT, UR17, 0x3, UPT ;  /* 0x000000031100788c */ /* 0x000fe2000bf25270 */
[--C-:B------:R-:W-:Y:S01]  /*18d0*/  SHF.R.U32.HI R133, RZ, 0x2, R129.reuse ;  /* 0x00000002ff857819 */ /* 0x100fe20000011681 */
[----:B------:R-:W-:Y:S01]  /*18e0*/  UISETP.GT.AND UP0, UPT, UR7, -0x1, UPT ;  /* 0xffffffff0700788c */ /* 0x000fe2000bf04270 */
[--C-:B------:R-:W-:Y:S01]  /*18f0*/  SHF.R.U32.HI R138, RZ, 0x1, R130.reuse ;  /* 0x00000001ff8a7819 */ /* 0x100fe20000011682 */
[----:B------:R-:W-:Y:S01]  /*1900*/  UIADD3 UR26, UPT, UPT, UR7, -0x1, URZ ;  /* 0xffffffff071a7890 */ /* 0x000fe2000fffe0ff */
[C---:B---3--:R-:W5:Y:S01]  /*1910*/  DMMA.8x8x4 R12, R68.reuse, R76, R12 ;  /* 0x0000004c440c723f */ /* 0x048f62000000000c */
[----:B------:R-:W-:Y:S01]  /*1920*/  @!PT LDS RZ, [RZ] ;  /* 0x00000000fffff984 */ /* 0x000fe20000000800 */
[----:B------:R-:W-:Y:S01]  /*1930*/  @!PT LDS RZ, [RZ] ;  /* 0x00000000fffff984 */ /* 0x000fe20000000800 */
[----:B------:R-:W-:Y:S01]  /*1940*/  @!PT LDS RZ, [RZ] ;  /* 0x00000000fffff984 */ /* 0x000fe20000000800 */
[----:B------:R3:W-:Y:S01]  /*1950*/  @P2 LDGSTS.E.LTC128B.64 [R132], desc[UR12][R136.64] ;  /* 0x0000000088842fae */ /* 0x0007e2000b9a160c */
[----:B------:R-:W-:Y:S01]  /*1960*/  UIADD3 UR31, UPT, UPT, UR19, -0x8000, URZ ;  /* 0xffff8000131f7890 */ /* 0x000fe2000fffe0ff */
[----:B------:R-:W-:Y:S01]  /*1970*/  LOP3.LUT P2, RZ, R133, 0x1, RZ, 0xc0, !PT ;  /* 0x0000000185ff7812 */ /* 0x000fe2000784c0ff */
[----:B------:R-:W-:Y:S01]  /*1980*/  UIADD3 UR30, UPT, UPT, UR18, -0x4000, URZ ;  /* 0xffffc000121e7890 */ /* 0x000fe2000fffe0ff */
[--C-:B------:R-:W-:Y:S01]  /*1990*/  SHF.R.U32.HI R133, RZ, 0x9, R129.reuse ;  /* 0x00000009ff857819 */ /* 0x100fe20000011681 */
[----:B------:R-:W-:Y:S01]  /*19a0*/  @UP1 UIADD3 UR31, UPT, UPT, UR19, 0x4000, URZ ;  /* 0x00004000131f1890 */ /* 0x000fe2000fffe0ff */
[----:B------:R3:W-:Y:S01]  /*19b0*/  @P1 LDGSTS.E.LTC128B.64 [R132+0x80], desc[UR12][R136.64+0x80] ;  /* 0x0008008088841fae */ /* 0x0007e2000b9a160c */
[----:B------:R-:W-:Y:S01]  /*19c0*/  LOP3.LUT P1, RZ, R139, 0x1, RZ, 0xc0, !PT ;  /* 0x000000018bff7812 */ /* 0x000fe2000782c0ff */
[----:B------:R-:W-:Y:S01]  /*19d0*/  @UP1 UIADD3 UR30, UPT, UPT, UR18, 0x2000, URZ ;  /* 0x00002000121e1890 */ /* 0x000fe2000fffe0ff */
[----:B------:R-:W-:Y:S01]  /*19e0*/  LOP3.LUT P4, RZ, R133, 0x1, RZ, 0xc0, !PT ;  /* 0x0000000185ff7812 */ /* 0x000fe2000788c0ff */
[----:B------:R-:W-:Y:S01]  /*19f0*/  USEL UR17, UR17, URZ, UP1 ;  /* 0x000000ff11117287 */ /* 0x000fe20008800000 */
[--C-:B------:R-:W-:Y:S01]  /*1a00*/  SHF.R.U32.HI R139, RZ, 0xa, R129.reuse ;  /* 0x0000000aff8b7819 */ /* 0x100fe20000011681 */
[----:B------:R3:W-:Y:S01]  /*1a10*/  @P0 LDGSTS.E.LTC128B.64 [R131], desc[UR12][R134.64] ;  /* 0x0000000086830fae */ /* 0x0007e2000b9a160c */
[----:B------:R-:W-:Y:S01]  /*1a20*/  LOP3.LUT P0, RZ, R138, 0x1, RZ, 0xc0, !PT ;  /* 0x000000018aff7812 */ /* 0x000fe2000780c0ff */
[----:B------:R-:W-:Y:S01]  /*1a30*/  UMOV UR19, UR31 ;  /* 0x0000001f00137c82 */ /* 0x000fe20008000000 */
[-C--:B------:R-:W5:Y:S01]  /*1a40*/  DMMA.8x8x4 R16, R68, R78.reuse, R16 ;  /* 0x0000004e4410723f */ /* 0x080f620000000010 */
[----:B------:R-:W-:Y:S01]  /*1a50*/  UMOV UR18, UR30 ;  /* 0x0000001e00127c82 */ /* 0x000fe20008000000 */
[----:B------:R-:W-:Y:S02]  /*1a60*/  UMOV UR7, UR26 ;  /* 0x0000001a00077c82 */ /* 0x000fe40008000000 */
[--C-:B------:R-:W-:Y:S02]  /*1a70*/  SHF.R.U32.HI R138, RZ, 0x8, R129.reuse ;  /* 0x00000008ff8a7819 */ /* 0x100fe40000011681 */
[----:B------:R-:W-:Y:S02]  /*1a80*/  SHF.R.U32.HI R133, RZ, 0xb, R129 ;  /* 0x0000000bff857819 */ /* 0x000fe40000011681 */
[----:B------:R-:W-:Y:S02]  /*1a90*/  LOP3.LUT P5, RZ, R138, 0x1, RZ, 0xc0, !PT ;  /* 0x000000018aff7812 */ /* 0x000fe400078ac0ff */
[--C-:B------:R-:W-:Y:S01]  /*1aa0*/  SHF.R.U32.HI R138, RZ, 0x2, R130.reuse ;  /* 0x00000002ff8a7819 */ /* 0x100fe20000011682 */
[----:B------:R-:W-:Y:S05]  /*1ab0*/  DEPBAR.LE SB5, 0xc ;  /* 0x0000d3000000791a */ /* 0x000fea0000000000 */
[C---:B------:R-:W5:Y:S04]  /*1ac0*/  DMMA.8x8x4 R20, R70.reuse, R78, R20 ;  /* 0x0000004e4614723f */ /* 0x040f680000000014 */
[----:B------:R-:W-:Y:S02]  /*1ad0*/  LOP3.LUT P3, RZ, R138, 0x1, RZ, 0xc0, !PT ;  /* 0x000000018aff7812 */ /* 0x000fe4000786c0ff */
[----:B------:R-:W-:Y:S10]  /*1ae0*/  SHF.R.U32.HI R138, RZ, 0x3, R130 ;  /* 0x00000003ff8a7819 */ /* 0x000ff40000011682 */
[C---:B------:R-:W5:Y:S11]  /*1af0*/  DMMA.8x8x4 R24, R70.reuse, R76, R24 ;  /* 0x0000004c4618723f */ /* 0x040f760000000018 */
[----:B------:R-:W-:Y:S05]  /*1b00*/  @!UPT UIADD3 URZ, UPT, UPT, URZ, URZ, URZ ;  /* 0x000000fffffff290 */ /* 0x000fea000fffe0ff */
[C---:B------:R-:W5:Y:S11]  /*1b10*/  DMMA.8x8x4 R28, R70.reuse, R74, R28 ;  /* 0x0000004a461c723f */ /* 0x040f76000000001c */
[----:B------:R-:W-:Y:S05]  /*1b20*/  @!UPT UIADD3 URZ, UPT, UPT, URZ, URZ, URZ ;  /* 0x000000fffffff290 */ /* 0x000fea000fffe0ff */
[-C--:B---3--:R3:W5:Y:S02]  /*1b30*/  DMMA.8x8x4 R32, R70, R72.reuse, R32 ;  /* 0x000000484620723f */ /* 0x0887640000000020 */
[----:B---3--:R-:W-:Y:S01]  /*1b40*/  LDS.128 R68, [R2+UR5+0x2000] ;  /* 0x0020000502447984 */ /* 0x008fe20008000c00 */
[----:B------:R-:W-:Y:S11]  /*1b50*/  DEPBAR.LE SB5, 0xc ;  /* 0x0000d3000000791a */ /* 0x000ff60000000000 */
[----:B------:R-:W-:Y:S02]  /*1b60*/  @!UPT UIADD3 URZ, UPT, UPT, URZ, URZ, URZ ;  /* 0x000000fffffff290 */ /* 0x000fe4000fffe0ff */
[C---:B------:R-:W5:Y:S11]  /*1b70*/  DMMA.8x8x4 R36, R80.reuse, R72, R36 ;  /* 0x000000485024723f */ /* 0x040f760000000024 */
[----:B------:R-:W-:Y:S05]  /*1b80*/  @!UPT UIADD3 URZ, UPT, UPT, URZ, URZ, URZ ;  /* 0x000000fffffff290 */ /* 0x000fea000fffe0ff */
[C---:B------:R-:W5:Y:S11]  /*1b90*/  DMMA.8x8x4 R40, R80.reuse, R74, R40 ;  /* 0x0000004a5028723f */ /* 0x040f760000000028 */
[----:B------:R-:W-:Y:S05]  /*1ba0*/  @!UPT UIADD3 URZ, UPT, UPT, URZ, URZ, URZ ;  /* 0x000000fffffff290 */ /* 0x000fea000fffe0ff */
[C---:B------:R-:W5:Y:S11]  /*1bb0*/  DMMA.8x8x4 R44, R80.reuse, R76, R44 ;  /* 0x0000004c502c723f */ /* 0x040f76000000002c */
[----:B------:R-:W-:Y:S05]  /*1bc0*/  @!UPT UIADD3 URZ, UPT, UPT, URZ, URZ, URZ ;  /* 0x000000fffffff290 */ /* 0x000fea000fffe0ff */
[-C--:B------:R-:W5:Y:S01]  /*1bd0*/  DMMA.8x8x4 R48, R80, R78.reuse, R48 ;  /* 0x0000004e5030723f */ /* 0x080f620000000030 */
[----:B------:R-:W-:Y:S11]  /*1be0*/  DEPBAR.LE SB5, 0xc ;  /* 0x0000d3000000791a */ /* 0x000ff60000000000 */
[----:B------:R-:W-:Y:S04]  /*1bf0*/  @!UPT UIADD3 URZ, UPT, UPT, URZ, URZ, URZ ;  /* 0x000000fffffff290 */ /* 0x000fe8000fffe0ff */
[C---:B------:R-:W5:Y:S11]  /*1c00*/  DMMA.8x8x4 R52, R82.reuse, R78, R52 ;  /* 0x0000004e5234723f */ /* 0x040f760000000034 */
[----:B------:R-:W-:Y:S05]  /*1c10*/  @!UPT UIADD3 URZ, UPT, UPT, URZ, URZ, URZ ;  /* 0x000000fffffff290 */ /* 0x000fea000fffe0ff */
[C---:B------:R3:W5:Y:S02]  /*1c20*/  DMMA.8x8x4 R56, R82.reuse, R76, R56 ;  /* 0x0000004c5238723f */ /* 0x0407640000000038 */
[----:B---3--:R-:W-:Y:S11]  /*1c30*/  LDS.128 R76, [R0+UR4+0xd080] ;  /* 0x00d08004004c7984 */ /* 0x008ff60008000c00 */
[----:B------:R-:W-:Y:S03]  /*1c40*/  @!UPT UIADD3 URZ, UPT, UPT, URZ, URZ, URZ ;  /* 0x000000fffffff290 */ /* 0x000fe6000fffe0ff */
[C---:B------:R-:W5:Y:S11]  /*1c50*/  DMMA.8x8x4 R60, R82.reuse, R74, R60 ;  /* 0x0000004a523c723f */ /* 0x040f76000000003c */
[----:B------:R-:W-:Y:S05]  /*1c60*/  @!UPT UIADD3 URZ, UPT, UPT, URZ, URZ, URZ ;  /* 0x000000fffffff290 */ /* 0x000fea000fffe0ff */
[----:B------:R3:W5:Y:S02]  /*1c70*/  DMMA.8x8x4 R64, R82, R72, R64 ;  /* 0x000000485240723f */ /* 0x0007640000000040 */
[----:B---3--:R-:W3:Y:S08]  /*1c80*/  LDS.128 R72, [R0+UR4+0xd000] ;  /* 0x00d0000400487984 */ /* 0x008ef00008000c00 */
[----:B------:R-:W4:Y:S01]  /*1c90*/  LDS.128 R80, [R2+UR5+0x2080] ;  /* 0x0020800502507984 */ /* 0x000f220008000c00 */
[----:B------:R-:W-:-:S05]  /*1ca0*/  DEPBAR.LE SB5, 0xc ;  /* 0x0000d3000000791a */ /* 0x000fca0000000000 */
[C---:B-1----:R-:W5:Y:S02]  /*1cb0*/  DMMA.8x8x4 R4, R84.reuse, R88, R4 ;  /* 0x000000585404723f */ /* 0x042f640000000004 */
[----:B------:R-:W-:Y:S01]  /*1cc0*/  @!PT LDS RZ, [RZ] ;  /* 0x00000000fffff984 */ /* 0x000fe20000000800 */
[----:B------:R-:W-:Y:S01]  /*1cd0*/  @!PT LDS RZ, [RZ] ;  /* 0x00000000fffff984 */ /* 0x000fe20000000800 */
[----:B------:R-:W-:Y:S01]  /*1ce0*/  @!PT LDS RZ, [RZ] ;  /* 0x00000000fffff984 */ /* 0x000fe20000000800 */
[----:B------:R1:W-:Y:S02]  /*1cf0*/  @P2 LDGSTS.E.LTC128B.64 [R132+0x100], desc[UR12][R136.64+0x100] ;  /* 0x0010010088842fae */ /* 0x0003e4000b9a160c */
[----:B------:R-:W-:Y:S04]  /*1d00*/  LOP3.LUT P2, RZ, R139, 0x1, RZ, 0xc0, !PT ;  /* 0x000000018bff7812 */ /* 0x000fe8000784c0ff */
[----:B------:R1:W-:Y:S01]  /*1d10*/  @P1 LDGSTS.E.LTC128B.64 [R132+0x180], desc[UR12][R136.64+0x180] ;  /* 0x0018018088841fae */ /* 0x0003e2000b9a160c */
[----:B------:R-:W-:Y:S07]  /*1d20*/  LOP3.LUT P1, RZ, R133, 0x1, RZ, 0xc0, !PT ;  /* 0x0000000185ff7812 */ /* 0x000fee000782c0ff */
[C---:B------:R-:W5:Y:S01]  /*1d30*/  DMMA.8x8x4 R8, R84.reuse, R90, R8 ;  /* 0x0000005a5408723f */ /* 0x040f620000000008 */
[----:B------:R1:W-:Y:S02]  /*1d40*/  @P0 LDGSTS.E.LTC128B.64 [R131+0x80], desc[UR12][R134.64+0x80] ;  /* 0x0008008086830fae */ /* 0x0003e4000b9a160c */
[----:B------:R-:W-:Y:S11]  /*1d50*/  LOP3.LUT P0, RZ, R138, 0x1, RZ, 0xc0, !PT ;  /* 0x000000018aff7812 */ /* 0x000ff6000780c0ff */
[----:B------:R-:W-:Y:S02]  /*1d60*/  @!UPT UIADD3 URZ, UPT, UPT, URZ, URZ, URZ ;  /* 0x000000fffffff290 */ /* 0x000fe4000fffe0ff */
[C---:B------:R-:W5:Y:S11]  /*1d70*/  DMMA.8x8x4 R12, R84.reuse, R92, R12 ;  /* 0x0000005c540c723f */ /* 0x040f76000000000c */
[----:B------:R-:W-:Y:S05]  /*1d80*/  @!UPT UIADD3 URZ, UPT, UPT, URZ, URZ, URZ ;  /* 0x000000fffffff290 */ /* 0x000fea000fffe0ff */
[-C--:B------:R-:W5:Y:S01]  /*1d90*/  DMMA.8x8x4 R16, R84, R94.reuse, R16 ;  /* 0x0000005e5410723f */ /* 0x080f620000000010 */
[----:B------:R-:W-:Y:S11]  /*1da0*/  DEPBAR.LE SB5, 0xc ;  /* 0x0000d3000000791a */ /* 0x000ff60000000000 */
[----:B------:R-:W-:Y:S04]  /*1db0*/  @!UPT UIADD3 URZ, UPT, UPT, URZ, URZ, URZ ;  /* 0x000000fffffff290 */ /* 0x000fe8000fffe0ff */
[C---:B------:R-:W5:Y:S11]  /*1dc0*/  DMMA.8x8x4 R20, R86.reuse, R94, R20 ;  /* 0x0000005e5614723f */ /* 0x040f760000000014 */
[----:B------:R-:W-:Y:S05]  /*1dd0*/  @!UPT UIADD3 URZ, UPT, UPT, URZ, URZ, URZ ;  /* 0x000000fffffff290 */ /* 0x000fea000fffe0ff */
[C---:B------:R-:W5:Y:S11]  /*1de0*/  DMMA.8x8x4 R24, R86.reuse, R92, R24 ;  /* 0x0000005c5618723f */ /* 0x040f760000000018 */
[----:B------:R-:W-:Y:S05]  /*1df0*/  @!UPT UIADD3 URZ, UPT, UPT, URZ, URZ, URZ ;  /* 0x000000fffffff290 */ /* 0x000fea000fffe0ff */
[C---:B------:R-:W5:Y:S11]  /*1e00*/  DMMA.8x8x4 R28, R86.reuse, R90, R28 ;  /* 0x0000005a561c723f */ /* 0x040f76000000001c */
[----:B------:R-:W-:Y:S05]  /*1e10*/  @!UPT UIADD3 URZ, UPT, UPT, URZ, URZ, URZ ;  /* 0x000000fffffff290 */ /* 0x000fea000fffe0ff */
[-C--:B-1----:R1:W5:Y:S02]  /*1e20*/  DMMA.8x8x4 R32, R86, R88.reuse, R32 ;  /* 0x000000585620723f */ /* 0x0823640000000020 */
[----:B-1----:R-:W-:Y:S01]  /*1e30*/  LDS.128 R84, [R2+UR5+0x3000] ;  /* 0x0030000502547984 */ /* 0x002fe20008000c00 */
[----:B------:R-:W-:Y:S11]  /*1e40*/  DEPBAR.LE SB5, 0xc ;  /* 0x0000d3000000791a */ /* 0x000ff60000000000 */
[----:B------:R-:W-:Y:S02]  /*1e50*/  @!UPT UIADD3 URZ, UPT, UPT, URZ, URZ, URZ ;  /* 0x000000fffffff290 */ /* 0x000fe4000fffe0ff */
[C---:B--2---:R-:W5:Y:S11]  /*1e60*/  DMMA.8x8x4 R36, R96.reuse, R88, R36 ;  /* 0x000000586024723f */ /* 0x044f760000000024 */
        /* <DEDUP_REMOVED lines=11> */
[----:B-1----:R-:W-:Y:S11]  /*1f20*/  LDS.128 R92, [R0+UR4+0xd880] ;  /* 0x00d88004005c7984 */ /* 0x002ff60008000c00 */
[----:B------:R-:W-:Y:S03]  /*1f30*/  @!UPT UIADD3 URZ, UPT, UPT, URZ, URZ, URZ ;  /* 0x000000fffffff290 */ /* 0x000fe6000fffe0ff */
[C---:B------:R-:W5:Y:S11]  /*1f40*/  DMMA.8x8x4 R60, R98.reuse, R90, R60 ;  /* 0x0000005a623c723f */ /* 0x040f76000000003c */
[----:B------:R-:W-:Y:S05]  /*1f50*/  @!UPT UIADD3 URZ, UPT, UPT, URZ, URZ, URZ ;  /* 0x000000fffffff290 */ /* 0x000fea000fffe0ff */
[----:B------:R1:W5:Y:S02]  /*1f60*/  DMMA.8x8x4 R64, R98, R88, R64 ;  /* 0x000000586240723f */ /* 0x0003640000000040 */
[----:B-1----:R-:W1:Y:S01]  /*1f70*/  LDS.128 R88, [R0+UR4+0xd800] ;  /* 0x00d8000400587984 */ /* 0x002e620008000c00 */
[----:B------:R-:W-:Y:S07]  /*1f80*/  UIADD3 UR4, UPT, UPT, UR6, UR4, URZ ;  /* 0x0000000406047290 */ /* 0x000fee000fffe0ff */
[----:B------:R-:W2:Y:S01]  /*1f90*/  LDS.128 R96, [R2+UR5+0x3080] ;  /* 0x0030800502607984 */ /* 0x000ea20008000c00 */
[----:B------:R-:W-:Y:S01]  /*1fa0*/  UIADD3 UR5, UPT, UPT, UR29, UR5, URZ ;  /* 0x000000051d057290 */ /* 0x000fe2000fffe0ff */
[----:B------:R-:W-:-:S04]  /*1fb0*/  DEPBAR.LE SB5, 0xc ;  /* 0x0000d3000000791a */ /* 0x000fc80000000000 */
[C---:B---3--:R-:W5:Y:S02]  /*1fc0*/  DMMA.8x8x4 R4, R68.reuse, R72, R4 ;  /* 0x000000484404723f */ /* 0x048f640000000004 */
[----:B------:R-:W-:Y:S01]  /*1fd0*/  @!PT LDS RZ, [RZ] ;  /* 0x00000000fffff984 */ /* 0x000fe20000000800 */
[----:B------:R-:W-:Y:S01]  /*1fe0*/  @!PT LDS RZ, [RZ] ;  /* 0x00000000fffff984 */ /* 0x000fe20000000800 */
[----:B------:R-:W-:Y:S01]  /*1ff0*/  @!PT LDS RZ, [RZ] ;  /* 0x00000000fffff984 */ /* 0x000fe20000000800 */
[----:B------:R3:W-:Y:S06]  /*2000*/  @P5 LDGSTS.E.LTC128B.64 [R132+0x200], desc[UR12][R136.64+0x200] ;  /* 0x0020020088845fae */ /* 0x0007ec000b9a160c */
[----:B------:R3:W-:Y:S08]  /*2010*/  @P4 LDGSTS.E.LTC128B.64 [R132+0x280], desc[UR12][R136.64+0x280] ;  /* 0x0028028088844fae */ /* 0x0007f0000b9a160c */
[C---:B------:R-:W5:Y:S01]  /*2020*/  DMMA.8x8x4 R8, R68.reuse, R74, R8 ;  /* 0x0000004a4408723f */ /* 0x040f620000000008 */
[----:B------:R3:W-:Y:S06]  /*2030*/  @P3 LDGSTS.E.LTC128B.64 [R131+0x100], desc[UR12][R134.64+0x100] ;  /* 0x0010010086833fae */ /* 0x0007ec000b9a160c */
[----:B------:R3:W-:Y:S06]  /*2040*/  @P2 LDGSTS.E.LTC128B.64 [R132+0x300], desc[UR12][R136.64+0x300] ;  /* 0x0030030088842fae */ /* 0x0007ec000b9a160c */
[----:B------:R3:W-:Y:S03]  /*2050*/  @P1 LDGSTS.E.LTC128B.64 [R132+0x380], desc[UR12][R136.64+0x380] ;  /* 0x0038038088841fae */ /* 0x0007e6000b9a160c */
[C---:B------:R-:W5:Y:S03]  /*2060*/  DMMA.8x8x4 R12, R68.reuse, R76, R12 ;  /* 0x0000004c440c723f */ /* 0x040f66000000000c */
[----:B------:R3:W-:Y:S01]  /*2070*/  @P0 LDGSTS.E.LTC128B.64 [R131+0x180], desc[UR12][R134.64+0x180] ;  /* 0x0018018086830fae */ /* 0x0007e2000b9a160c */
[----:B------:R-:W-:Y:S04]  /*2080*/  ISETP.NE.AND P0, PT, RZ, UR26, PT ;  /* 0x0000001aff007c0c */ /* 0x000fe8000bf05270 */
[----:B------:R-:W-:Y:S01]  /*2090*/  SEL R129, R129, RZ, P0 ;  /* 0x000000ff81817207 */ /* 0x000fe20000000000 */
[----:B------:R-:W0:Y:S01]  /*20a0*/  LDGDEPBAR ;  /* 0x00000000000079af */ /* 0x000e220000000000 */
[----:B------:R-:W-:Y:S06]  /*20b0*/  SEL R130, R130, RZ, P0 ;  /* 0x000000ff82827207 */ /* 0x000fec0000000000 */
[-C--:B------:R-:W5:Y:S01]  /*20c0*/  DMMA.8x8x4 R16, R68, R78.reuse, R16 ;  /* 0x0000004e4410723f */ /* 0x080f620000000010 */
[----:B------:R-:W-:Y:S11]  /*20d0*/  DEPBAR.LE SB5, 0xc ;  /* 0x0000d3000000791a */ /* 0x000ff60000000000 */
[----:B------:R-:W-:Y:S04]  /*20e0*/  @!UPT UIADD3 URZ, UPT, UPT, URZ, URZ, URZ ;  /* 0x000000fffffff290 */ /* 0x000fe8000fffe0ff */
[C---:B------:R-:W5:Y:S01]  /*20f0*/  DMMA.8x8x4 R20, R70.reuse, R78, R20 ;  /* 0x0000004e4614723f */ /* 0x040f620000000014 */
[----:B------:R-:W-:Y:S04]  /*2100*/  DEPBAR.LE SB0, 0x1 ;  /* 0x000080400000791a */ /* 0x000fe80000000000 */
[----:B------:R-:W-:Y:S11]  /*2110*/  BAR.SYNC.DEFER_BLOCKING 0x0 ;  /* 0x0000000000007b1d */ /* 0x000ff60000010000 */
[C---:B------:R-:W5:Y:S11]  /*2120*/  DMMA.8x8x4 R24, R70.reuse, R76, R24 ;  /* 0x0000004c4618723f */ /* 0x040f760000000018 */
[----:B------:R-:W-:Y:S05]  /*2130*/  @!UPT UIADD3 URZ, UPT, UPT, URZ, URZ, URZ ;  /* 0x000000fffffff290 */ /* 0x000fea000fffe0ff */
[C---:B------:R-:W5:Y:S11]  /*2140*/  DMMA.8x8x4 R28, R70.reuse, R74, R28 ;  /* 0x0000004a461c723f */ /* 0x040f76000000001c */
[----:B------:R-:W-:Y:S05]  /*2150*/  @!UPT UIADD3 URZ, UPT, UPT, URZ, URZ, URZ ;  /* 0x000000fffffff290 */ /* 0x000fea000fffe0ff */
[-C--:B---3--:R3:W5:Y:S02]  /*2160*/  DMMA.8x8x4 R32, R70, R72.reuse, R32 ;  /* 0x000000484620723f */ /* 0x0887640000000020 */
[----:B---3--:R3:W1:Y:S01]  /*2170*/  LDS.128 R68, [R127+UR29] ;  /* 0x0000001d7f447984 */ /* 0x0086620008000c00 */
[----:B------:R-:W-:Y:S11]  /*2180*/  DEPBAR.LE SB5, 0xc ;  /* 0x0000d3000000791a */ /* 0x000ff60000000000 */
[----:B------:R-:W-:Y:S02]  /*2190*/  @!UPT UIADD3 URZ, UPT, UPT, URZ, URZ, URZ ;  /* 0x000000fffffff290 */ /* 0x000fe4000fffe0ff */
[C---:B----4-:R-:W5:Y:S11]  /*21a0*/  DMMA.8x8x4 R36, R80.reuse, R72, R36 ;  /* 0x000000485024723f */ /* 0x050f760000000024 */
        /* <DEDUP_REMOVED lines=10> */
[C---:B---3--:R3:W5:Y:S02]  /*2250*/  DMMA.8x8x4 R56, R82.reuse, R76, R56 ;  /* 0x0000004c5238723f */ /* 0x0487640000000038 */
[----:B---3--:R3:W1:Y:S11]  /*2260*/  LDS.128 R76, [R126+UR6+0xc080] ;  /* 0x00c080067e4c7984 */ /* 0x0086760008000c00 */
[----:B------:R-:W-:Y:S03]  /*2270*/  @!UPT UIADD3 URZ, UPT, UPT, URZ, URZ, URZ ;  /* 0x000000fffffff290 */ /* 0x000fe6000fffe0ff */
[C---:B------:R-:W5:Y:S11]  /*2280*/  DMMA.8x8x4 R60, R82.reuse, R74, R60 ;  /* 0x0000004a523c723f */ /* 0x040f76000000003c */
[----:B------:R-:W-:Y:S05]  /*2290*/  @!UPT UIADD3 URZ, UPT, UPT, URZ, URZ, URZ ;  /* 0x000000fffffff290 */ /* 0x000fea000fffe0ff */
[----:B---3--:R3:W5:Y:S02]  /*22a0*/  DMMA.8x8x4 R64, R82, R72, R64 ;  /* 0x000000485240723f */ /* 0x0087640000000040 */
[----:B---3--:R3:W2:Y:S08]  /*22b0*/  LDS.128 R80, [R127+UR29+0x80] ;  /* 0x0000801d7f507984 */ /* 0x0086b00008000c00 */
[----:B------:R3:W2:Y:S01]  /*22c0*/  LDS.128 R72, [R126+UR6+0xc000] ;  /* 0x00c000067e487984 */ /* 0x0006a20008000c00 */
[----:B------:R-:W-:-:S05]  /*22d0*/  DEPBAR.LE SB5, 0xc ;  /* 0x0000d3000000791a */ /* 0x000fca0000000000 */
[C---:B-1----:R3:W5:Y:S11]  /*22e0*/  DMMA.8x8x4 R4, R84.reuse, R88, R4 ;  /* 0x000000585404723f */ /* 0x0427760000000004 */
[----:B------:R-:W-:Y:S05]  /*22f0*/  @!UPT UIADD3 URZ, UPT, UPT, URZ, URZ, URZ ;  /* 0x000000fffffff290 */ /* 0x000fea000fffe0ff */
[C---:B------:R3:W5:Y:S11]  /*2300*/  DMMA.8x8x4 R8, R84.reuse, R90, R8 ;  /* 0x0000005a5408723f */ /* 0x0407760000000008 */
[----:B------:R-:W-:Y:S05]  /*2310*/  @!UPT UIADD3 URZ, UPT, UPT, URZ, URZ, URZ ;  /* 0x000000fffffff290 */ /* 0x000fea000fffe0ff */
[C---:B------:R3:W5:Y:S11]  /*2320*/  DMMA.8x8x4 R12, R84.reuse, R92, R12 ;  /* 0x0000005c540c723f */ /* 0x040776000000000c */
[----:B------:R-:W-:Y:S05]  /*2330*/  @!UPT UIADD3 URZ, UPT, UPT, URZ, URZ, URZ ;  /* 0x000000fffffff290 */ /* 0x000fea000fffe0ff */
[-C--:B------:R3:W5:Y:S01]  /*2340*/  DMMA.8x8x4 R16, R84, R94.reuse, R16 ;  /* 0x0000005e5410723f */ /* 0x0807620000000010 */
[----:B------:R-:W-:Y:S11]  /*2350*/  DEPBAR.LE SB5, 0xc ;  /* 0x0000d3000000791a */ /* 0x000ff60000000000 */
[----:B------:R-:W-:Y:S04]  /*2360*/  @!UPT UIADD3 URZ, UPT, UPT, URZ, URZ, URZ ;  /* 0x000000fffffff290 */ /* 0x000fe8000fffe0ff */
[C---:B------:R3:W5:Y:S11]  /*2370*/  DMMA.8x8x4 R20, R86.reuse, R94, R20 ;  /* 0x0000005e5614723f */ /* 0x0407760000000014 */
        /* <DEDUP_REMOVED lines=8> */
[C---:B--2---:R3:W5:Y:S11]  /*2400*/  DMMA.8x8x4 R36, R96.reuse, R88, R36 ;  /* 0x000000586024723f */ /* 0x0447760000000024 */
        /* <DEDUP_REMOVED lines=14> */
[----:B------:R3:W5:Y:S01]  /*24f0*/  DMMA.8x8x4 R64, R98, R88, R64 ;  /* 0x000000586240723f */ /* 0x0007620000000040 */
[----:B------:R-:W-:Y:S03]  /*2500*/  @!UPT UIADD3 URZ, UPT, UPT, URZ, URZ, URZ ;  /* 0x000000fffffff290 */ /* 0x000fe6000fffe0ff */
[----:B------:R-:W-:Y:S11]  /*2510*/  BRA.U UP0, `(.L_x_2) ;  /* 0xfffffff100807547 */ /* 0x000ff6000b83ffff */
.L_x_1:
[----:B------:R-:W1:Y:S01]  /*2520*/  S2R R0, SR_TID.X ;  /* 0x0000000000007919 */ /* 0x000e620000002100 */
[----:B------:R-:W2:Y:S01]  /*2530*/  S2UR UR14, SR_CTAID.X ;  /* 0x00000000000e79c3 */ /* 0x000ea20000002500 */
[----:B------:R-:W2:Y:S01]  /*2540*/  LDCU UR6, c[0x0][0x398] ;  /* 0x00007300ff0677ac */ /* 0x000ea20008000800 */
[----:B------:R-:W-:Y:S01]  /*2550*/  ISETP.NE.U32.AND P4, PT, R122, RZ, PT ;  /* 0x000000ff7a00720c */ /* 0x000fe20003f85070 */
[----:B------:R-:W0:Y:S01]  /*2560*/  LDGDEPBAR ;  /* 0x00000000000079af */ /* 0x000e220000000000 */
[----:B------:R-:W-:Y:S01]  /*2570*/  ISETP.NE.U32.AND P2, PT, R121, RZ, PT ;  /* 0x000000ff7900720c */ /* 0x000fe20003f45070 */
[----:B------:R-:W4:Y:S01]  /*2580*/  LDCU.64 UR20, c[0x0][0x3e0] ;  /* 0x00007c00ff1477ac */ /* 0x000f220008000a00 */
[----:B------:R-:W-:Y:S01]  /*2590*/  ISETP.NE.U32.AND P0, PT, R120, RZ, PT ;  /* 0x000000ff7800720c */ /* 0x000fe20003f05070 */
[----:B------:R-:W0:Y:S01]  /*25a0*/  LDGDEPBAR ;  /* 0x00000000000079af */ /* 0x000e220000000000 */
[----:B------:R-:W-:Y:S01]  /*25b0*/  S2UR UR26, SR_CTAID.Y ;  /* 0x00000000001a79c3 */ /* 0x000fe20000002600 */
[----:B------:R-:W3:Y:S01]  /*25c0*/  LDCU.64 UR18, c[0x0][0x400] ;  /* 0x00008000ff1277ac */ /* 0x000ee20008000a00 */
[----:B------:R-:W-:-:S02]  /*25d0*/  ISETP.NE.U32.AND P1, PT, R119, RZ, PT ;  /* 0x000000ff7700720c */ /* 0x000fc40003f25070 */
[----:B------:R-:W-:Y:S01]  /*25e0*/  ISETP.NE.U32.AND P6, PT, R118, RZ, PT ;  /* 0x000000ff7600720c */ /* 0x000fe20003fc5070 */
[----:B------:R-:W3:Y:S01]  /*25f0*/  LDCU.128 UR8, c[0x0][0x3f0] ;  /* 0x00007e00ff0877ac */ /* 0x000ee20008000c00 */
[----:B------:R-:W-:Y:S02]  /*2600*/  ISETP.NE.U32.AND P3, PT, R117, RZ, PT ;  /* 0x000000ff7500720c */ /* 0x000fe40003f65070 */
[----:B------:R-:W3:Y:S01]  /*2610*/  S2UR UR29, SR_CgaCtaId ;  /* 0x00000000001d79c3 */ /* 0x000ee20000008800 */
[----:B------:R-:W-:Y:S01]  /*2620*/  UMOV UR7, 0x400 ;  /* 0x0000040000077882 */ /* 0x000fe20000000000 */
[----:B----4-:R-:W-:Y:S02]  /*2630*/  UIMAD.WIDE.U32 UR30, UR23, UR20, URZ ;  /* 0x00000014171e72a5 */ /* 0x010fe4000f8e00ff */
[----:B--2---:R-:W-:Y:S01]  /*2640*/  USHF.R.U32.HI UR4, URZ, UR6, UR14 ;  /* 0x00000006ff047299 */ /* 0x004fe2000801160e */
[----:B-1----:R-:W-:-:S05]  /*2650*/  SHF.R.U32.HI R69, RZ, 0x4, R0 ;  /* 0x00000004ff457819 */ /* 0x002fca0000011600 */
[----:B------:R-:W-:Y:S01]  /*2660*/  IMAD.U32 R73, RZ, RZ, UR4 ;  /* 0x00000004ff497e24 */ /* 0x000fe2000f8e00ff */
[C---:B------:R-:W-:Y:S01]  /*2670*/  LOP3.LUT R70, R0.reuse, 0xf, RZ, 0xc0, !PT ;  /* 0x0000000f00467812 */ /* 0x040fe200078ec0ff */
[----:B------:R-:W-:Y:S01]  /*2680*/  IMAD.SHL.U32 R71, R0, 0x4, RZ ;  /* 0x0000000400477824 */ /* 0x000fe200078e00ff */
[----:B------:R-:W-:Y:S01]  /*2690*/  SHF.R.U32.HI R68, RZ, 0x1, R0 ;  /* 0x00000001ff447819 */ /* 0x000fe20000011600 */
[----:B------:R-:W-:Y:S01]  /*26a0*/  VIADD R75, R69, UR16 ;  /* 0x00000010454b7c36 */ /* 0x000fe20008000000 */
[----:B------:R-:W1:Y:S01]  /*26b0*/  LDCU.64 UR4, c[0x0][0x4e8] ;  /* 0x00009d00ff0477ac */ /* 0x000e620008000a00 */
[----:B------:R-:W-:Y:S01]  /*26c0*/  IMAD R80, R73, 0x80, R70 ;  /* 0x0000008049507824 */ /* 0x000fe200078e0246 */
[----:B------:R-:W-:Y:S01]  /*26d0*/  LOP3.LUT R71, R71, 0x4, RZ, 0xc0, !PT ;  /* 0x0000000447477812 */ /* 0x000fe200078ec0ff */
[----:B------:R-:W-:-:S04]  /*26e0*/  DEPBAR.LE SB0, 0x0 ;  /* 0x000080000000791a */ /* 0x000fc80000000000 */
[----:B------:R-:W-:Y:S01]  /*26f0*/  SHF.R.S32.HI R74, RZ, 0x1f, R75 ;  /* 0x0000001fff4a7819 */ /* 0x000fe2000001144b */
[----:B------:R-:W2:Y:S01]  /*2700*/  LDCU.64 UR16, c[0x0][0x4e0] ;  /* 0x00009c00ff1077ac */ /* 0x000ea20008000a00 */
[----:B------:R-:W-:Y:S02]  /*2710*/  SHF.R.S32.HI R81, RZ, 0x1f, R80 ;  /* 0x0000001fff517819 */ /* 0x000fe40000011450 */
[----:B------:R-:W-:Y:S01]  /*2720*/  LOP3.LUT R2, R71, 0x3, R68, 0xf8, !PT ;  /* 0x0000000347027812 */ /* 0x000fe200078ef844 */
[----:B------:R-:W-:Y:S01]  /*2730*/  IMAD R72, R74, UR20, RZ ;  /* 0x000000144a487c24 */ /* 0x000fe2000f8e02ff */
[----:B------:R-:W-:Y:S01]  /*2740*/  SHF.R.U32.HI R76, RZ, 0x3, R70 ;  /* 0x00000003ff4c7819 */ /* 0x000fe20000011646 */
[----:B------:R-:W-:Y:S01]  /*2750*/  IMAD.WIDE.U32 R80, R75, UR20, R80 ;  /* 0x000000144b507c25 */ /* 0x000fe2000f8e0050 */
[----:B------:R-:W-:Y:S01]  /*2760*/  LOP3.LUT R71, R2, 0x1, R69, 0x78, !PT ;  /* 0x0000000102477812 */ /* 0x000fe200078e7845 */
[----:B---3--:R-:W-:Y:S01]  /*2770*/  ULEA UR29, UR29, UR7, 0x18 ;  /* 0x000000071d1d7291 */ /* 0x008fe2000f8ec0ff */
[----:B------:R-:W-:Y:S01]  /*2780*/  LOP3.LUT R69, R69, 0x3c, RZ, 0xc0, !PT ;  /* 0x0000003c45457812 */ /* 0x000fe200078ec0ff */
[----:B------:R-:W-:Y:S01]  /*2790*/  IMAD R72, R75, UR21, R72 ;  /* 0x000000154b487c24 */ /* 0x000fe2000f8e0248 */
[----:B------:R-:W-:Y:S01]  /*27a0*/  BAR.SYNC.DEFER_BLOCKING 0x0 ;  /* 0x0000000000007b1d */ /* 0x000fe20000010000 */
[----:B-1----:R-:W-:Y:S01]  /*27b0*/  LEA R78, P5, R80, UR4, 0x3 ;  /* 0x00000004504e7c11 */ /* 0x002fe2000f8a18ff */
[----:B------:R-:W-:Y:S01]  /*27c0*/  IMAD R73, R71, 0x2, R76 ;  /* 0x0000000247497824 */ /* 0x000fe200078e024c */
[----:B------:R-:W-:Y:S01]  /*27d0*/  SHF.R.U32.HI R2, RZ, 0x3, R0 ;  /* 0x00000003ff027819 */ /* 0x000fe20000011600 */
[----:B------:R-:W-:Y:S01]  /*27e0*/  IMAD.IADD R72, R81, 0x1, R72 ;  /* 0x0000000151487824 */ /* 0x000fe200078e0248 */
[----:B------:R-:W-:Y:S01]  /*27f0*/  UIADD3 UR8, UP0, UPT, UR8, -UR10, URZ ;  /* 0x8000000a08087290 */ /* 0x000fe2000ff1e0ff */
[----:B------:R-:W-:Y:S01]  /*2800*/  IMAD R74, R74, UR18, RZ ;  /* 0x000000124a4a7c24 */ /* 0x000fe2000f8e02ff */
[----:B------:R-:W-:-:S02]  /*2810*/  LOP3.LUT R73, R73, 0x4, R2, 0x78, !PT ;  /* 0x0000000449497812 */ /* 0x000fc400078e7802 */
[----:B------:R-:W-:Y:S01]  /*2820*/  LEA.HI.X R79, R80, UR5, R72, 0x3, P5 ;  /* 0x00000005504f7c11 */ /* 0x000fe2000a8f1c48 */
[----:B------:R-:W-:Y:S01]  /*2830*/  IMAD R74, R75, UR19, R74 ;  /* 0x000000134b4a7c24 */ /* 0x000fe2000f8e024a */
[----:B------:R-:W-:Y:S01]  /*2840*/  LOP3.LUT R72, R69, 0x3, R68, 0xf8, !PT ;  /* 0x0000000345487812 */ /* 0x000fe200078ef844 */
[----:B------:R-:W-:Y:S01]  /*2850*/  IMAD.MOV.U32 R69, RZ, RZ, -0x1 ;  /* 0xffffffffff457424 */ /* 0x000fe200078e00ff */
[----:B------:R-:W-:Y:S01]  /*2860*/  ISETP.NE.U32.AND P5, PT, R116, RZ, PT ;  /* 0x000000ff7400720c */ /* 0x000fe20003fa5070 */
[----:B------:R-:W-:Y:S02]  /*2870*/  UIADD3.X UR11, UPT, UPT, UR9, ~UR11, URZ, UP0, !UPT ;  /* 0x8000000b090b7290 */ /* 0x000fe400087fe4ff */
[----:B------:R-:W-:Y:S01]  /*2880*/  IMAD R73, R72, 0x80, R73 ;  /* 0x0000008048497824 */ /* 0x000fe200078e0249 */
[----:B------:R-:W-:Y:S01]  /*2890*/  SHF.L.U32 R69, R69, UR6, RZ ;  /* 0x0000000645457c19 */ /* 0x000fe200080006ff */
[----:B------:R-:W-:Y:S02]  /*28a0*/  USHF.L.U32 UR6, UR26, UR6, URZ ;  /* 0x000000061a067299 */ /* 0x000fe400080006ff */
[----:B------:R-:W-:Y:S01]  /*28b0*/  UIMAD UR9, UR15, UR20, URZ ;  /* 0x000000140f0972a4 */ /* 0x000fe2000f8e02ff */
[----:B------:R-:W-:Y:S01]  /*28c0*/  LOP3.LUT R69, R69, UR14, RZ, 0xc, !PT ;  /* 0x0000000e45457c12 */ /* 0x000fe2000f8e0cff */
[----:B------:R-:W-:Y:S01]  /*28d0*/  ULEA UR8, UP0, UR30, UR8, 0x3 ;  /* 0x000000081e087291 */ /* 0x000fe2000f8018ff */
[----:B------:R-:W-:Y:S01]  /*28e0*/  LEA R73, R73, UR29, 0x3 ;  /* 0x0000001d49497c11 */ /* 0x000fe2000f8e18ff */
[----:B------:R-:W-:-:S02]  /*28f0*/  UIMAD UR9, UR23, UR21, UR9 ;  /* 0x00000015170972a4 */ /* 0x000fc4000f8e0209 */
[----:B------:R-:W-:Y:S01]  /*2900*/  VIADD R69, R69, UR6 ;  /* 0x0000000645457c36 */ /* 0x000fe20008000000 */
[----:B------:R-:W-:Y:S01]  /*2910*/  UIMAD UR15, UR15, UR18, URZ ;  /* 0x000000120f0f72a4 */ /* 0x000fe2000f8e02ff */
[----:B------:R-:W-:Y:S01]  /*2920*/  @!PT LDS RZ, [RZ] ;  /* 0x00000000fffff984 */ /* 0x000fe20000000800 */
[----:B------:R-:W-:Y:S01]  /*2930*/  @!PT LDS RZ, [RZ] ;  /* 0x00000000fffff984 */ /* 0x000fe20000000800 */
[----:B------:R-:W-:Y:S01]  /*2940*/  @!PT LDS RZ, [RZ] ;  /* 0x00000000fffff984 */ /* 0x000fe20000000800 */
[----:B------:R1:W-:Y:S01]  /*2950*/  LDGSTS.E.LTC128B.64 [R73], desc[UR12][R78.64], P4 ;  /* 0x000000004e497fae */ /* 0x0003e2000a1a160c */
[----:B------:R-:W-:Y:S01]  /*2960*/  ISETP.NE.U32.AND P4, PT, R115, RZ, PT ;  /* 0x000000ff7300720c */ /* 0x000fe20003f85070 */
[----:B------:R-:W-:Y:S01]  /*2970*/  IMAD R76, R69, 0x40, R70 ;  /* 0x00000040454c7824 */ /* 0x000fe200078e0246 */
[----:B------:R-:W3:Y:S01]  /*2980*/  LDCU.128 UR4, c[0x0][0x410] ;  /* 0x00008200ff0477ac */ /* 0x000ee20008000c00 */
[----:B------:R1:W-:Y:S01]  /*2990*/  LDGSTS.E.LTC128B.64 [R73+0x80], desc[UR12][R78.64+0x80], P2 ;  /* 0x000800804e497fae */ /* 0x0003e200091a160c */
[----:B------:R-:W-:Y:S02]  /*29a0*/  ISETP.NE.U32.AND P2, PT, R114, RZ, PT ;  /* 0x000000ff7200720c */ /* 0x000fe40003f45070 */
[--C-:B------:R-:W-:Y:S01]  /*29b0*/  SHF.R.S32.HI R77, RZ, 0x1f, R76.reuse ;  /* 0x0000001fff4d7819 */ /* 0x100fe2000001144c */
[----:B------:R1:W-:Y:S01]  /*29c0*/  LDGSTS.E.LTC128B.64 [R73+0x100], desc[UR12][R78.64+0x100], P0 ;  /* 0x001001004e497fae */ /* 0x0003e200081a160c */
[----:B------:R-:W-:Y:S01]  /*29d0*/  ISETP.NE.U32.AND P0, PT, R113, RZ, PT ;  /* 0x000000ff7100720c */ /* 0x000fe20003f05070 */
[----:B------:R-:W-:Y:S01]  /*29e0*/  UIADD3 UR9, UPT, UPT, UR31, UR9, URZ ;  /* 0x000000091f097290 */ /* 0x000fe2000fffe0ff */
[----:B------:R-:W-:Y:S01]  /*29f0*/  IMAD.WIDE.U32 R76, R75, UR18, R76 ;  /* 0x000000124b4c7c25 */ /* 0x000fe2000f8e004c */
[----:B------:R1:W-:Y:S01]  /*2a00*/  LDGSTS.E.LTC128B.64 [R73+0x180], desc[UR12][R78.64+0x180], P1 ;  /* 0x001801804e497fae */ /* 0x0003e200089a160c */
[----:B------:R-:W-:Y:S01]  /*2a10*/  ISETP.NE.U32.AND P1, PT, R112, RZ, PT ;  /* 0x000000ff7000720c */ /* 0x000fe20003f25070 */
[----:B------:R-:W-:Y:S01]  /*2a20*/  ULEA.HI.X UR9, UR30, UR11, UR9, 0x3, UP0 ;  /* 0x0000000b1e097291 */ /* 0x000fe200080f1c09 */
[----:B------:R-:W-:Y:S01]  /*2a30*/  IMAD.IADD R74, R77, 0x1, R74 ;  /* 0x000000014d4a7824 */ /* 0x000fe200078e024a */
[----:B------:R1:W-:Y:S01]  /*2a40*/  LDGSTS.E.LTC128B.64 [R73+0x200], desc[UR12][R78.64+0x200], P6 ;  /* 0x002002004e497fae */ /* 0x0003e2000b1a160c */
[----:B------:R-:W-:Y:S01]  /*2a50*/  ISETP.NE.U32.AND P6, PT, R111, RZ, PT ;  /* 0x000000ff6f00720c */ /* 0x000fe20003fc5070 */
[----:B------:R-:W-:-:S02]  /*2a60*/  UIMAD UR15, UR23, UR19, UR15 ;  /* 0x00000013170f72a4 */ /* 0x000fc4000f8e020f */
[----:B------:R1:W-:Y:S01]  /*2a70*/  LDGSTS.E.LTC128B.64 [R73+0x280], desc[UR12][R78.64+0x280], P3 ;  /* 0x002802804e497fae */ /* 0x0003e200099a160c */
[C---:B--2---:R-:W-:Y:S01]  /*2a80*/  LEA R80, P3, R76.reuse, UR16, 0x3 ;  /* 0x000000104c507c11 */ /* 0x044fe2000f8618ff */
[----:B---3--:R-:W-:Y:S02]  /*2a90*/  UIADD3 UR4, UP1, UPT, UR4, -UR6, URZ ;  /* 0x8000000604047290 */ /* 0x008fe4000ff3e0ff */
[----:B------:R1:W-:Y:S01]  /*2aa0*/  LDGSTS.E.LTC128B.64 [R73+0x300], desc[UR12][R78.64+0x300], P5 ;  /* 0x003003004e497fae */ /* 0x0003e2000a9a160c */
[----:B------:R-:W-:Y:S01]  /*2ab0*/  LEA.HI.X R81, R76, UR17, R74, 0x3, P3 ;  /* 0x000000114c517c11 */ /* 0x000fe200098f1c4a */
[----:B------:R-:W-:Y:S01]  /*2ac0*/  UIADD3.X UR5, UPT, UPT, UR5, ~UR7, URZ, UP1, !UPT ;  /* 0x8000000705057290 */ /* 0x000fe20008ffe4ff */
[----:B------:R-:W-:Y:S01]  /*2ad0*/  ISETP.NE.U32.AND P5, PT, R110, RZ, PT ;  /* 0x000000ff6e00720c */ /* 0x000fe20003fa5070 */
[----:B------:R1:W-:Y:S01]  /*2ae0*/  LDGSTS.E.LTC128B.64 [R73+0x380], desc[UR12][R78.64+0x380], P4 ;  /* 0x003803804e497fae */ /* 0x0003e2000a1a160c */
[----:B------:R-:W-:Y:S01]  /*2af0*/  ISETP.NE.U32.AND P4, PT, R109, RZ, PT ;  /* 0x000000ff6d00720c */ /* 0x000fe20003f85070 */
[----:B------:R-:W-:Y:S01]  /*2b00*/  UIMAD.WIDE.U32 UR6, UR23, UR18, URZ ;  /* 0x00000012170672a5 */ /* 0x000fe2000f8e00ff */
[----:B------:R-:W-:Y:S01]  /*2b10*/  ISETP.NE.U32.AND P3, PT, R108, RZ, PT ;  /* 0x000000ff6c00720c */ /* 0x000fe20003f65070 */
[----:B------:R1:W-:Y:S01]  /*2b20*/  LDGSTS.E.LTC128B.64 [R125], desc[UR12][R80.64], P2 ;  /* 0x00000000507d7fae */ /* 0x0003e200091a160c */
[----:B------:R-:W-:Y:S01]  /*2b30*/  ISETP.NE.U32.AND P2, PT, R107, RZ, PT ;  /* 0x000000ff6b00720c */ /* 0x000fe20003f45070 */
[----:B------:R-:W-:-:S02]  /*2b40*/  ULEA UR4, UP0, UR6, UR4, 0x3 ;  /* 0x0000000406047291 */ /* 0x000fc4000f8018ff */
[----:B------:R1:W-:Y:S01]  /*2b50*/  LDGSTS.E.LTC128B.64 [R125+0x80], desc[UR12][R80.64+0x80], P0 ;  /* 0x00080080507d7fae */ /* 0x0003e200081a160c */
[----:B------:R-:W-:Y:S01]  /*2b60*/  IADD3 R112, P0, PT, R78, UR8, RZ ;  /* 0x000000084e707c10 */ /* 0x000fe2000ff1e0ff */
[----:B------:R-:W-:Y:S02]  /*2b70*/  UIADD3 UR15, UPT, UPT, UR7, UR15, URZ ;  /* 0x0000000f070f7290 */ /* 0x000fe4000fffe0ff */
[----:B------:R1:W-:Y:S01]  /*2b80*/  LDGSTS.E.LTC128B.64 [R125+0x100], desc[UR12][R80.64+0x100], P1 ;  /* 0x00100100507d7fae */ /* 0x0003e200089a160c */
[----:B------:R-:W-:Y:S01]  /*2b90*/  ISETP.NE.U32.AND P1, PT, R106, RZ, PT ;  /* 0x000000ff6a00720c */ /* 0x000fe20003f25070 */
[----:B------:R-:W-:Y:S01]  /*2ba0*/  ULEA.HI.X UR5, UR6, UR5, UR15, 0x3, UP0 ;  /* 0x0000000506057291 */ /* 0x000fe200080f1c0f */
[----:B------:R-:W-:Y:S01]  /*2bb0*/  IADD3.X R113, PT, PT, R79, UR9, RZ, P0, !PT ;  /* 0x000000094f717c10 */ /* 0x000fe200087fe4ff */
[----:B------:R1:W-:Y:S01]  /*2bc0*/  LDGSTS.E.LTC128B.64 [R125+0x180], desc[UR12][R80.64+0x180], P6 ;  /* 0x00180180507d7fae */ /* 0x0003e2000b1a160c */
[----:B------:R-:W-:Y:S01]  /*2bd0*/  ISETP.NE.U32.AND P0, PT, R105, RZ, PT ;  /* 0x000000ff6900720c */ /* 0x000fe20003f05070 */
[----:B------:R-:W-:Y:S01]  /*2be0*/  UISETP.GE.AND UP0, UPT, UR22, 0x10, UPT ;  /* 0x000000101600788c */ /* 0x000fe2000bf06270 */
[----:B------:R-:W-:Y:S01]  /*2bf0*/  ISETP.NE.U32.AND P6, PT, R104, RZ, PT ;  /* 0x000000ff6800720c */ /* 0x000fe20003fc5070 */
[----:B------:R-:W0:Y:S04]  /*2c00*/  LDGDEPBAR ;  /* 0x00000000000079af */ /* 0x000e280000000000 */
[----:B------:R1:W-:Y:S01]  /*2c10*/  LDGSTS.E.LTC128B.64 [R73+0x4000], desc[UR12][R112.64], P5 ;  /* 0x0400000070497fae */ /* 0x0003e2000a9a160c */
[----:B------:R-:W-:-:S03]  /*2c20*/  ISETP.NE.U32.AND P5, PT, R103, RZ, PT ;  /* 0x000000ff6700720c */ /* 0x000fc60003fa5070 */
        /* <DEDUP_REMOVED lines=9> */
[----:B------:R-:W-:-:S03]  /*2cc0*/  IADD3 R86, P0, PT, R80, UR4, RZ ;  /* 0x0000000450567c10 */ /* 0x000fc6000ff1e0ff */
[----:B------:R1:W-:Y:S01]  /*2cd0*/  LDGSTS.E.LTC128B.64 [R73+0x4300], desc[UR12][R112.64+0x300], P6 ;  /* 0x0430030070497fae */ /* 0x0003e2000b1a160c */
[----:B------:R-:W-:-:S03]  /*2ce0*/  IADD3.X R87, PT, PT, R81, UR5, RZ, P0, !PT ;  /* 0x0000000551577c10 */ /* 0x000fc600087fe4ff */
[----:B------:R1:W-:Y:S04]  /*2cf0*/  LDGSTS.E.LTC128B.64 [R73+0x4380], desc[UR12][R112.64+0x380], P5 ;  /* 0x0438038070497fae */ /* 0x0003e8000a9a160c */
[----:B------:R1:W-:Y:S04]  /*2d00*/  LDGSTS.E.LTC128B.64 [R125+0x2000], desc[UR12][R86.64], P4 ;  /* 0x02000000567d7fae */ /* 0x0003e8000a1a160c */
[----:B------:R1:W-:Y:S04]  /*2d10*/  LDGSTS.E.LTC128B.64 [R125+0x2080], desc[UR12][R86.64+0x80], P3 ;  /* 0x02080080567d7fae */ /* 0x0003e800099a160c */
[----:B------:R1:W-:Y:S04]  /*2d20*/  LDGSTS.E.LTC128B.64 [R125+0x2100], desc[UR12][R86.64+0x100], P2 ;  /* 0x02100100567d7fae */ /* 0x0003e800091a160c */
[----:B------:R1:W-:Y:S04]  /*2d30*/  LDGSTS.E.LTC128B.64 [R125+0x2180], desc[UR12][R86.64+0x180], P1 ;  /* 0x02180180567d7fae */ /* 0x0003e800089a160c */
[----:B------:R-:W0:Y:S01]  /*2d40*/  LDGDEPBAR ;  /* 0x00000000000079af */ /* 0x000e220000000000 */
[----:B------:R-:W-:-:S04]  /*2d50*/  DEPBAR.LE SB0, 0x1 ;  /* 0x000080400000791a */ /* 0x000fc80000000000 */
[----:B------:R-:W-:Y:S06]  /*2d60*/  BAR.SYNC.DEFER_BLOCKING 0x0 ;  /* 0x0000000000007b1d */ /* 0x000fec0000010000 */
[----:B------:R-:W-:Y:S05]  /*2d70*/  BRA.U !UP0, `(.L_x_3) ;  /* 0x0000000d08ac7547 */ /* 0x000fea000b800000 */
[C---:B------:R-:W-:Y:S01]  /*2d80*/  LOP3.LUT R70, R0.reuse, 0x1f, RZ, 0xc0, !PT ;  /* 0x0000001f00467812 */ /* 0x040fe200078ec0ff */
[----:B------:R-:W-:Y:S01]  /*2d90*/  ULEA UR15, UR27, UR25, 0x6 ;  /* 0x000000191b0f7291 */ /* 0x000fe2000f8e30ff */
[----:B------:R-:W-:Y:S01]  /*2da0*/  LOP3.LUT R74, R0, 0x8, RZ, 0xc0, !PT ;  /* 0x00000008004a7812 */ /* 0x000fe200078ec0ff */
[----:B------:R-:W-:Y:S01]  /*2db0*/  ULEA UR16, UR27, UR24, 0x5 ;  /* 0x000000181b107291 */ /* 0x000fe2000f8e28ff */
[----:B------:R-:W-:Y:S01]  /*2dc0*/  SHF.R.U32.HI R70, RZ, 0x3, R70 ;  /* 0x00000003ff467819 */ /* 0x000fe20000011646 */
[----:B------:R-:W-:Y:S01]  /*2dd0*/  USHF.L.U32 UR15, UR15, 0x8, URZ ;  /* 0x000000080f0f7899 */ /* 0x000fe200080006ff */
[----:B------:R-:W-:Y:S01]  /*2de0*/  SHF.R.U32.HI R74, RZ, 0x3, R74 ;  /* 0x00000003ff4a7819 */ /* 0x000fe2000001164a */
[----:B------:R-:W-:Y:S01]  /*2df0*/  USHF.L.U32 UR16, UR16, 0x8, URZ ;  /* 0x0000000810107899 */ /* 0x000fe200080006ff */
[----:B------:R-:W-:Y:S01]  /*2e00*/  LOP3.LUT R69, R70, 0x7, R0, 0x78, !PT ;  /* 0x0000000746457812 */ /* 0x000fe200078e7800 */
[----:B------:R-:W2:Y:S02]  /*2e10*/  LDCU.64 UR6, c[0x0][0x410] ;  /* 0x00008200ff0677ac */ /* 0x000ea40008000a00 */
[----:B------:R-:W-:-:S02]  /*2e20*/  IMAD R3, R71, 0x2, R74 ;  /* 0x0000000247037824 */ /* 0x000fc400078e024a */
[C---:B------:R-:W-:Y:S01]  /*2e30*/  IMAD R69, R70.reuse, 0x40, R69 ;  /* 0x0000004046457824 */ /* 0x040fe200078e0245 */
[----:B------:R-:W3:Y:S02]  /*2e40*/  LDCU.64 UR4, c[0x0][0x3f0] ;  /* 0x00007e00ff0477ac */ /* 0x000ee40008000a00 */
[----:B------:R-:W-:Y:S01]  /*2e50*/  LOP3.LUT R3, R3, 0x4, R2, 0x78, !PT ;  /* 0x0000000403037812 */ /* 0x000fe200078e7802 */
[----:B------:R-:W-:Y:S01]  /*2e60*/  IMAD R70, R70, -0x20, R69 ;  /* 0xffffffe046467824 */ /* 0x000fe200078e0245 */
[----:B------:R-:W-:Y:S01]  /*2e70*/  LEA R69, R69, UR29, 0x4 ;  /* 0x0000001d45457c11 */ /* 0x000fe2000f8e20ff */
[----:B------:R-:W-:Y:S01]  /*2e80*/  UMOV UR11, URZ ;  /* 0x000000ff000b7c82 */ /* 0x000fe20008000000 */
[----:B------:R-:W-:Y:S01]  /*2e90*/  UMOV UR10, 0x2 ;  /* 0x00000002000a7882 */ /* 0x000fe20000000000 */
[----:B------:R-:W-:Y:S01]  /*2ea0*/  IMAD R3, R72, 0x80, R3 ;  /* 0x0000008048037824 */ /* 0x000fe200078e0203 */
[----:B------:R-:W-:Y:S01]  /*2eb0*/  LEA R70, R70, UR29, 0x4 ;  /* 0x0000001d46467c11 */ /* 0x000fe2000f8e20ff */
[----:B-1----:R1:W1:Y:S01]  /*2ec0*/  LDS.128 R80, [R69+UR15+0x80] ;  /* 0x0000800f45507984 */ /* 0x0022620008000c00 */
[----:B------:R-:W-:Y:S01]  /*2ed0*/  UMOV UR9, 0x4000 ;  /* 0x0000400000097882 */ /* 0x000fe20000000000 */
[----:B------:R-:W-:Y:S01]  /*2ee0*/  UMOV UR8, 0x8000 ;  /* 0x0000800000087882 */ /* 0x000fe20000000000 */
[----:B------:R-:W-:Y:S01]  /*2ef0*/  LEA R3, R3, UR29, 0x3 ;  /* 0x0000001d03037c11 */ /* 0x000fe2000f8e18ff */
[----:B------:R1:W1:Y:S01]  /*2f00*/  LDS.128 R96, [R69+UR15] ;  /* 0x0000000f45607984 */ /* 0x0002620008000c00 */
[----:B------:R-:W-:Y:S01]  /*2f10*/  UMOV UR18, 0xffffc000 ;  /* 0xffffc00000127882 */ /* 0x000fe20000000000 */
[----:B------:R-:W-:-:S02]  /*2f20*/  UMOV UR17, 0x4000 ;  /* 0x0000400000117882 */ /* 0x000fc40000000000 */
[----:B------:R1:W1:Y:S04]  /*2f30*/  LDS.128 R92, [R70+UR16+0xc080] ;  /* 0x00c08010465c7984 */ /* 0x0002680008000c00 */
[----:B--23--:R1:W1:Y:S02]  /*2f40*/  LDS.128 R88, [R70+UR16+0xc000] ;  /* 0x00c0001046587984 */ /* 0x00c2640008000c00 */
.L_x_4:
[----:B------:R-:W-:-:S04]  /*2f50*/  DEPBAR.LE SB5, 0xf ;  /* 0x0000d3c00000791a */ /* 0x000fc80000000000 */
[----:B-1----:R1:W-:Y:S01]  /*2f60*/  DMMA.8x8x4 R108, R96, R88, R4 ;  /* 0x00000058606c723f */ /* 0x0023e20000000004 */
[----:B------:R-:W-:Y:S01]  /*2f70*/  LDS.128 R72, [R70+UR16+0xc880] ;  /* 0x00c8801046487984 */ /* 0x000fe20008000c00 */
[----:B------:R-:W-:Y:S01]  /*2f80*/  LOP3.LUT P4, RZ, R124, 0x1, RZ, 0xc0, !PT ;  /* 0x000000017cff7812 */ /* 0x000fe2000788c0ff */
[----:B------:R-:W-:Y:S01]  /*2f90*/  VIADD R84, R3, UR8 ;  /* 0x0000000803547c36 */ /* 0x000fe20008000000 */
[----:B------:R-:W-:Y:S01]  /*2fa0*/  LOP3.LUT P2, RZ, R123, 0x1, RZ, 0xc0, !PT ;  /* 0x000000017bff7812 */ /* 0x000fe2000784c0ff */
[----:B-1----:R-:W-:Y:S01]  /*2fb0*/  LDS.128 R4, [R70+UR16+0xc800] ;  /* 0x00c8001046047984 */ /* 0x002fe20008000c00 */
[----:B------:R-:W-:Y:S01]  /*2fc0*/  IADD3 R112, P0, PT, R112, UR4, RZ ;  /* 0x0000000470707c10 */ /* 0x000fe2000ff1e0ff */
[----:B------:R-:W-:Y:S01]  /*2fd0*/  VIADD R71, R125, UR9 ;  /* 0x000000097d477c36 */ /* 0x000fe20008000000 */
[----:B------:R-:W-:Y:S01]  /*2fe0*/  IADD3 R86, P1, PT, R86, UR6, RZ ;  /* 0x0000000656567c10 */ /* 0x000fe2000ff3e0ff */
[----:B------:R-:W-:Y:S01]  /*2ff0*/  LDS.128 R76, [R69+UR15+0x1000] ;  /* 0x0010000f454c7984 */ /* 0x000fe20008000c00 */
[----:B------:R-:W-:Y:S01]  /*3000*/  IADD3.X R113, PT, PT, R113, UR5, RZ, P0, !PT ;  /* 0x0000000571717c10 */ /* 0x000fe200087fe4ff */
[----:B------:R-:W-:Y:S01]  /*3010*/  UIADD3 UR11, UPT, UPT, UR11, 0x1, URZ ;  /* 0x000000010b0b7890 */ /* 0x000fe2000fffe0ff */
[----:B------:R-:W-:Y:S01]  /*3020*/  IADD3.X R87, PT, PT, R87, UR7, RZ, P1, !PT ;  /* 0x0000000757577c10 */ /* 0x000fe20008ffe4ff */
[----:B------:R-:W-:Y:S01]  /*3030*/  UIADD3 UR10, UPT, UPT, UR10, 0x1, URZ ;  /* 0x000000010a0a7890 */ /* 0x000fe2000fffe0ff */
[----:B------:R-:W-:Y:S01]  /*3040*/  SHF.R.U32.HI R85, RZ, 0x9, R124 ;  /* 0x00000009ff557819 */ /* 0x000fe2000001167c */
[----:B------:R-:W-:Y:S01]  /*3050*/  UISETP.NE.AND UP0, UPT, UR11, 0x3, UPT ;  /* 0x000000030b00788c */ /* 0x000fe2000bf05270 */
[----:B------:R-:W-:-:S04]  /*3060*/  DEPBAR.LE SB5, 0xe ;  /* 0x0000d3800000791a */ /* 0x000fc80000000000 */
[----:B------:R1:W-:Y:S01]  /*3070*/  DMMA.8x8x4 R104, R96, R90, R8 ;  /* 0x0000005a6068723f */ /* 0x0003e20000000008 */
[----:B------:R-:W-:Y:S01]  /*3080*/  UISETP.NE.AND UP1, UPT, UR10, 0x3, UPT ;  /* 0x000000030a00788c */ /* 0x000fe2000bf25270 */
[----:B-1----:R-:W1:Y:S01]  /*3090*/  LDS.128 R8, [R69+UR15+0x1080] ;  /* 0x0010800f45087984 */ /* 0x002e620008000c00 */
[----:B------:R-:W-:Y:S02]  /*30a0*/  USEL UR21, UR17, 0xffff8000, UP0 ;  /* 0xffff800011157887 */ /* 0x000fe40008000000 */
[----:B------:R-:W-:Y:S01]  /*30b0*/  USEL UR19, UR18, 0x2000, !UP0 ;  /* 0x0000200012137887 */ /* 0x000fe2000c000000 */
[----:B------:R-:W-:Y:S01]  /*30c0*/  @!PT LDS RZ, [RZ] ;  /* 0x00000000fffff984 */ /* 0x000fe20000000800 */
[----:B------:R-:W-:Y:S01]  /*30d0*/  @!PT LDS RZ, [RZ] ;  /* 0x00000000fffff984 */ /* 0x000fe20000000800 */
[----:B------:R-:W-:Y:S01]  /*30e0*/  @!PT LDS RZ, [RZ] ;  /* 0x00000000fffff984 */ /* 0x000fe20000000800 */
[----:B------:R2:W-:Y:S01]  /*30f0*/  @P4 LDGSTS.E.LTC128B.64 [R84], desc[UR12][R112.64] ;  /* 0x0000000070544fae */ /* 0x0005e2000b9a160c */
[----:B------:R-:W-:Y:S01]  /*3100*/  LOP3.LUT P4, RZ, R85, 0x1, RZ, 0xc0, !PT ;  /* 0x0000000155ff7812 */ /* 0x000fe2000788c0ff */
[----:B------:R-:W-:Y:S01]  /*3110*/  USEL UR11, UR11, URZ, UP0 ;  /* 0x000000ff0b0b7287 */ /* 0x000fe20008000000 */
[----:B------:R-:W-:Y:S01]  /*3120*/  SHF.R.U32.HI R85, RZ, 0xa, R124 ;  /* 0x0000000aff557819 */ /* 0x000fe2000001167c */
[----:B------:R-:W-:-:S02]  /*3130*/  UISETP.GT.AND UP0, UPT, UR28, -0x1, UPT ;  /* 0xffffffff1c00788c */ /* 0x000fc4000bf04270 */
[----:B------:R-:W-:Y:S02]  /*3140*/  UIADD3 UR20, UPT, UPT, UR28, -0x1, URZ ;  /* 0xffffffff1c147890 */ /* 0x000fe4000fffe0ff */
[----:B------:R-:W-:Y:S01]  /*3150*/  UIADD3 UR23, UPT, UPT, UR9, -0x4000, URZ ;  /* 0xffffc00009177890 */ /* 0x000fe2000fffe0ff */
[----:B------:R-:W-:-:S04]  /*3160*/  DEPBAR.LE SB5, 0x7 ;  /* 0x0000d1c00000791a */ /* 0x000fc80000000000 */
[----:B------:R-:W5:Y:S01]  /*3170*/  DMMA.8x8x4 R36, R80, R88, R36 ;  /* 0x000000585024723f */ /* 0x000f620000000024 */
[----:B------:R-:W-:Y:S02]  /*3180*/  UIADD3 UR22, UPT, UPT, UR8, -0x8000, URZ ;  /* 0xffff800008167890 */ /* 0x000fe4000fffe0ff */
[----:B------:R-:W-:Y:S02]  /*3190*/  @UP1 UIADD3 UR23, UPT, UPT, UR9, 0x2000, URZ ;  /* 0x0000200009171890 */ /* 0x000fe4000fffe0ff */
[----:B------:R-:W-:Y:S02]  /*31a0*/  @UP1 UIADD3 UR22, UPT, UPT, UR8, 0x4000, URZ ;  /* 0x0000400008161890 */ /* 0x000fe4000fffe0ff */
[----:B------:R-:W-:Y:S01]  /*31b0*/  USEL UR10, UR10, URZ, UP1 ;  /* 0x000000ff0a0a7287 */ /* 0x000fe20008800000 */
[----:B------:R-:W-:Y:S02]  /*31c0*/  UMOV UR28, UR20 ;  /* 0x00000014001c7c82 */ /* 0x000fe40008000000 */
[----:B------:R-:W-:-:S02]  /*31d0*/  UMOV UR9, UR23 ;  /* 0x0000001700097c82 */ /* 0x000fc40008000000 */
[----:B------:R-:W-:Y:S01]  /*31e0*/  UMOV UR8, UR22 ;  /* 0x0000001600087c82 */ /* 0x000fe20008000000 */
[----:B------:R-:W-:-:S04]  /*31f0*/  DEPBAR.LE SB5, 0x7 ;  /* 0x0000d1c00000791a */ /* 0x000fc80000000000 */
[----:B------:R-:W5:Y:S01]  /*3200*/  DMMA.8x8x4 R40, R80, R90, R40 ;  /* 0x0000005a5028723f */ /* 0x000f620000000028 */
[----:B------:R-:W-:-:S15]  /*3210*/  DEPBAR.LE SB5, 0x7 ;  /* 0x0000d1c00000791a */ /* 0x000fde0000000000 */
[----:B------:R-:W5:Y:S01]  /*3220*/  DMMA.8x8x4 R44, R80, R92, R44 ;  /* 0x0000005c502c723f */ /* 0x000f62000000002c */
[----:B------:R-:W-:-:S15]  /*3230*/  DEPBAR.LE SB5, 0x7 ;  /* 0x0000d1c00000791a */ /* 0x000fde0000000000 */
[----:B------:R-:W5:Y:S01]  /*3240*/  DMMA.8x8x4 R48, R80, R94, R48 ;  /* 0x0000005e5030723f */ /* 0x000f620000000030 */
[----:B------:R-:W-:-:S15]  /*3250*/  DEPBAR.LE SB5, 0x3 ;  /* 0x0000d0c00000791a */ /* 0x000fde0000000000 */
[----:B-1----:R-:W-:Y:S01]  /*3260*/  DMMA.8x8x4 R36, R8, R4, R36 ;  /* 0x000000040824723f */ /* 0x002fe20000000024 */
[----:B------:R-:W-:-:S15]  /*3270*/  DEPBAR.LE SB5, 0x2 ;  /* 0x0000d0800000791a */ /* 0x000fde0000000000 */
[----:B------:R-:W-:-:S15]  /*3280*/  DMMA.8x8x4 R40, R8, R6, R40 ;  /* 0x000000060828723f */ /* 0x000fde0000000028 */
[----:B------:R-:W-:-:S01]  /*3290*/  NOP ;  /* 0x0000000000007918 */ /* 0x000fc20000000000 */
[----:B-----5:R-:W-:-:S15]  /*32a0*/  DMMA.8x8x4 R44, R8, R72, R44 ;  /* 0x00000048082c723f */ /* 0x020fde000000002c */
[----:B------:R-:W-:-:S01]  /*32b0*/  NOP ;  /* 0x0000000000007918 */ /* 0x000fc20000000000 */
[----:B------:R1:W-:Y:S02]  /*32c0*/  DMMA.8x8x4 R48, R8, R74, R48 ;  /* 0x0000004a0830723f */ /* 0x0003e40000000030 */
[--C-:B-1----:R-:W-:Y:S02]  /*32d0*/  SHF.R.U32.HI R8, RZ, 0x1, R124.reuse ;  /* 0x00000001ff087819 */ /* 0x102fe4000001167c */
[--C-:B------:R-:W-:Y:S02]  /*32e0*/  SHF.R.U32.HI R9, RZ, 0x2, R124.reuse ;  /* 0x00000002ff097819 */ /* 0x100fe4000001167c */
[----:B------:R-:W-:Y:S02]  /*32f0*/  LOP3.LUT P3, RZ, R8, 0x1, RZ, 0xc0, !PT ;  /* 0x0000000108ff7812 */ /* 0x000fe4000786c0ff */
[----:B------:R-:W-:Y:S02]  /*3300*/  SHF.R.U32.HI R8, RZ, 0x3, R124 ;  /* 0x00000003ff087819 */ /* 0x000fe4000001167c */
[----:B------:R-:W-:-:S02]  /*3310*/  LOP3.LUT P1, RZ, R9, 0x1, RZ, 0xc0, !PT ;  /* 0x0000000109ff7812 */ /* 0x000fc4000782c0ff */
[----:B------:R-:W-:Y:S02]  /*3320*/  LOP3.LUT P0, RZ, R8, 0x1, RZ, 0xc0, !PT ;  /* 0x0000000108ff7812 */ /* 0x000fe4000780c0ff */
[----:B------:R-:W-:Y:S02]  /*3330*/  SHF.R.U32.HI R8, RZ, 0x1, R123 ;  /* 0x00000001ff087819 */ /* 0x000fe4000001167b */
[----:B------:R-:W5:Y:S03]  /*3340*/  DMMA.8x8x4 R12, R96, R92, R12 ;  /* 0x0000005c600c723f */ /* 0x000f66000000000c */
[----:B------:R2:W-:Y:S04]  /*3350*/  @P3 LDGSTS.E.LTC128B.64 [R84+0x80], desc[UR12][R112.64+0x80] ;  /* 0x0008008070543fae */ /* 0x0005e8000b9a160c */
[----:B------:R2:W-:Y:S01]  /*3360*/  @P2 LDGSTS.E.LTC128B.64 [R71], desc[UR12][R86.64] ;  /* 0x0000000056472fae */ /* 0x0005e2000b9a160c */
[----:B------:R-:W-:-:S03]  /*3370*/  LOP3.LUT P2, RZ, R8, 0x1, RZ, 0xc0, !PT ;  /* 0x0000000108ff7812 */ /* 0x000fc6000784c0ff */
[----:B------:R-:W-:Y:S04]  /*3380*/  LDS.128 R116, [R69+UR15+0x2000] ;  /* 0x0020000f45747984 */ /* 0x000fe80008000c00 */
[----:B------:R-:W-:Y:S01]  /*3390*/  LDS.128 R100, [R70+UR16+0xd080] ;  /* 0x00d0801046647984 */ /* 0x000fe20008000c00 */
[----:B------:R-:W5:-:S15]  /*33a0*/  DMMA.8x8x4 R16, R96, R94, R16 ;  /* 0x0000005e6010723f */ /* 0x000f5e0000000010 */
[----:B------:R-:W-:-:S01]  /*33b0*/  NOP ;  /* 0x0000000000007918 */ /* 0x000fc20000000000 */
[----:B------:R-:W5:-:S15]  /*33c0*/  DMMA.8x8x4 R20, R98, R94, R20 ;  /* 0x0000005e6214723f */ /* 0x000f5e0000000014 */
[----:B------:R-:W-:-:S01]  /*33d0*/  NOP ;  /* 0x0000000000007918 */ /* 0x000fc20000000000 */
[----:B------:R-:W5:-:S15]  /*33e0*/  DMMA.8x8x4 R24, R98, R92, R24 ;  /* 0x0000005c6218723f */ /* 0x000f5e0000000018 */
[----:B------:R-:W-:-:S01]  /*33f0*/  NOP ;  /* 0x0000000000007918 */ /* 0x000fc20000000000 */
[----:B------:R-:W5:-:S15]  /*3400*/  DMMA.8x8x4 R52, R82, R94, R52 ;  /* 0x0000005e5234723f */ /* 0x000f5e0000000034 */
[----:B------:R-:W-:-:S01]  /*3410*/  NOP ;  /* 0x0000000000007918 */ /* 0x000fc20000000000 */
[----:B------:R1:W5:Y:S02]  /*3420*/  DMMA.8x8x4 R56, R82, R92, R56 ;  /* 0x0000005c5238723f */ /* 0x0003640000000038 */
[----:B-1----:R-:W1:-:S14]  /*3430*/  LDS.128 R92, [R70+UR16+0xd000] ;  /* 0x00d00010465c7984 */ /* 0x002e5c0008000c00 */
[----:B------:R-:W5:-:S15]  /*3440*/  DMMA.8x8x4 R28, R98, R90, R28 ;  /* 0x0000005a621c723f */ /* 0x000f5e000000001c */
[----:B------:R-:W-:-:S01]  /*3450*/  NOP ;  /* 0x0000000000007918 */ /* 0x000fc20000000000 */
[----:B------:R3:W5:Y:S02]  /*3460*/  DMMA.8x8x4 R32, R98, R88, R32 ;  /* 0x000000586220723f */ /* 0x0007640000000020 */
[----:B---3--:R-:W3:Y:S04]  /*3470*/  LDS.128 R96, [R69+UR15+0x2080] ;  /* 0x0020800f45607984 */ /* 0x008ee80008000c00 */
[----:B------:R-:W-:Y:S01]  /*3480*/  @!PT LDS RZ, [RZ] ;  /* 0x00000000fffff984 */ /* 0x000fe20000000800 */
[----:B------:R-:W-:Y:S01]  /*3490*/  @!PT LDS RZ, [RZ] ;  /* 0x00000000fffff984 */ /* 0x000fe20000000800 */
[----:B------:R-:W-:Y:S01]  /*34a0*/  @!PT LDS RZ, [RZ] ;  /* 0x00000000fffff984 */ /* 0x000fe20000000800 */
[----:B------:R2:W-:Y:S04]  /*34b0*/  @P1 LDGSTS.E.LTC128B.64 [R84+0x100], desc[UR12][R112.64+0x100] ;  /* 0x0010010070541fae */ /* 0x0005e8000b9a160c */
[----:B------:R2:W-:Y:S04]  /*34c0*/  @P0 LDGSTS.E.LTC128B.64 [R84+0x180], desc[UR12][R112.64+0x180] ;  /* 0x0018018070540fae */ /* 0x0005e8000b9a160c */
[----:B------:R2:W-:Y:S01]  /*34d0*/  @P2 LDGSTS.E.LTC128B.64 [R71+0x80], desc[UR12][R86.64+0x80] ;  /* 0x0008008056472fae */ /* 0x0005e2000b9a160c */
[----:B------:R-:W-:Y:S01]  /*34e0*/  LOP3.LUT P2, RZ, R85, 0x1, RZ, 0xc0, !PT ;  /* 0x0000000155ff7812 */ /* 0x000fe2000784c0ff */
[----:B------:R-:W5:-:S15]  /*34f0*/  DMMA.8x8x4 R60, R82, R90, R60 ;  /* 0x0000005a523c723f */ /* 0x000f5e000000003c */
[----:B------:R-:W-:-:S01]  /*3500*/  NOP ;  /* 0x0000000000007918 */ /* 0x000fc20000000000 */
[----:B------:R4:W5:Y:S02]  /*3510*/  DMMA.8x8x4 R64, R82, R88, R64 ;  /* 0x000000585240723f */ /* 0x0009640000000040 */
[----:B----4-:R-:W-:Y:S04]  /*3520*/  LDS.128 R88, [R69+UR15+0x3000] ;  /* 0x0030000f45587984 */ /* 0x010fe80008000c00 */
[----:B------:R-:W-:Y:S10]  /*3530*/  LDS.128 R80, [R70+UR16+0xd880] ;  /* 0x00d8801046507984 */ /* 0x000ff40008000c00 */
[----:B-----5:R-:W-:-:S15]  /*3540*/  DMMA.8x8x4 R12, R76, R72, R12 ;  /* 0x000000484c0c723f */ /* 0x020fde000000000c */
[----:B------:R-:W-:-:S01]  /*3550*/  NOP ;  /* 0x0000000000007918 */ /* 0x000fc20000000000 */
[----:B------:R-:W-:-:S15]  /*3560*/  DMMA.8x8x4 R16, R76, R74, R16 ;  /* 0x0000004a4c10723f */ /* 0x000fde0000000010 */
[----:B------:R-:W-:-:S01]  /*3570*/  NOP ;  /* 0x0000000000007918 */ /* 0x000fc20000000000 */
[----:B------:R-:W-:-:S15]  /*3580*/  DMMA.8x8x4 R20, R78, R74, R20 ;  /* 0x0000004a4e14723f */ /* 0x000fde0000000014 */
[----:B------:R-:W-:-:S01]  /*3590*/  NOP ;  /* 0x0000000000007918 */ /* 0x000fc20000000000 */
[----:B------:R-:W-:-:S15]  /*35a0*/  DMMA.8x8x4 R24, R78, R72, R24 ;  /* 0x000000484e18723f */ /* 0x000fde0000000018 */
[----:B------:R-:W-:-:S01]  /*35b0*/  NOP ;  /* 0x0000000000007918 */ /* 0x000fc20000000000 */
[----:B------:R-:W-:-:S15]  /*35c0*/  DMMA.8x8x4 R52, R10, R74, R52 ;  /* 0x0000004a0a34723f */ /* 0x000fde0000000034 */
[----:B------:R-:W-:-:S01]  /*35d0*/  NOP ;  /* 0x0000000000007918 */ /* 0x000fc20000000000 */
[----:B------:R4:W-:Y:S02]  /*35e0*/  DMMA.8x8x4 R56, R10, R72, R56 ;  /* 0x000000480a38723f */ /* 0x0009e40000000038 */
[----:B----4-:R-:W4:-:S14]  /*35f0*/  LDS.128 R72, [R70+UR16+0xd800] ;  /* 0x00d8001046487984 */ /* 0x010f1c0008000c00 */
[----:B------:R-:W5:-:S15]  /*3600*/  DMMA.8x8x4 R108, R76, R4, R108 ;  /* 0x000000044c6c723f */ /* 0x000f5e000000006c */
[----:B------:R-:W-:-:S01]  /*3610*/  NOP ;  /* 0x0000000000007918 */ /* 0x000fc20000000000 */
[----:B------:R-:W5:-:S15]  /*3620*/  DMMA.8x8x4 R104, R76, R6, R104 ;  /* 0x000000064c68723f */ /* 0x000f5e0000000068 */
[----:B------:R-:W-:-:S01]  /*3630*/  NOP ;  /* 0x0000000000007918 */ /* 0x000fc20000000000 */
[----:B------:R-:W-:-:S15]  /*3640*/  DMMA.8x8x4 R28, R78, R6, R28 ;  /* 0x000000064e1c723f */ /* 0x000fde000000001c */
[----:B------:R-:W-:-:S01]  /*3650*/  NOP ;  /* 0x0000000000007918 */ /* 0x000fc20000000000 */
[----:B------:R1:W-:Y:S02]  /*3660*/  DMMA.8x8x4 R32, R78, R4, R32 ;  /* 0x000000044e20723f */ /* 0x0003e40000000020 */
[----:B-1----:R-:W1:-:S14]  /*3670*/  LDS.128 R76, [R69+UR15+0x3080] ;  /* 0x0030800f454c7984 */ /* 0x002e5c0008000c00 */
[----:B------:R-:W-:-:S15]  /*3680*/  DMMA.8x8x4 R60, R10, R6, R60 ;  /* 0x000000060a3c723f */ /* 0x000fde000000003c */
[----:B------:R-:W-:-:S01]  /*3690*/  NOP ;  /* 0x0000000000007918 */ /* 0x000fc20000000000 */
[----:B------:R-:W-:-:S15]  /*36a0*/  DMMA.8x8x4 R64, R10, R4, R64 ;  /* 0x000000040a40723f */ /* 0x000fde0000000040 */
[----:B------:R-:W-:-:S01]  /*36b0*/  NOP ;  /* 0x0000000000007918 */ /* 0x000fc20000000000 */
[----:B-----5:R-:W5:-:S15]  /*36c0*/  DMMA.8x8x4 R4, R116, R92, R108 ;  /* 0x0000005c7404723f */ /* 0x020f5e000000006c */
[----:B------:R-:W-:-:S01]  /*36d0*/  NOP ;  /* 0x0000000000007918 */ /* 0x000fc20000000000 */
[----:B------:R-:W5:-:S15]  /*36e0*/  DMMA.8x8x4 R8, R116, R94, R104 ;  /* 0x0000005e7408723f */ /* 0x000f5e0000000068 */
[----:B------:R-:W-:-:S01]  /*36f0*/  NOP ;  /* 0x0000000000007918 */ /* 0x000fc20000000000 */
[----:B------:R-:W5:-:S15]  /*3700*/  DMMA.8x8x4 R12, R116, R100, R12 ;  /* 0x00000064740c723f */ /* 0x000f5e000000000c */
[----:B------:R-:W-:-:S01]  /*3710*/  NOP ;  /* 0x0000000000007918 */ /* 0x000fc20000000000 */
[----:B------:R-:W5:-:S15]  /*3720*/  DMMA.8x8x4 R16, R116, R102, R16 ;  /* 0x000000667410723f */ /* 0x000f5e0000000010 */
[----:B------:R-:W-:-:S01]  /*3730*/  NOP ;  /* 0x0000000000007918 */ /* 0x000fc20000000000 */
[----:B---3--:R-:W5:-:S15]  /*3740*/  DMMA.8x8x4 R36, R96, R92, R36 ;  /* 0x0000005c6024723f */ /* 0x008f5e0000000024 */
[----:B------:R-:W-:-:S01]  /*3750*/  NOP ;  /* 0x0000000000007918 */ /* 0x000fc20000000000 */
[----:B------:R-:W5:-:S15]  /*3760*/  DMMA.8x8x4 R40, R96, R94, R40 ;  /* 0x0000005e6028723f */ /* 0x000f5e0000000028 */
[----:B------:R-:W-:-:S01]  /*3770*/  NOP ;  /* 0x0000000000007918 */ /* 0x000fc20000000000 */
[----:B------:R-:W5:-:S15]  /*3780*/  DMMA.8x8x4 R44, R96, R100, R44 ;  /* 0x00000064602c723f */ /* 0x000f5e000000002c */
[----:B------:R-:W-:-:S01]  /*3790*/  NOP ;  /* 0x0000000000007918 */ /* 0x000fc20000000000 */
[----:B------:R-:W5:-:S15]  /*37a0*/  DMMA.8x8x4 R48, R96, R102, R48 ;  /* 0x000000666030723f */ /* 0x000f5e0000000030 */
[----:B------:R-:W-:-:S01]  /*37b0*/  NOP ;  /* 0x0000000000007918 */ /* 0x000fc20000000000 */
[----:B----45:R-:W-:-:S15]  /*37c0*/  DMMA.8x8x4 R4, R88, R72, R4 ;  /* 0x000000485804723f */ /* 0x030fde0000000004 */
[----:B------:R-:W-:-:S01]  /*37d0*/  NOP ;  /* 0x0000000000007918 */ /* 0x000fc20000000000 */
[----:B------:R-:W-:-:S15]  /*37e0*/  DMMA.8x8x4 R8, R88, R74, R8 ;  /* 0x0000004a5808723f */ /* 0x000fde0000000008 */
[----:B------:R-:W-:-:S01]  /*37f0*/  NOP ;  /* 0x0000000000007918 */ /* 0x000fc20000000000 */
[----:B------:R-:W-:-:S15]  /*3800*/  DMMA.8x8x4 R12, R88, R80, R12 ;  /* 0x00000050580c723f */ /* 0x000fde000000000c */
[----:B------:R-:W-:-:S01]  /*3810*/  NOP ;  /* 0x0000000000007918 */ /* 0x000fc20000000000 */
[----:B------:R3:W-:Y:S02]  /*3820*/  DMMA.8x8x4 R16, R88, R82, R16 ;  /* 0x000000525810723f */ /* 0x0007e40000000010 */
[----:B---3--:R-:W-:-:S04]  /*3830*/  SHF.R.U32.HI R88, RZ, 0x8, R124 ;  /* 0x00000008ff587819 */ /* 0x008fc8000001167c */
[----:B------:R-:W-:Y:S02]  /*3840*/  LOP3.LUT P5, RZ, R88, 0x1, RZ, 0xc0, !PT ;  /* 0x0000000158ff7812 */ /* 0x000fe400078ac0ff */
[----:B------:R-:W-:-:S04]  /*3850*/  SHF.R.U32.HI R88, RZ, 0x2, R123 ;  /* 0x00000002ff587819 */ /* 0x000fc8000001167b */
[----:B------:R-:W-:-:S04]  /*3860*/  LOP3.LUT P3, RZ, R88, 0x1, RZ, 0xc0, !PT ;  /* 0x0000000158ff7812 */ /* 0x000fc8000786c0ff */
[C---:B-1----:R-:W-:Y:S03]  /*3870*/  DMMA.8x8x4 R36, R76.reuse, R72, R36 ;  /* 0x000000484c24723f */ /* 0x042fe60000000024 */
[----:B------:R-:W-:Y:S01]  /*3880*/  @!PT LDS RZ, [RZ] ;  /* 0x00000000fffff984 */ /* 0x000fe20000000800 */
[----:B------:R-:W-:Y:S01]  /*3890*/  @!PT LDS RZ, [RZ] ;  /* 0x00000000fffff984 */ /* 0x000fe20000000800 */
[----:B------:R-:W-:Y:S01]  /*38a0*/  @!PT LDS RZ, [RZ] ;  /* 0x00000000fffff984 */ /* 0x000fe20000000800 */
[----:B------:R2:W-:Y:S04]  /*38b0*/  @P5 LDGSTS.E.LTC128B.64 [R84+0x200], desc[UR12][R112.64+0x200] ;  /* 0x0020020070545fae */ /* 0x0005e8000b9a160c */
[----:B------:R2:W-:Y:S04]  /*38c0*/  @P4 LDGSTS.E.LTC128B.64 [R84+0x280], desc[UR12][R112.64+0x280] ;  /* 0x0028028070544fae */ /* 0x0005e8000b9a160c */
[----:B------:R2:W-:Y:S04]  /*38d0*/  @P3 LDGSTS.E.LTC128B.64 [R71+0x100], desc[UR12][R86.64+0x100] ;  /* 0x0010010056473fae */ /* 0x0005e8000b9a160c */
[----:B------:R2:W-:Y:S01]  /*38e0*/  @P2 LDGSTS.E.LTC128B.64 [R84+0x300], desc[UR12][R112.64+0x300] ;  /* 0x0030030070542fae */ /* 0x0005e2000b9a160c */
[----:B------:R-:W-:-:S15]  /*38f0*/  DMMA.8x8x4 R40, R76, R74, R40 ;  /* 0x0000004a4c28723f */ /* 0x000fde0000000028 */
[----:B------:R-:W-:-:S01]  /*3900*/  NOP ;  /* 0x0000000000007918 */ /* 0x000fc20000000000 */
[----:B------:R-:W-:-:S15]  /*3910*/  DMMA.8x8x4 R44, R76, R80, R44 ;  /* 0x000000504c2c723f */ /* 0x000fde000000002c */
[----:B------:R-:W-:-:S01]  /*3920*/  NOP ;  /* 0x0000000000007918 */ /* 0x000fc20000000000 */
[----:B------:R1:W-:Y:S02]  /*3930*/  DMMA.8x8x4 R48, R76, R82, R48 ;  /* 0x000000524c30723f */ /* 0x0003e40000000030 */
[----:B-1----:R-:W-:Y:S02]  /*3940*/  SHF.R.U32.HI R77, RZ, 0xb, R124 ;  /* 0x0000000bff4d7819 */ /* 0x002fe4000001167c */
[----:B------:R-:W-:Y:S02]  /*3950*/  SHF.R.U32.HI R76, RZ, 0x3, R123 ;  /* 0x00000003ff4c7819 */ /* 0x000fe4000001167b */
[----:B------:R-:W-:Y:S01]  /*3960*/  LOP3.LUT P1, RZ, R77, 0x1, RZ, 0xc0, !PT ;  /* 0x000000014dff7812 */ /* 0x000fe2000782c0ff */
[----:B------:R-:W-:Y:S01]  /*3970*/  VIADD R77, R69, UR15 ;  /* 0x0000000f454d7c36 */ /* 0x000fe20008000000 */
[----:B------:R-:W-:Y:S01]  /*3980*/  LOP3.LUT P0, RZ, R76, 0x1, RZ, 0xc0, !PT ;  /* 0x000000014cff7812 */ /* 0x000fe2000780c0ff */
[----:B------:R-:W-:Y:S01]  /*3990*/  VIADD R76, R70, UR16 ;  /* 0x00000010464c7c36 */ /* 0x000fe20008000000 */
[----:B------:R-:W-:-:S02]  /*39a0*/  UIADD3 UR16, UPT, UPT, UR19, UR16, URZ ;  /* 0x0000001013107290 */ /* 0x000fc4000fffe0ff */
[----:B------:R-:W-:-:S04]  /*39b0*/  UIADD3 UR15, UPT, UPT, UR21, UR15, URZ ;  /* 0x0000000f150f7290 */ /* 0x000fc8000fffe0ff */
[----:B------:R-:W5:Y:S03]  /*39c0*/  DMMA.8x8x4 R28, R118, R94, R28 ;  /* 0x0000005e761c723f */ /* 0x000f66000000001c */
[----:B------:R2:W-:Y:S04]  /*39d0*/  @P1 LDGSTS.E.LTC128B.64 [R84+0x380], desc[UR12][R112.64+0x380] ;  /* 0x0038038070541fae */ /* 0x0005e8000b9a160c */
[----:B------:R2:W-:Y:S01]  /*39e0*/  @P0 LDGSTS.E.LTC128B.64 [R71+0x180], desc[UR12][R86.64+0x180] ;  /* 0x0018018056470fae */ /* 0x0005e2000b9a160c */
[----:B------:R-:W-:-:S03]  /*39f0*/  ISETP.NE.AND P0, PT, RZ, UR20, PT ;  /* 0x00000014ff007c0c */ /* 0x000fc6000bf05270 */
[----:B------:R-:W0:Y:S01]  /*3a00*/  LDGDEPBAR ;  /* 0x00000000000079af */ /* 0x000e220000000000 */
[----:B------:R-:W-:Y:S02]  /*3a10*/  SEL R124, R124, RZ, P0 ;  /* 0x000000ff7c7c7207 */ /* 0x000fe40000000000 */
[----:B------:R-:W-:Y:S02]  /*3a20*/  SEL R123, R123, RZ, P0 ;  /* 0x000000ff7b7b7207 */ /* 0x000fe40000000000 */
[----:B------:R-:W5:-:S15]  /*3a30*/  DMMA.8x8x4 R32, R118, R92, R32 ;  /* 0x0000005c7620723f */ /* 0x000f5e0000000020 */
[----:B------:R-:W-:-:S01]  /*3a40*/  NOP ;  /* 0x0000000000007918 */ /* 0x000fc20000000000 */
[----:B------:R-:W5:Y:S01]  /*3a50*/  DMMA.8x8x4 R20, R118, R102, R20 ;  /* 0x000000667614723f */ /* 0x000f620000000014 */
[----:B------:R-:W-:-:S15]  /*3a60*/  DEPBAR.LE SB0, 0x1 ;  /* 0x000080400000791a */ /* 0x000fde0000000000 */
        /* <DEDUP_REMOVED lines=8> */
[----:B------:R1:W5:Y:S01]  /*3af0*/  DMMA.8x8x4 R64, R98, R92, R64 ;  /* 0x0000005c6240723f */ /* 0x0003620000000040 */
[----:B------:R-:W-:Y:S06]  /*3b00*/  BAR.SYNC.DEFER_BLOCKING 0x0 ;  /* 0x0000000000007b1d */ /* 0x000fec0000010000 */
[----:B------:R-:W-:-:S09]  /*3b10*/  DEPBAR.LE SB5, 0x1 ;  /* 0x0000d0400000791a */ /* 0x000fd20000000000 */
[C---:B------:R-:W5:Y:S01]  /*3b20*/  DMMA.8x8x4 R28, R90.reuse, R74, R28 ;  /* 0x0000004a5a1c723f */ /* 0x040f62000000001c */
[----:B-1----:R2:W3:Y:S04]  /*3b30*/  LDS.128 R96, [R77+UR21] ;  /* 0x000000154d607984 */ /* 0x0024e80008000c00 */
[----:B------:R2:W1:Y:S11]  /*3b40*/  LDS.128 R92, [R76+UR19+0xc080] ;  /* 0x00c080134c5c7984 */ /* 0x0004760008000c00 */
[----:B------:R-:W5:-:S15]  /*3b50*/  DMMA.8x8x4 R32, R90, R72, R32 ;  /* 0x000000485a20723f */ /* 0x000f5e0000000020 */
[----:B------:R-:W-:-:S01]  /*3b60*/  NOP ;  /* 0x0000000000007918 */ /* 0x000fc20000000000 */
[----:B------:R-:W5:-:S15]  /*3b70*/  DMMA.8x8x4 R20, R90, R82, R20 ;  /* 0x000000525a14723f */ /* 0x000f5e0000000014 */
[----:B------:R-:W-:-:S01]  /*3b80*/  NOP ;  /* 0x0000000000007918 */ /* 0x000fc20000000000 */
[----:B------:R4:W5:Y:S02]  /*3b90*/  DMMA.8x8x4 R24, R90, R80, R24 ;  /* 0x000000505a18723f */ /* 0x0009640000000018 */
[----:B----4-:R2:W1:-:S14]  /*3ba0*/  LDS.128 R88, [R76+UR19+0xc000] ;  /* 0x00c000134c587984 */ /* 0x01045c0008000c00 */
[----:B------:R-:W5:-:S15]  /*3bb0*/  DMMA.8x8x4 R52, R78, R82, R52 ;  /* 0x000000524e34723f */ /* 0x000f5e0000000034 */
[----:B------:R-:W-:-:S01]  /*3bc0*/  NOP ;  /* 0x0000000000007918 */ /* 0x000fc20000000000 */
[----:B------:R4:W5:Y:S02]  /*3bd0*/  DMMA.8x8x4 R56, R78, R80, R56 ;  /* 0x000000504e38723f */ /* 0x0009640000000038 */
[----:B----4-:R2:W1:-:S14]  /*3be0*/  LDS.128 R80, [R77+UR21+0x80] ;  /* 0x000080154d507984 */ /* 0x01045c0008000c00 */
[----:B------:R2:W5:Y:S01]  /*3bf0*/  DMMA.8x8x4 R60, R78, R74, R60 ;  /* 0x0000004a4e3c723f */ /* 0x000562000000003c */
[----:B------:R-:W-:-:S15]  /*3c00*/  DEPBAR.LE SB5, 0x7 ;  /* 0x0000d1c00000791a */ /* 0x000fde0000000000 */
[----:B------:R2:W5:Y:S02]  /*3c10*/  DMMA.8x8x4 R64, R78, R72, R64 ;  /* 0x000000484e40723f */ /* 0x0005640000000040 */
[----:B--23--:R-:W-:Y:S05]  /*3c20*/  BRA.U UP0, `(.L_x_4) ;  /* 0xfffffff100c87547 */ /* 0x00cfea000b83ffff */
.L_x_3:
[----:B------:R-:W0:Y:S01]  /*3c30*/  LDGDEPBAR ;  /* 0x00000000000079af */ /* 0x000e220000000000 */
[----:B------:R-:W2:Y:S03]  /*3c40*/  LDCU.64 UR4, c[0x0][0x4c0] ;  /* 0x00009800ff0477ac */ /* 0x000ea60008000a00 */
[----:B------:R-:W0:Y:S01]  /*3c50*/  LDGDEPBAR ;  /* 0x00000000000079af */ /* 0x000e220000000000 */
[----:B--2---:R-:W-:-:S04]  /*3c60*/  UISETP.NE.U32.AND UP0, UPT, UR4, URZ, UPT ;  /* 0x000000ff0400728c */ /* 0x004fc8000bf05070 */
[----:B------:R-:W-:Y:S01]  /*3c70*/  UISETP.NE.AND.EX UP0, UPT, UR5, URZ, UPT, UP0 ;  /* 0x000000ff0500728c */ /* 0x000fe2000bf05300 */
[----:B------:R-:W-:-:S04]  /*3c80*/  DEPBAR.LE SB0, 0x0 ;  /* 0x000080000000791a */ /* 0x000fc80000000000 */
[----:B------:R-:W-:Y:S06]  /*3c90*/  BAR.SYNC.DEFER_BLOCKING 0x0 ;  /* 0x0000000000007b1d */ /* 0x000fec0000010000 */
[----:B------:R-:W-:Y:S05]  /*3ca0*/  BRA.U !UP0, `(.L_x_5) ;  /* 0x00000001081c7547 */ /* 0x000fea000b800000 */
[----:B------:R-:W2:Y:S02]  /*3cb0*/  LDC.64 R100, c[0x0][0x4c0] ;  /* 0x00013000ff647b82 */ /* 0x000ea40000000a00 */
[----:B--2---:R-:W2:Y:S02]  /*3cc0*/  LDG.E.64 R100, desc[UR12][R100.64] ;  /* 0x0000000c64647981 */ /* 0x004ea4000c1e1b00 */
[----:B--2---:R-:W-:-:S04]  /*3cd0*/  ISETP.NE.U32.AND P0, PT, R100, RZ, PT ;  /* 0x000000ff6400720c */ /* 0x004fc80003f05070 */
[----:B------:R-:W-:-:S13]  /*3ce0*/  ISETP.NE.AND.EX P0, PT, R101, RZ, PT, P0 ;  /* 0x000000ff6500720c */ /* 0x000fda0003f05300 */
[----:B------:R-:W-:Y:S05]  /*3cf0*/  @!P0 BRA `(.L_x_5) ;  /* 0x0000000000088947 */ /* 0x000fea0003800000 */
[----:B------:R-:W4:Y:S01]  /*3d00*/  LD.E.64 R100, desc[UR12][R100.64] ;  /* 0x0000000c64647980 */ /* 0x000f22000c101b00 */
[----:B------:R-:W-:Y:S05]  /*3d10*/  BRA `(.L_x_6) ;  /* 0x00000000001c7947 */ /* 0x000fea0003800000 */
.L_x_5:
[----:B------:R-:W2:Y:S01]  /*3d20*/  LDCU.64 UR4, c[0x0][0x4b0] ;  /* 0x00009600ff0477ac */ /* 0x000ea20008000a00 */
[----:B------:R-:W3:Y:S01]  /*3d30*/  LDC.64 R100, c[0x0][0x4a0] ;  /* 0x00012800ff647b82 */ /* 0x000ee20000000a00 */
[----:B--2---:R-:W-:-:S04]  /*3d40*/  UISETP.NE.U32.AND UP0, UPT, UR4, URZ, UPT ;  /* 0x000000ff0400728c */ /* 0x004fc8000bf05070 */
[----:B------:R-:W-:-:S09]  /*3d50*/  UISETP.NE.AND.EX UP0, UPT, UR5, URZ, UPT, UP0 ;  /* 0x000000ff0500728c */ /* 0x000fd2000bf05300 */
[----:B------:R-:W-:Y:S05]  /*3d60*/  BRA.U !UP0, `(.L_x_6) ;  /* 0x0000000108087547 */ /* 0x000fea000b800000 */
[----:B---3--:R-:W2:Y:S02]  /*3d70*/  LDC.64 R100, c[0x0][0x4b0] ;  /* 0x00012c00ff647b82 */ /* 0x008ea40000000a00 */
[----:B--2---:R-:W4:Y:S02]  /*3d80*/  LDG.E.64 R100, desc[UR12][R100.64] ;  /* 0x0000000c64647981 */ /* 0x004f24000c1e1b00 */
.L_x_6:
[----:B------:R-:W2:Y:S02]  /*3d90*/  LDCU.64 UR4, c[0x0][0x4c8] ;  /* 0x00009900ff0477ac */ /* 0x000ea40008000a00 */
[----:B--2---:R-:W-:-:S04]  /*3da0*/  UISETP.NE.U32.AND UP0, UPT, UR4, URZ, UPT ;  /* 0x000000ff0400728c */ /* 0x004fc8000bf05070 */
[----:B------:R-:W-:-:S09]  /*3db0*/  UISETP.NE.AND.EX UP0, UPT, UR5, URZ, UPT, UP0 ;  /* 0x000000ff0500728c */ /* 0x000fd2000bf05300 */
        /* <DEDUP_REMOVED lines=8> */
.L_x_7:
[----:B------:R-:W2:Y:S01]  /*3e40*/  LDCU.64 UR4, c[0x0][0x4b8] ;  /* 0x00009700ff0477ac */ /* 0x000ea20008000a00 */
[----:B------:R-:W1:Y:S01]  /*3e50*/  LDC.64 R98, c[0x0][0x4a8] ;  /* 0x00012a00ff627b82 */ /* 0x000e620000000a00 */
[----:B--2---:R-:W-:-:S04]  /*3e60*/  UISETP.NE.U32.AND UP0, UPT, UR4, URZ, UPT ;  /* 0x000000ff0400728c */ /* 0x004fc8000bf05070 */
[----:B------:R-:W-:-:S09]  /*3e70*/  UISETP.NE.AND.EX UP0, UPT, UR5, URZ, UPT, UP0 ;  /* 0x000000ff0500728c */ /* 0x000fd2000bf05300 */
[----:B------:R-:W-:Y:S05]  /*3e80*/  BRA.U !UP0, `(.L_x_8) ;  /* 0x0000000108087547 */ /* 0x000fea000b800000 */
[----:B-1----:R-:W1:Y:S02]  /*3e90*/  LDC.64 R98, c[0x0][0x4b8] ;  /* 0x00012e00ff627b82 */ /* 0x002e640000000a00 */
[----:B-1----:R-:W4:Y:S02]  /*3ea0*/  LDG.E.64 R98, desc[UR12][R98.64] ;  /* 0x0000000c62627981 */ /* 0x002f24000c1e1b00 */
.L_x_8:
[----:B------:R-:W2:Y:S01]  /*3eb0*/  LDCU UR17, c[0x0][0x398] ;  /* 0x00007300ff1177ac */ /* 0x000ea20008000800 */
[----:B------:R-:W1:Y:S01]  /*3ec0*/  S2UR UR15, SR_CTAID.Z ;  /* 0x00000000000f79c3 */ /* 0x000e620000002700 */
[----:B------:R-:W3:Y:S01]  /*3ed0*/  LDCU UR28, c[0x0][0x4d0] ;  /* 0x00009a00ff1c77ac */ /* 0x000ee20008000800 */
[----:B------:R-:W1:Y:S01]  /*3ee0*/  LDCU UR4, c[0x0][0x38c] ;  /* 0x00007180ff0477ac */ /* 0x000e620008000800 */
[----:B------:R-:W-:Y:S01]  /*3ef0*/  UMOV UR5, 0xffffffff ;  /* 0xffffffff00057882 */ /* 0x000fe20000000000 */
[----:B------:R-:W1:Y:S01]  /*3f00*/  LDCU.64 UR22, c[0x0][0x520] ;  /* 0x0000a400ff1677ac */ /* 0x000e620008000a00 */
[----:B------:R-:W1:Y:S01]  /*3f10*/  LDCU.64 UR8, c[0x0][0x4f0] ;  /* 0x00009e00ff0877ac */ /* 0x000e620008000a00 */
[----:B--2---:R-:W-:Y:S02]  /*3f20*/  USHF.L.U32 UR5, UR5, UR17, URZ ;  /* 0x0000001105057299 */ /* 0x004fe400080006ff */
[----:B---3--:R-:W-:Y:S02]  /*3f30*/  UISETP.NE.AND UP0, UPT, UR28, URZ, UPT ;  /* 0x000000ff1c00728c */ /* 0x008fe4000bf05270 */
[----:B------:R-:W-:-:S02]  /*3f40*/  USHF.L.U32 UR16, UR26, UR17, URZ ;  /* 0x000000111a107299 */ /* 0x000fc400080006ff */
[----:B------:R-:W-:Y:S02]  /*3f50*/  ULOP3.LUT UR5, UR14, UR5, URZ, 0x30, !UPT ;  /* 0x000000050e057292 */ /* 0x000fe4000f8e30ff */
[----:B------:R-:W-:Y:S02]  /*3f60*/  USHF.R.U32.HI UR17, URZ, UR17, UR14 ;  /* 0x00000011ff117299 */ /* 0x000fe4000801160e */
[----:B------:R-:W-:Y:S01]  /*3f70*/  UIADD3 UR16, UPT, UPT, UR16, UR5, URZ ;  /* 0x0000000510107290 */ /* 0x000fe2000fffe0ff */
[----:B------:R-:W2:Y:S03]  /*3f80*/  LDCU.64 UR10, c[0x0][0x4f8] ;  /* 0x00009f00ff0a77ac */ /* 0x000ea60008000a00 */
[----:B-1----:R-:W-:-:S04]  /*3f90*/  UIMAD UR4, UR16, UR4, UR17 ;  /* 0x00000004100472a4 */ /* 0x002fc8000f8e0211 */
[----:B------:R-:W-:Y:S01]  /*3fa0*/  UIMAD.WIDE UR22, UR4, 0x4, UR22 ;  /* 0x00000004041678a5 */ /* 0x000fe2000f8e0216 */
[----:B------:R-:W-:Y:S11]  /*3fb0*/  BRA.U UP0, `(.L_x_9) ;  /* 0x0000000100387547 */ /* 0x000ff6000b800000 */
[----:B------:R-:W1:Y:S01]  /*3fc0*/  LDCU UR4, c[0x0][0x394] ;  /* 0x00007280ff0477ac */ /* 0x000e620008000800 */
[----:B------:R-:W-:Y:S01]  /*3fd0*/  MOV R3, 0xffffffff ;  /* 0xffffffff00037802 */ /* 0x000fe20000000f00 */
[----:B-1----:R-:W-:-:S09]  /*3fe0*/  UISETP.GE.AND UP0, UPT, UR4, 0x2, UPT ;  /* 0x000000020400788c */ /* 0x002fd2000bf06270 */
[----:B------:R-:W-:Y:S05]  /*3ff0*/  BRA.U !UP0, `(.L_x_10) ;  /* 0x0000000108c07547 */ /* 0x000fea000b800000 */
[----:B------:R-:W-:Y:S01]  /*4000*/  ISETP.NE.AND P0, PT, R0, RZ, PT ;  /* 0x000000ff0000720c */ /* 0x000fe20003f05270 */
[----:B------:R-:W-:Y:S02]  /*4010*/  IMAD.MOV.U32 R3, RZ, RZ, -0x1 ;  /* 0xffffffffff037424 */ /* 0x000fe400078e00ff */
[----:B------:R-:W-:Y:S02]  /*4020*/  IMAD.U32 R70, RZ, RZ, UR22 ;  /* 0x00000016ff467e24 */ /* 0x000fe4000f8e00ff */
[----:B------:R-:W-:-:S08]  /*4030*/  IMAD.U32 R71, RZ, RZ, UR23 ;  /* 0x00000017ff477e24 */ /* 0x000fd0000f8e00ff */
[----:B------:R1:W3:Y:S04]  /*4040*/  @!P0 LDG.E.STRONG.GPU R3, desc[UR12][R70.64] ;  /* 0x0000000c46038981 */ /* 0x0002e8000c1ef900 */
[----:B---3--:R-:W-:Y:S01]  /*4050*/  @!P0 CCTL.IVALL ;  /* 0x00000000ff00898f */ /* 0x008fe20002000000 */
[----:B------:R-:W-:-:S04]  /*4060*/  ISETP.NE.AND P0, PT, RZ, UR15, PT ;  /* 0x0000000fff007c0c */ /* 0x000fc8000bf05270 */
[----:B----4-:R-:W-:Y:S02]  /*4070*/  FSEL R98, R98, RZ, !P0 ;  /* 0x000000ff62627208 */ /* 0x010fe40004000000 */
[----:B------:R-:W-:Y:S01]  /*4080*/  FSEL R99, R99, 1.875, !P0 ;  /* 0x3ff0000063637808 */ /* 0x000fe20004000000 */
[----:B------:R-:W-:Y:S06]  /*4090*/  BRA `(.L_x_10) ;  /* 0x0000000000987947 */ /* 0x000fec0003800000 */
.L_x_9:
[----:B------:R-:W-:Y:S01]  /*40a0*/  UISETP.NE.AND UP0, UPT, UR28, 0x3, UPT ;  /* 0x000000031c00788c */ /* 0x000fe2000bf05270 */
[----:B------:R-:W-:-:S08]  /*40b0*/  MOV R3, 0xffffffff ;  /* 0xffffffff00037802 */ /* 0x000fd00000000f00 */
[----:B------:R-:W-:Y:S05]  /*40c0*/  BRA.U !UP0, `(.L_x_11) ;  /* 0x0000000108587547 */ /* 0x000fea000b800000 */
[----:B------:R-:W-:-:S09]  /*40d0*/  UISETP.NE.AND UP0, UPT, UR28, 0x2, UPT ;  /* 0x000000021c00788c */ /* 0x000fd2000bf05270 */
[----:B------:R-:W-:Y:S05]  /*40e0*/  BRA.U !UP0, `(.L_x_12) ;  /* 0x0000000108247547 */ /* 0x000fea000b800000 */
[----:B------:R-:W-:-:S09]  /*40f0*/  UISETP.NE.AND UP0, UPT, UR28, 0x1, UPT ;  /* 0x000000011c00788c */ /* 0x000fd2000bf05270 */
[----:B------:R-:W-:Y:S05]  /*4100*/  BRA.U UP0, `(.L_x_10) ;  /* 0x00000001007c7547 */ /* 0x000fea000b800000 */
[----:B------:R-:W1:Y:S01]  /*4110*/  LDCU.64 UR4, c[0x0][0x518] ;  /* 0x0000a300ff0477ac */ /* 0x000e620008000a00 */
[----:B--2---:R-:W2:Y:S01]  /*4120*/  LDCU.64 UR10, c[0x0][0x4f8] ;  /* 0x00009f00ff0a77ac */ /* 0x004ea20008000a00 */
[----:B-1----:R-:W-:-:S04]  /*4130*/  UIMAD.WIDE.U32 UR6, UR15, UR4, URZ ;  /* 0x000000040f0672a5 */ /* 0x002fc8000f8e00ff */
[----:B------:R-:W-:Y:S02]  /*4140*/  UIMAD UR5, UR15, UR5, UR7 ;  /* 0x000000050f0572a4 */ /* 0x000fe4000f8e0207 */
[----:B--2---:R-:W-:-:S04]  /*4150*/  ULEA UR10, UP0, UR6, UR10, 0x3 ;  /* 0x0000000a060a7291 */ /* 0x004fc8000f8018ff */
[----:B------:R-:W-:Y:S01]  /*4160*/  ULEA.HI.X UR11, UR6, UR11, UR5, 0x3, UP0 ;  /* 0x0000000b060b7291 */ /* 0x000fe200080f1c05 */
[----:B------:R-:W-:Y:S11]  /*4170*/  BRA `(.L_x_10) ;  /* 0x0000000000607947 */ /* 0x000ff60003800000 */
.L_x_12:
[----:B--2---:R-:W1:Y:S01]  /*4180*/  LDCU.128 UR8, c[0x0][0x510] ;  /* 0x0000a200ff0877ac */ /* 0x004e620008000c00 */
[----:B------:R-:W2:Y:S01]  /*4190*/  LDCU.128 UR4, c[0x0][0x4f0] ;  /* 0x00009e00ff0477ac */ /* 0x000ea20008000c00 */
[----:B-1----:R-:W-:Y:S02]  /*41a0*/  UIMAD.WIDE.U32 UR20, UR15, UR8, URZ ;  /* 0x000000080f1472a5 */ /* 0x002fe4000f8e00ff */
[----:B------:R-:W-:Y:S02]  /*41b0*/  UIMAD.WIDE.U32 UR18, UR15, UR10, URZ ;  /* 0x0000000a0f1272a5 */ /* 0x000fe4000f8e00ff */
[----:B------:R-:W-:Y:S02]  /*41c0*/  UIMAD UR9, UR15, UR9, UR21 ;  /* 0x000000090f0972a4 */ /* 0x000fe4000f8e0215 */
[----:B------:R-:W-:Y:S02]  /*41d0*/  UIMAD UR11, UR15, UR11, UR19 ;  /* 0x0000000b0f0b72a4 */ /* 0x000fe4000f8e0213 */
[----:B--2---:R-:W-:-:S02]  /*41e0*/  ULEA UR8, UP1, UR20, UR4, 0x3 ;  /* 0x0000000414087291 */ /* 0x004fc4000f8218ff */
[----:B------:R-:W-:Y:S02]  /*41f0*/  ULEA UR10, UP0, UR18, UR6, 0x3 ;  /* 0x00000006120a7291 */ /* 0x000fe4000f8018ff */
[----:B------:R-:W-:Y:S02]  /*4200*/  ULEA.HI.X UR9, UR20, UR5, UR9, 0x3, UP1 ;  /* 0x0000000514097291 */ /* 0x000fe400088f1c09 */
[----:B------:R-:W-:Y:S01]  /*4210*/  ULEA.HI.X UR11, UR18, UR7, UR11, 0x3, UP0 ;  /* 0x00000007120b7291 */ /* 0x000fe200080f1c0b */
[----:B------:R-:W-:Y:S11]  /*4220*/  BRA `(.L_x_10) ;  /* 0x0000000000347947 */ /* 0x000ff60003800000 */
.L_x_11:
[----:B------:R-:W1:Y:S02]  /*4230*/  LDCU.128 UR4, c[0x0][0x4f0] ;  /* 0x00009e00ff0477ac */ /* 0x000e640008000c00 */
[----:B-1----:R-:W-:Y:S02]  /*4240*/  UIMAD.WIDE.U32 UR4, UR15, 0x8, UR4 ;  /* 0x000000080f0478a5 */ /* 0x002fe4000f8e0004 */
[----:B------:R-:W-:-:S04]  /*4250*/  UIMAD.WIDE.U32 UR6, UR15, 0x8, UR6 ;  /* 0x000000080f0678a5 */ /* 0x000fc8000f8e0006 */
[----:B------:R-:W-:Y:S02]  /*4260*/  IMAD.U32 R72, RZ, RZ, UR4 ;  /* 0x00000004ff487e24 */ /* 0x000fe4000f8e00ff */
[----:B------:R-:W-:Y:S02]  /*4270*/  IMAD.U32 R73, RZ, RZ, UR5 ;  /* 0x00000005ff497e24 */ /* 0x000fe4000f8e00ff */
[----:B------:R-:W-:Y:S02]  /*4280*/  IMAD.U32 R70, RZ, RZ, UR6 ;  /* 0x00000006ff467e24 */ /* 0x000fe4000f8e00ff */
[----:B------:R-:W-:Y:S02]  /*4290*/  IMAD.U32 R71, RZ, RZ, UR7 ;  /* 0x00000007ff477e24 */ /* 0x000fe4000f8e00ff */
[----:B------:R-:W3:Y:S04]  /*42a0*/  LDG.E.64 R72, desc[UR12][R72.64] ;  /* 0x0000000c48487981 */ /* 0x000ee8000c1e1b00 */
[----:B------:R-:W2:Y:S01]  /*42b0*/  LDG.E.64 R70, desc[UR12][R70.64] ;  /* 0x0000000c46467981 */ /* 0x000ea2000c1e1b00 */
[----:B---3--:R-:W-:-:S02]  /*42c0*/  R2UR UR8, R72 ;  /* 0x00000000480872ca */ /* 0x008fc400000e0000 */
[----:B------:R-:W-:Y:S02]  /*42d0*/  R2UR UR9, R73 ;  /* 0x00000000490972ca */ /* 0x000fe400000e0000 */
[----:B--2---:R-:W-:Y:S02]  /*42e0*/  R2UR UR10, R70 ;  /* 0x00000000460a72ca */ /* 0x004fe400000e0000 */
[----:B------:R-:W-:-:S15]  /*42f0*/  R2UR UR11, R71 ;  /* 0x00000000470b72ca */ /* 0x000fde00000e0000 */
.L_x_10:
[----:B------:R-:W-:Y:S01]  /*4300*/  USHF.L.U32 UR29, UR17, 0x7, URZ ;  /* 0x00000007111d7899 */ /* 0x000fe200080006ff */
[----:B------:R-:W-:Y:S01]  /*4310*/  LOP3.LUT R95, R68, 0x1e0, RZ, 0xc0, !PT ;  /* 0x000001e0445f7812 */ /* 0x000fe200078ec0ff */
[----:B------:R-:W-:Y:S01]  /*4320*/  USHF.L.U32 UR17, UR24, 0x4, URZ ;  /* 0x0000000418117899 */ /* 0x000fe200080006ff */
[----:B------:R-:W-:Y:S01]  /*4330*/  LOP3.LUT R69, R2, 0x7c, RZ, 0xc0, !PT ;  /* 0x0000007c02457812 */ /* 0x000fe200078ec0ff */
[----:B------:R-:W3:Y:S01]  /*4340*/  LDCU UR24, c[0x0][0x394] ;  /* 0x00007280ff1877ac */ /* 0x000ee20008000800 */
[----:B------:R-:W-:Y:S01]  /*4350*/  LOP3.LUT R95, R95, 0x4, R2, 0xf8, !PT ;  /* 0x000000045f5f7812 */ /* 0x000fe200078ef802 */
[C---:B------:R-:W-:Y:S01]  /*4360*/  IMAD.SHL.U32 R2, R0.reuse, 0x8, RZ ;  /* 0x0000000800027824 */ /* 0x040fe200078e00ff */
[----:B------:R-:W-:Y:S01]  /*4370*/  LOP3.LUT R68, R0, 0x1f, RZ, 0xc0, !PT ;  /* 0x0000001f00447812 */ /* 0x000fe200078ec0ff */
[----:B------:R-:W-:Y:S01]  /*4380*/  ULEA UR18, UR27, UR25, 0x2 ;  /* 0x000000191b127291 */ /* 0x000fe2000f8e10ff */
[----:B------:R-:W2:Y:S01]  /*4390*/  S2UR UR27, SR_CgaCtaId ;  /* 0x00000000001b79c3 */ /* 0x000ea20000008800 */
[----:B------:R-:W1:Y:S01]  /*43a0*/  LDCU.64 UR4, c[0x0][0x460] ;  /* 0x00008c00ff0477ac */ /* 0x000e620008000a00 */
[----:B------:R-:W-:Y:S01]  /*43b0*/  IMAD.U32 R93, RZ, RZ, UR16 ;  /* 0x00000010ff5d7e24 */ /* 0x000fe2000f8e00ff */
[----:B------:R-:W-:Y:S01]  /*43c0*/  LOP3.LUT R2, R2, 0xf8, RZ, 0xc0, !PT ;  /* 0x000000f802027812 */ /* 0x000fe200078ec0ff */
[----:B------:R-:W2:Y:S02]  /*43d0*/  LDCU.64 UR6, c[0x0][0x420] ;  /* 0x00008400ff0677ac */ /* 0x000ea40008000a00 */
[----:B------:R-:W-:Y:S01]  /*43e0*/  IMAD R93, R93, 0x40, R68 ;  /* 0x000000405d5d7824 */ /* 0x000fe200078e0244 */
[----:B------:R-:W-:Y:S01]  /*43f0*/  LOP3.LUT R91, R0, 0x3, RZ, 0xc0, !PT ;  /* 0x00000003005b7812 */ /* 0x000fe200078ec0ff */
[----:B------:R-:W-:Y:S01]  /*4400*/  IMAD R2, R69, 0x220, R2 ;  /* 0x0000022045027824 */ /* 0x000fe200078e0202 */
[----:B------:R-:W-:Y:S01]  /*4410*/  USHF.L.U32 UR16, UR18, 0x3, URZ ;  /* 0x0000000312107899 */ /* 0x000fe200080006ff */
[----:B------:R-:W-:Y:S01]  /*4420*/  IMAD.WIDE R104, R93, 0x8, RZ ;  /* 0x000000085d687825 */ /* 0x000fe200078e02ff */
[----:B------:R-:W-:Y:S01]  /*4430*/  SHF.R.U32.HI R68, RZ, 0x2, R68 ;  /* 0x00000002ff447819 */ /* 0x000fe20000011644 */
[----:B------:R-:W-:Y:S01]  /*4440*/  UMOV UR25, 0x400 ;  /* 0x0000040000197882 */ /* 0x000fe20000000000 */
[----:B---3--:R-:W-:Y:S01]  /*4450*/  UISETP.GT.AND UP1, UPT, UR24, 0x1, UPT ;  /* 0x000000011800788c */ /* 0x008fe2000bf24270 */
[----:B------:R-:W-:Y:S01]  /*4460*/  IADD3 R95, PT, PT, R95, UR29, RZ ;  /* 0x0000001d5f5f7c10 */ /* 0x000fe2000fffe0ff */
[----:B------:R-:W3:Y:S01]  /*4470*/  LDCU.64 UR20, c[0x0][0x420] ;  /* 0x00008400ff1477ac */ /* 0x000ee20008000a00 */
[----:B------:R-:W-:Y:S01]  /*4480*/  IMAD R91, R68, 0x22, R91 ;  /* 0x00000022445b7824 */ /* 0x000fe200078e025b */
[----:B------:R-:W-:Y:S01]  /*4490*/  IADD3 R68, PT, PT, R93, 0x20, RZ ;  /* 0x000000205d447810 */ /* 0x000fe20007ffe0ff */
[----:B-1----:R-:W-:Y:S01]  /*44a0*/  IMAD.U32 R69, RZ, RZ, UR4 ;  /* 0x00000004ff457e24 */ /* 0x002fe2000f8e00ff */
[----:B------:R-:W-:Y:S01]  /*44b0*/  UISETP.EQ.AND UP1, UPT, UR28, URZ, UP1 ;  /* 0x000000ff1c00728c */ /* 0x000fe20008f22270 */
[----:B------:R-:W-:Y:S01]  /*44c0*/  IMAD.U32 R80, RZ, RZ, UR5 ;  /* 0x00000005ff507e24 */ /* 0x000fe2000f8e00ff */
[----:B------:R-:W-:Y:S01]  /*44d0*/  UIMAD UR4, UR16, 0x22, UR17 ;  /* 0x00000022100478a4 */ /* 0x000fe2000f8e0211 */
[C-C-:B--2---:R-:W-:Y:S01]  /*44e0*/  IMAD.WIDE.U32 R102, R95.reuse, UR6, R104.reuse ;  /* 0x000000065f667c25 */ /* 0x144fe2000f8e0068 */
[----:B------:R-:W-:Y:S01]  /*44f0*/  ULEA UR27, UR27, UR25, 0x18 ;  /* 0x000000191b1b7291 */ /* 0x000fe2000f8ec0ff */
[----:B------:R-:W1:Y:S02]  /*4500*/  LDCU.64 UR18, c[0x0][0x428] ;  /* 0x00008500ff1277ac */ /* 0x000e640008000a00 */
[----:B------:R-:W-:Y:S01]  /*4510*/  IMAD.WIDE.U32 R76, R95, R69, R104 ;  /* 0x000000455f4c7225 */ /* 0x000fe200078e0068 */
[----:B------:R-:W-:-:S02]  /*4520*/  IADD3 R102, P1, PT, R102, UR8, RZ ;  /* 0x0000000866667c10 */ /* 0x000fc4000ff3e0ff */
[----:B------:R-:W-:Y:S01]  /*4530*/  IADD3 R91, PT, PT, R91, UR4, RZ ;  /* 0x000000045b5b7c10 */ /* 0x000fe2000fffe0ff */
[C---:B------:R-:W-:Y:S01]  /*4540*/  IMAD R75, R95.reuse, R80, RZ ;  /* 0x000000505f4b7224 */ /* 0x040fe200078e02ff */
[----:B------:R-:W-:Y:S01]  /*4550*/  IADD3 R70, P0, PT, R76, UR10, RZ ;  /* 0x0000000a4c467c10 */ /* 0x000fe2000ff1e0ff */
[----:B------:R-:W-:Y:S01]  /*4560*/  IMAD R103, R95, UR7, R103 ;  /* 0x000000075f677c24 */ /* 0x000fe2000f8e0267 */
[----:B------:R-:W-:Y:S01]  /*4570*/  LEA R91, R91, UR27, 0x4 ;  /* 0x0000001b5b5b7c11 */ /* 0x000fe2000f8e20ff */
[----:B------:R-:W-:Y:S01]  /*4580*/  IMAD.IADD R75, R77, 0x1, R75 ;  /* 0x000000014d4b7824 */ /* 0x000fe200078e024b */
[----:B------:R-:W2:Y:S02]  /*4590*/  LDCU.64 UR16, c[0x0][0x440] ;  /* 0x00008800ff1077ac */ /* 0x000ea40008000a00 */
[----:B------:R-:W-:Y:S02]  /*45a0*/  IADD3.X R103, PT, PT, R103, UR9, RZ, P1, !PT ;  /* 0x0000000967677c10 */ /* 0x000fe40008ffe4ff */
[----:B------:R-:W-:Y:S01]  /*45b0*/  IADD3.X R71, PT, PT, R75, UR11, RZ, P0, !PT ;  /* 0x0000000b4b477c10 */ /* 0x000fe200087fe4ff */
[----:B---3--:R-:W-:Y:S06]  /*45c0*/  BRA.U !UP1, `(.L_x_13) ;  /* 0x0000000109bc7547 */ /* 0x008fec000b800000 */
[----:B------:R-:W-:-:S13]  /*45d0*/  ISETP.NE.AND P0, PT, R3, UR15, PT ;  /* 0x0000000f03007c0c */ /* 0x000fda000bf05270 */
[----:B------:R-:W-:Y:S06]  /*45e0*/  BAR.RED.AND.DEFER_BLOCKING 0x0, P0 ;  /* 0x0000000000007b1d */ /* 0x000fec0000014400 */
[----:B------:R-:W3:Y:S02]  /*45f0*/  B2R.RESULT RZ, P0 ;  /* 0x0000000000ff731c */ /* 0x000ee40000004000 */
[----:B---3--:R-:W-:Y:S05]  /*4600*/  @!P0 BRA `(.L_x_14) ;  /* 0x0000000000308947 */ /* 0x008fea0003800000 */
[----:B------:R-:W-:-:S13]  /*4610*/  ISETP.NE.AND P1, PT, R0, RZ, PT ;  /* 0x000000ff0000720c */ /* 0x000fda0003f25270 */
.L_x_16:
[----:B------:R-:W-:Y:S05]  /*4620*/  YIELD ;  /* 0x0000000000007946 */ /* 0x000fea0003800000 */
[----:B---3-5:R-:W-:Y:S05]  /*4630*/  @P1 BRA `(.L_x_15) ;  /* 0x0000000000101947 */ /* 0x028fea0003800000 */
[----:B------:R-:W-:Y:S02]  /*4640*/  MOV R72, UR22 ;  /* 0x0000001600487c02 */ /* 0x000fe40008000f00 */
[----:B------:R-:W-:-:S05]  /*4650*/  MOV R73, UR23 ;  /* 0x0000001700497c02 */ /* 0x000fca0008000f00 */
[----:B------:R3:W2:Y:S04]  /*4660*/  LDG.E.STRONG.GPU R3, desc[UR12][R72.64] ;  /* 0x0000000c48037981 */ /* 0x0006a8000c1ef900 */
[----:B--2---:R-:W-:Y:S01]  /*4670*/  CCTL.IVALL ;  /* 0x00000000ff00798f */ /* 0x004fe20002000000 */
.L_x_15:
[----:B------:R-:W-:Y:S01]  /*4680*/  ISETP.NE.AND P0, PT, R3, UR15, PT ;  /* 0x0000000f03007c0c */ /* 0x000fe2000bf05270 */
[----:B------:R-:W-:-:S12]  /*4690*/  WARPSYNC.ALL ;  /* 0x0000000000007948 */ /* 0x000fd80003800000 */
[----:B------:R-:W-:Y:S06]  /*46a0*/  BAR.RED.AND.DEFER_BLOCKING 0x0, P0 ;  /* 0x0000000000007b1d */ /* 0x000fec0000014400 */
[----:B------:R-:W1:Y:S02]  /*46b0*/  B2R.RESULT RZ, P0 ;  /* 0x0000000000ff731c */ /* 0x000e640000004000 */
[----:B-1----:R-:W-:Y:S05]  /*46c0*/  @P0 BRA `(.L_x_16) ;  /* 0xfffffffc00d40947 */ /* 0x002fea000383ffff */
.L_x_14:
[----:B------:R-:W-:Y:S05]  /*46d0*/  WARPSYNC.ALL ;  /* 0x0000000000007948 */ /* 0x000fea0003800000 */
[----:B------:R-:W-:Y:S01]  /*46e0*/  ISETP.NE.AND P0, PT, RZ, UR15, PT ;  /* 0x0000000fff007c0c */ /* 0x000fe2000bf05270 */
[----:B------:R-:W-:Y:S03]  /*46f0*/  BAR.SYNC.DEFER_BLOCKING 0x0 ;  /* 0x0000000000007b1d */ /* 0x000fe60000010000 */
[----:B------:R-:W-:Y:S02]  /*4700*/  SEL R102, R102, R70, !P0 ;  /* 0x0000004666667207 */ /* 0x000fe40004000000 */
[----:B------:R-:W-:Y:S01]  /*4710*/  SEL R103, R103, R71, !P0 ;  /* 0x0000004767677207 */ /* 0x000fe20004000000 */
[----:B-1----:R-:W1:Y:S01]  /*4720*/  LDCU.64 UR18, c[0x0][0x460] ;  /* 0x00008c00ff1277ac */ /* 0x002e620008000a00 */
[----:B------:R-:W3:Y:S05]  /*4730*/  LDCU.128 UR4, c[0x0][0x420] ;  /* 0x00008400ff0477ac */ /* 0x000eea0008000c00 */
[----:B------:R-:W-:Y:S01]  /*4740*/  VOTEU.ANY UP0, P0 ;  /* 0x0000000000ff7886 */ /* 0x000fe20000000100 */
[----:B--2---:R-:W2:Y:S04]  /*4750*/  LDCU.64 UR16, c[0x0][0x440] ;  /* 0x00008800ff1077ac */ /* 0x004ea80008000a00 */
[----:B--2---:R-:W2:Y:S01]  /*4760*/  @UP0 LDCU UR16, c[0x0][0x480] ;  /* 0x00009000ff1007ac */ /* 0x004ea20008000800 */
[----:B------:R-:W2:Y:S01]  /*4770*/  @UP0 LDCU UR17, c[0x0][0x484] ;  /* 0x00009080ff1107ac */ /* 0x000ea20008000800 */
[----:B-1----:R-:W-:-:S02]  /*4780*/  IMAD.U32 R69, RZ, RZ, UR18 ;  /* 0x00000012ff457e24 */ /* 0x002fc4000f8e00ff */
[----:B------:R-:W-:Y:S01]  /*4790*/  IMAD.U32 R80, RZ, RZ, UR19 ;  /* 0x00000013ff507e24 */ /* 0x000fe2000f8e00ff */
[----:B------:R-:W-:Y:S02]  /*47a0*/  USEL UR8, UR8, UR10, !UP0 ;  /* 0x0000000a08087287 */ /* 0x000fe4000c000000 */
[----:B------:R-:W-:Y:S01]  /*47b0*/  R2UR UR20, R69 ;  /* 0x00000000451472ca */ /* 0x000fe200000e0000 */
[----:B---3--:R-:W-:Y:S01]  /*47c0*/  UMOV UR19, UR7 ;  /* 0x0000000700137c82 */ /* 0x008fe20008000000 */
[----:B------:R-:W-:Y:S01]  /*47d0*/  R2UR UR21, R80 ;  /* 0x00000000501572ca */ /* 0x000fe200000e0000 */
[----:B------:R-:W-:Y:S01]  /*47e0*/  UMOV UR18, UR6 ;  /* 0x0000000600127c82 */ /* 0x000fe20008000000 */
[----:B------:R-:W-:Y:S01]  /*47f0*/  USEL UR9, UR9, UR11, !UP0 ;  /* 0x0000000b09097287 */ /* 0x000fe2000c000000 */
[----:B------:R-:W3:Y:S02]  /*4800*/  @UP0 LDCU UR19, c[0x0][0x46c] ;  /* 0x00008d80ff1307ac */ /* 0x000ee40008000800 */
[----:B------:R-:W1:Y:S06]  /*4810*/  @UP0 LDCU UR18, c[0x0][0x468] ;  /* 0x00008d00ff1207ac */ /* 0x000e6c0008000800 */
[----:B------:R-:W-:-:S02]  /*4820*/  USEL UR20, UR4, UR20, !UP0 ;  /* 0x0000001404147287 */ /* 0x000fc4000c000000 */
[----:B------:R-:W-:Y:S01]  /*4830*/  USEL UR21, UR5, UR21, !UP0 ;  /* 0x0000001505157287 */ /* 0x000fe2000c000000 */
[----:B------:R-:W-:Y:S01]  /*4840*/  @!PT LDS RZ, [RZ] ;  /* 0x00000000fffff984 */ /* 0x000fe20000000800 */
[----:B------:R-:W-:Y:S01]  /*4850*/  @!PT LDS RZ, [RZ] ;  /* 0x00000000fffff984 */ /* 0x000fe20000000800 */
[----:B------:R-:W-:Y:S01]  /*4860*/  @!PT LDS RZ, [RZ] ;  /* 0x00000000fffff984 */ /* 0x000fe20000000800 */
[----:B------:R-:W-:Y:S01]  /*4870*/  @!PT LDS RZ, [RZ] ;  /* 0x00000000fffff984 */ /* 0x000fe20000000800 */
[----:B------:R-:W-:Y:S06]  /*4880*/  MEMBAR.SC.GPU ;  /* 0x0000000000007992 */ /* 0x000fec0000002000 */
[----:B------:R-:W-:-:S00]  /*4890*/  ERRBAR ;  /* 0x00000000000079ab */ /* 0x000fc00000000000 */
[----:B------:R-:W-:Y:S06]  /*48a0*/  CGAERRBAR ;  /* 0x00000000000075ab */ /* 0x000fec0000000000 */
[----:B--2---:R-:W-:Y:S01]  /*48b0*/  CCTL.IVALL ;  /* 0x00000000ff00798f */ /* 0x004fe20002000000 */
.L_x_13:
[----:B------:R-:W3:Y:S01]  /*48c0*/  LDCU UR4, c[0x0][0x398] ;  /* 0x00007300ff0477ac */ /* 0x000ee20008000800 */
[----:B----4-:R-:W-:Y:S01]  /*48d0*/  DSETP.NEU.AND P0, PT, R98, RZ, PT ;  /* 0x000000ff6200722a */ /* 0x010fe20003f0d000 */
[----:B------:R-:W-:Y:S01]  /*48e0*/  BSSY.RECONVERGENT B2, `(.L_x_17) ;  /* 0x0001633000027945 */ /* 0x000fe20003800200 */
[----:B------:R-:W-:Y:S02]  /*48f0*/  UMOV UR5, 0xffffffff ;  /* 0xffffffff00057882 */ /* 0x000fe40000000000 */
[----:B---3--:R-:W-:Y:S02]  /*4900*/  USHF.L.U32 UR5, UR5, UR4, URZ ;  /* 0x0000000405057299 */ /* 0x008fe400080006ff */
[----:B------:R-:W-:Y:S02]  /*4910*/  USHF.L.U32 UR4, UR26, UR4, URZ ;  /* 0x000000041a047299 */ /* 0x000fe400080006ff */
[----:B------:R-:W-:-:S04]  /*4920*/  ULOP3.LUT UR5, UR14, UR5, URZ, 0x30, !UPT ;  /* 0x000000050e057292 */ /* 0x000fc8000f8e30ff */
[----:B------:R-:W-:-:S04]  /*4930*/  UIADD3 UR4, UPT, UPT, UR4, UR5, URZ ;  /* 0x0000000504047290 */ /* 0x000fc8000fffe0ff */
[----:B------:R-:W-:Y:S01]  /*4940*/  ULEA UR24, UR4, 0x40, 0x6 ;  /* 0x0000004004187891 */ /* 0x000fe2000f8e30ff */
[----:B------:R-:W-:Y:S11]  /*4950*/  @!P0 BRA `(.L_x_18) ;  /* 0x000000e800fc8947 */ /* 0x000ff60003800000 */
[----:B------:R-:W-:Y:S01]  /*4960*/  UISETP.GE.AND UP0, UPT, UR29, UR24, UPT ;  /* 0x000000181d00728c */ /* 0x000fe2000bf06270 */
[----:B------:R-:W-:Y:S08]  /*4970*/  BSSY.RECONVERGENT B1, `(.L_x_19) ;  /* 0x00001b3000017945 */ /* 0x000ff00003800200 */
[----:B------:R-:W-:Y:S05]  /*4980*/  BRA.U !UP0, `(.L_x_20) ;  /* 0x0000000108987547 */ /* 0x000fea000b800000 */
[----:B------:R-:W3:Y:S01]  /*4990*/  LDCU.64 UR24, c[0x0][0x380] ;  /* 0x00007000ff1877ac */ /* 0x000ee20008000a00 */
[----:B------:R-:W-:Y:S01]  /*49a0*/  VIADD R0, R95, 0x1 ;  /* 0x000000015f007836 */ /* 0x000fe20000000000 */
[----:B------:R-:W-:Y:S02]  /*49b0*/  CS2R R78, SRZ ;  /* 0x00000000004e7805 */ /* 0x000fe4000001ff00 */
[----:B------:R-:W-:Y:S02]  /*49c0*/  CS2R R80, SRZ ;  /* 0x0000000000507805 */ /* 0x000fe4000001ff00 */
[----:B---3--:R-:W-:Y:S02]  /*49d0*/  ISETP.GE.AND P6, PT, R68, UR25, PT ;  /* 0x0000001944007c0c */ /* 0x008fe4000bfc6270 */
[----:B------:R-:W-:Y:S02]  /*49e0*/  ISETP.GE.AND P0, PT, R93, UR25, PT ;  /* 0x000000195d007c0c */ /* 0x000fe4000bf06270 */
[----:B------:R-:W-:-:S02]  /*49f0*/  ISETP.LT.AND P1, PT, R95, UR24, !P6 ;  /* 0x000000185f007c0c */ /* 0x000fc4000f721270 */
[C---:B------:R-:W-:Y:S02]  /*4a00*/  ISETP.LT.AND P2, PT, R95.reuse, UR24, !P0 ;  /* 0x000000185f007c0c */ /* 0x040fe4000c741270 */
[C---:B------:R-:W-:Y:S02]  /*4a10*/  ISETP.LT.AND P3, PT, R0.reuse, UR24, !P6 ;  /* 0x0000001800007c0c */ /* 0x040fe4000f761270 */
[----:B------:R-:W-:Y:S01]  /*4a20*/  ISETP.LT.AND P4, PT, R0, UR24, !P0 ;  /* 0x0000001800007c0c */ /* 0x000fe2000c781270 */
[----:B------:R-:W-:Y:S01]  /*4a30*/  VIADD R0, R95, 0x2 ;  /* 0x000000025f007836 */ /* 0x000fe20000000000 */
[----:B------:R-:W-:-:S05]  /*4a40*/  CS2R R74, SRZ ;  /* 0x00000000004a7805 */ /* 0x000fca000001ff00 */
[----:B------:R-:W4:Y:S01]  /*4a50*/  @P1 LDG.E.LTC128B.64 R78, desc[UR12][R102.64+0x100] ;  /* 0x0001000c664e1981 */ /* 0x000f22000c1e1b20 */
[----:B-1----:R-:W-:-:S03]  /*4a60*/  IADD3 R2, P1, PT, R102, UR18, RZ ;  /* 0x0000001266027c10 */ /* 0x002fc6000ff3e0ff */
[----:B------:R-:W4:Y:S01]  /*4a70*/  @P2 LDG.E.LTC128B.64 R80, desc[UR12][R102.64] ;  /* 0x0000000c66502981 */ /* 0x000f22000c1e1b20 */
[----:B------:R-:W-:Y:S02]  /*4a80*/  IADD3.X R3, PT, PT, R103, UR19, RZ, P1, !PT ;  /* 0x0000001367037c10 */ /* 0x000fe40008ffe4ff */
[C---:B------:R-:W-:Y:S02]  /*4a90*/  ISETP.LT.AND P2, PT, R0.reuse, UR24, !P0 ;  /* 0x0000001800007c0c */ /* 0x040fe4000c741270 */
[----:B------:R-:W-:Y:S01]  /*4aa0*/  ISETP.LT.AND P1, PT, R0, UR24, !P6 ;  /* 0x0000001800007c0c */ /* 0x000fe2000f721270 */
[----:B------:R-:W-:Y:S01]  /*4ab0*/  VIADD R0, R95, 0x3 ;  /* 0x000000035f007836 */ /* 0x000fe20000000000 */
[----:B------:R-:W4:Y:S01]  /*4ac0*/  @P3 LDG.E.LTC128B.64 R74, desc[UR12][R2.64+0x100] ;  /* 0x0001000c024a3981 */ /* 0x000f22000c1e1b20 */
[----:B------:R-:W-:-:S03]  /*4ad0*/  IADD3 R84, P3, PT, R2, UR18, RZ ;  /* 0x0000001202547c10 */ /* 0x000fc6000ff7e0ff */
[----:B------:R-:W-:Y:S02]  /*4ae0*/  ISETP.LT.AND P0, PT, R0, UR24, !P0 ;  /* 0x0000001800007c0c */ /* 0x000fe4000c701270 */
[----:B------:R-:W-:Y:S02]  /*4af0*/  IADD3.X R85, PT, PT, R3, UR19, RZ, P3, !PT ;  /* 0x0000001303557c10 */ /* 0x000fe40009ffe4ff */
[----:B------:R-:W-:Y:S02]  /*4b00*/  IADD3 R82, P3, PT, R84, UR18, RZ ;  /* 0x0000001254527c10 */ /* 0x000fe4000ff7e0ff */
[----:B------:R-:W-:Y:S02]  /*4b10*/  CS2R R72, SRZ ;  /* 0x0000000000487805 */ /* 0x000fe4000001ff00 */
[----:B------:R-:W-:Y:S02]  /*4b20*/  CS2R R70, SRZ ;  /* 0x0000000000467805 */ /* 0x000fe4000001ff00 */
[----:B------:R-:W-:-:S02]  /*4b30*/  CS2R R68, SRZ ;  /* 0x0000000000447805 */ /* 0x000fc4000001ff00 */
[----:B------:R-:W-:Y:S01]  /*4b40*/  IADD3.X R83, PT, PT, R85, UR19, RZ, P3, !PT ;  /* 0x0000001355537c10 */ /* 0x000fe20009ffe4ff */
[----:B------:R-:W4:Y:S04]  /*4b50*/  @P2 LDG.E.LTC128B.64 R72, desc[UR12][R84.64] ;  /* 0x0000000c54482981 */ /* 0x000f28000c1e1b20 */
[----:B------:R-:W4:Y:S04]  /*4b60*/  @P1 LDG.E.LTC128B.64 R70, desc[UR12][R84.64+0x100] ;  /* 0x0001000c54461981 */ /* 0x000f28000c1e1b20 */
[----:B------:R-:W4:Y:S01]  /*4b70*/  @P0 LDG.E.LTC128B.64 R68, desc[UR12][R82.64] ;  /* 0x0000000c52440981 */ /* 0x000f22000c1e1b20 */
[----:B------:R-:W-:-:S02]  /*4b80*/  ISETP.LT.AND P6, PT, R0, UR24, !P6 ;  /* 0x0000001800007c0c */ /* 0x000fc4000f7c1270 */
[----:B------:R-:W-:-:S06]  /*4b90*/  CS2R R76, SRZ ;  /* 0x00000000004c7805 */ /* 0x000fcc000001ff00 */
[----:B------:R1:W4:Y:S02]  /*4ba0*/  @P4 LDG.E.LTC128B.64 R76, desc[UR12][R2.64] ;  /* 0x0000000c024c4981 */ /* 0x000324000c1e1b20 */
[----:B-1----:R-:W-:-:S03]  /*4bb0*/  CS2R R2, SRZ ;  /* 0x0000000000027805 */ /* 0x002fc6000001ff00 */
[----:B------:R-:W-:Y:S05]  /*4bc0*/  @!P6 BRA `(.L_x_21) ;  /* 0x000000180034e947 */ /* 0x000fea0003800000 */
[----:B------:R1:W4:Y:S01]  /*4bd0*/  LDG.E.LTC128B.64 R2, desc[UR12][R82.64+0x100] ;  /* 0x0001000c52027981 */ /* 0x000322000c1e1b20 */
[----:B------:R-:W-:Y:S05]  /*4be0*/  BRA `(.L_x_21) ;  /* 0x00000018002c7947 */ /* 0x000fea0003800000 */
.L_x_20:
[----:B------:R-:W-:Y:S01]  /*4bf0*/  IADD3 R72, P0, PT, R102, -UR8, RZ ;  /* 0x8000000866487c10 */ /* 0x000fe2000ff1e0ff */
[----:B------:R-:W-:Y:S03]  /*4c00*/  BSSY.RECONVERGENT B0, `(.L_x_22) ;  /* 0x0000029000007945 */ /* 0x000fe60003800200 */
[----:B------:R-:W-:-:S04]  /*4c10*/  IADD3.X R73, PT, PT, R103, ~UR9, RZ, P0, !PT ;  /* 0x8000000967497c10 */ /* 0x000fc800087fe4ff */
[----:B------:R-:W-:-:S04]  /*4c20*/  LOP3.LUT R0, R73, UR21, RZ, 0xfc, !PT ;  /* 0x0000001549007c12 */ /* 0x000fc8000f8efcff */
[----:B------:R-:W-:-:S13]  /*4c30*/  ISETP.NE.U32.AND P0, PT, R0, RZ, PT ;  /* 0x000000ff0000720c */ /* 0x000fda0003f05070 */
[----:B------:R-:W-:Y:S05]  /*4c40*/  @P0 BRA `(.L_x_23) ;  /* 0x0000000000580947 */ /* 0x000fea0003800000 */
[----:B------:R-:W3:Y:S01]  /*4c50*/  I2F.U32.RP R69, UR20 ;  /* 0x0000001400457d06 */ /* 0x000ee20008209000 */
[----:B------:R-:W-:-:S07]  /*4c60*/  ISETP.NE.U32.AND P0, PT, RZ, UR20, PT ;  /* 0x00000014ff007c0c */ /* 0x000fce000bf05070 */
[----:B---3--:R-:W3:Y:S02]  /*4c70*/  MUFU.RCP R2, R69 ;  /* 0x0000004500027308 */ /* 0x008ee40000001000 */
[----:B---3--:R-:W-:-:S06]  /*4c80*/  IADD3 R2, PT, PT, R2, 0xffffffe, RZ ;  /* 0x0ffffffe02027810 */ /* 0x008fcc0007ffe0ff */
[----:B------:R-:W3:Y:S02]  /*4c90*/  F2I.FTZ.U32.TRUNC.NTZ R3, R2 ;  /* 0x0000000200037305 */ /* 0x000ee4000021f000 */
[----:B---3--:R-:W-:Y:S01]  /*4ca0*/  IADD3 R0, PT, PT, RZ, -R3, RZ ;  /* 0x80000003ff007210 */ /* 0x008fe20007ffe0ff */
[----:B------:R-:W-:-:S04]  /*4cb0*/  IMAD.MOV.U32 R2, RZ, RZ, RZ ;  /* 0x000000ffff027224 */ /* 0x000fc800078e00ff */
[----:B------:R-:W-:-:S04]  /*4cc0*/  IMAD R0, R0, UR20, RZ ;  /* 0x0000001400007c24 */ /* 0x000fc8000f8e02ff */
[----:B------:R-:W-:-:S06]  /*4cd0*/  IMAD.HI.U32 R3, R3, R0, R2 ;  /* 0x0000000003037227 */ /* 0x000fcc00078e0002 */
[----:B------:R-:W-:-:S05]  /*4ce0*/  IMAD.HI.U32 R70, R3, R72, RZ ;  /* 0x0000004803467227 */ /* 0x000fca00078e00ff */
[----:B------:R-:W-:-:S05]  /*4cf0*/  IADD3 R3, PT, PT, -R70, RZ, RZ ;  /* 0x000000ff46037210 */ /* 0x000fca0007ffe1ff */
[----:B------:R-:W-:-:S05]  /*4d00*/  IMAD R3, R3, UR20, R72 ;  /* 0x0000001403037c24 */ /* 0x000fca000f8e0248 */
[----:B------:R-:W-:-:S13]  /*4d10*/  ISETP.GE.U32.AND P2, PT, R3, UR20, PT ;  /* 0x0000001403007c0c */ /* 0x000fda000bf46070 */
[----:B------:R-:W-:Y:S01]  /*4d20*/  @P2 VIADD R3, R3, -UR20 ;  /* 0x8000001403032c36 */ /* 0x000fe20008000000 */
[----:B------:R-:W-:-:S04]  /*4d30*/  @P2 IADD3 R70, PT, PT, R70, 0x1, RZ ;  /* 0x0000000146462810 */ /* 0x000fc80007ffe0ff */
[----:B------:R-:W-:Y:S01]  /*4d40*/  ISETP.GE.U32.AND P1, PT, R3, UR20, PT ;  /* 0x0000001403007c0c */ /* 0x000fe2000bf26070 */
[----:B------:R-:W-:-:S12]  /*4d50*/  IMAD.MOV.U32 R3, RZ, RZ, RZ ;  /* 0x000000ffff037224 */ /* 0x000fd800078e00ff */
[----:B------:R-:W-:Y:S01]  /*4d60*/  @P1 VIADD R70, R70, 0x1 ;  /* 0x0000000146461836 */ /* 0x000fe20000000000 */
[----:B------:R-:W-:-:S04]  /*4d70*/  @!P0 LOP3.LUT R70, RZ, UR20, RZ, 0x33, !PT ;  /* 0x00000014ff468c12 */ /* 0x000fc8000f8e33ff */
[----:B------:R-:W-:-:S05]  /*4d80*/  IADD3 R69, PT, PT, -R70, RZ, RZ ;  /* 0x000000ff46457210 */ /* 0x000fca0007ffe1ff */
[----:B------:R-:W-:Y:S01]  /*4d90*/  IMAD R2, R69, UR20, R72 ;  /* 0x0000001445027c24 */ /* 0x000fe2000f8e0248 */
[----:B------:R-:W-:Y:S05]  /*4da0*/  BRA `(.L_x_24) ;  /* 0x0000000000387947 */ /* 0x000fea0003800000 */
.L_x_23:
[----:B------:R-:W-:Y:S01]  /*4db0*/  IMAD.MOV.U32 R0, RZ, RZ, R72 ;  /* 0x000000ffff007224 */ /* 0x000fe200078e0048 */
[----:B------:R-:W-:Y:S01]  /*4dc0*/  MOV R89, UR20 ;  /* 0x0000001400597c02 */ /* 0x000fe20008000f00 */
[----:B------:R-:W-:Y:S01]  /*4dd0*/  IMAD.MOV.U32 R83, RZ, RZ, R73 ;  /* 0x000000ffff537224 */ /* 0x000fe200078e0049 */
[----:B------:R-:W-:Y:S02]  /*4de0*/  MOV R87, UR21 ;  /* 0x0000001500577c02 */ /* 0x000fe40008000f00 */
[----:B------:R-:W-:Y:S02]  /*4df0*/  MOV R88, 0x4e10 ;  /* 0x00004e1000587802 */ /* 0x000fe40000000f00 */
[----:B-12--5:R-:W-:Y:S05]  /*4e00*/  CALL.REL.NOINC `($__internal_0_$__cuda_sm20_div_u64) ;  /* 0x0000015c00dc7944 */ /* 0x026fea0003c00000 */
[-C--:B------:R-:W-:Y:S02]  /*4e10*/  IADD3 R3, P0, PT, RZ, -R83.reuse, RZ ;  /* 0x80000053ff037210 */ /* 0x080fe40007f1e0ff */
[----:B------:R-:W-:Y:S02]  /*4e20*/  MOV R70, R83 ;  /* 0x0000005300467202 */ /* 0x000fe40000000f00 */
[----:B------:R-:W-:Y:S01]  /*4e30*/  IADD3.X R85, PT, PT, RZ, ~R85, RZ, P0, !PT ;  /* 0x80000055ff557210 */ /* 0x000fe200007fe4ff */
[----:B------:R-:W-:-:S04]  /*4e40*/  IMAD.WIDE.U32 R74, R3, UR20, R72 ;  /* 0x00000014034a7c25 */ /* 0x000fc8000f8e0048 */
[----:B------:R-:W-:Y:S01]  /*4e50*/  IMAD R0, R85, UR20, RZ ;  /* 0x0000001455007c24 */ /* 0x000fe2000f8e02ff */
[----:B------:R-:W-:-:S03]  /*4e60*/  MOV R2, R74 ;  /* 0x0000004a00027202 */ /* 0x000fc60000000f00 */
[----:B------:R-:W-:-:S05]  /*4e70*/  IMAD R0, R3, UR21, R0 ;  /* 0x0000001503007c24 */ /* 0x000fca000f8e0200 */
[----:B------:R-:W-:Y:S02]  /*4e80*/  IADD3 R3, PT, PT, R75, R0, RZ ;  /* 0x000000004b037210 */ /* 0x000fe40007ffe0ff */
.L_x_24:
[----:B-12---:R-:W-:Y:S05]  /*4e90*/  BSYNC.RECONVERGENT B0 ;  /* 0x0000000000007941 */ /* 0x006fea0003800200 */
.L_x_22:
[----:B------:R-:W1:Y:S01]  /*4ea0*/  LDCU.64 UR4, c[0x0][0x380] ;  /* 0x00007000ff0477ac */ /* 0x000e620008000a00 */
[--C-:B------:R-:W-:Y:S02]  /*4eb0*/  SHF.R.U64 R69, R2, 0x3, R3.reuse ;  /* 0x0000000302457819 */ /* 0x100fe40000001203 */
[----:B------:R-:W-:Y:S02]  /*4ec0*/  CS2R R80, SRZ ;  /* 0x0000000000507805 */ /* 0x000fe4000001ff00 */
[----:B------:R-:W-:Y:S02]  /*4ed0*/  SHF.R.U32.HI R0, RZ, 0x3, R3 ;  /* 0x00000003ff007819 */ /* 0x000fe40000011603 */
[----:B------:R-:W-:Y:S02]  /*4ee0*/  ISETP.GE.U32.AND P2, PT, R70, R69, PT ;  /* 0x000000454600720c */ /* 0x000fe40003f46070 */
[----:B------:R-:W-:Y:S02]  /*4ef0*/  SHF.R.S32.HI R69, RZ, 0x1f, R70 ;  /* 0x0000001fff457819 */ /* 0x000fe40000011446 */
[----:B-1----:R-:W-:-:S04]  /*4f00*/  ISETP.GE.AND P1, PT, R93, UR5, PT ;  /* 0x000000055d007c0c */ /* 0x002fc8000bf26270 */
[----:B------:R-:W-:-:S04]  /*4f10*/  ISETP.LT.AND P0, PT, R95, UR4, !P1 ;  /* 0x000000045f007c0c */ /* 0x000fc8000cf01270 */
[----:B------:R-:W-:-:S13]  /*4f20*/  ISETP.GE.U32.AND.EX P0, PT, R69, R0, P0, P2 ;  /* 0x000000004500720c */ /* 0x000fda0000706120 */
[----:B------:R1:W4:Y:S01]  /*4f30*/  @P0 LDG.E.LTC128B.64 R80, desc[UR12][R102.64] ;  /* 0x0000000c66500981 */ /* 0x000322000c1e1b20 */
[----:B------:R-:W-:Y:S01]  /*4f40*/  IADD3 R3, P0, PT, R72, 0x100, RZ ;  /* 0x0000010048037810 */ /* 0x000fe20007f1e0ff */
[----:B------:R-:W-:Y:S04]  /*4f50*/  BSSY.RECONVERGENT B0, `(.L_x_25) ;  /* 0x000001f000007945 */ /* 0x000fe80003800200 */
[----:B------:R-:W-:-:S05]  /*4f60*/  IMAD.X R2, RZ, RZ, R73, P0 ;  /* 0x000000ffff027224 */ /* 0x000fca00000e0649 */
[----:B------:R-:W-:-:S04]  /*4f70*/  LOP3.LUT R0, R2, UR21, RZ, 0xfc, !PT ;  /* 0x0000001502007c12 */ /* 0x000fc8000f8efcff */
[----:B------:R-:W-:-:S13]  /*4f80*/  ISETP.NE.U32.AND P0, PT, R0, RZ, PT ;  /* 0x000000ff0000720c */ /* 0x000fda0003f05070 */
[----:B-1----:R-:W-:Y:S05]  /*4f90*/  @P0 BRA `(.L_x_26) ;  /* 0x0000000000500947 */ /* 0x002fea0003800000 */
[----:B------:R-:W1:Y:S01]  /*4fa0*/  I2F.U32.RP R72, UR20 ;  /* 0x0000001400487d06 */ /* 0x000e620008209000 */
[----:B------:R-:W-:Y:S02]  /*4fb0*/  MOV R74, RZ ;  /* 0x000000ff004a7202 */ /* 0x000fe40000000f00 */
[----:B------:R-:W-:-:S05]  /*4fc0*/  MOV R83, RZ ;  /* 0x000000ff00537202 */ /* 0x000fca0000000f00 */
[----:B-1----:R-:W1:Y:S02]  /*4fd0*/  MUFU.RCP R71, R72 ;  /* 0x0000004800477308 */ /* 0x002e640000001000 */
[----:B-1----:R-:W-:-:S06]  /*4fe0*/  VIADD R71, R71, 0xffffffe ;  /* 0x0ffffffe47477836 */ /* 0x002fcc0000000000 */
[----:B------:R-:W1:Y:S02]  /*4ff0*/  F2I.FTZ.U32.TRUNC.NTZ R75, R71 ;  /* 0x00000047004b7305 */ /* 0x000e64000021f000 */
[----:B-1----:R-:W-:-:S04]  /*5000*/  IMAD.MOV R0, RZ, RZ, -R75 ;  /* 0x000000ffff007224 */ /* 0x002fc800078e0a4b */
[----:B------:R-:W-:-:S04]  /*5010*/  IMAD R0, R0, UR20, RZ ;  /* 0x0000001400007c24 */ /* 0x000fc8000f8e02ff */
[----:B------:R-:W-:-:S06]  /*5020*/  IMAD.HI.U32 R0, R75, R0, R74 ;  /* 0x000000004b007227 */ /* 0x000fcc00078e004a */
[----:B------:R-:W-:-:S04]  /*5030*/  IMAD.HI.U32 R0, R0, R3, RZ ;  /* 0x0000000300007227 */ /* 0x000fc800078e00ff */
[----:B------:R-:W-:-:S04]  /*5040*/  IMAD.MOV R0, RZ, RZ, -R0 ;  /* 0x000000ffff007224 */ /* 0x000fc800078e0a00 */
[----:B------:R-:W-:-:S05]  /*5050*/  IMAD R0, R0, UR20, R3 ;  /* 0x0000001400007c24 */ /* 0x000fca000f8e0203 */
[----:B------:R-:W-:-:S13]  /*5060*/  ISETP.GE.U32.AND P0, PT, R0, UR20, PT ;  /* 0x0000001400007c0c */ /* 0x000fda000bf06070 */
[----:B------:R-:W-:Y:S02]  /*5070*/  @P0 IADD3 R0, PT, PT, R0, -UR20, RZ ;  /* 0x8000001400000c10 */ /* 0x000fe4000fffe0ff */
[----:B------:R-:W-:Y:S02]  /*5080*/  ISETP.NE.U32.AND P0, PT, RZ, UR20, PT ;  /* 0x00000014ff007c0c */ /* 0x000fe4000bf05070 */
[----:B------:R-:W-:-:S13]  /*5090*/  ISETP.GE.U32.AND P2, PT, R0, UR20, PT ;  /* 0x0000001400007c0c */ /* 0x000fda000bf46070 */
[----:B------:R-:W-:Y:S01]  /*50a0*/  @P2 VIADD R0, R0, -UR20 ;  /* 0x8000001400002c36 */ /* 0x000fe20008000000 */
[----:B------:R-:W-:-:S04]  /*50b0*/  @!P0 LOP3.LUT R0, RZ, UR20, RZ, 0x33, !PT ;  /* 0x00000014ff008c12 */ /* 0x000fc8000f8e33ff */
[----:B------:R-:W-:Y:S01]  /*50c0*/  MOV R82, R0 ;  /* 0x0000000000527202 */ /* 0x000fe20000000f00 */
[----:B------:R-:W-:Y:S05]  /*50d0*/  BRA `(.L_x_27) ;  /* 0x0000000000187947 */ /* 0x000fea0003800000 */
.L_x_26:
[----:B------:R-:W-:Y:S01]  /*50e0*/  IMAD.MOV.U32 R87, RZ, RZ, R3 ;  /* 0x000000ffff577224 */ /* 0x000fe200078e0003 */
[----:B------:R-:W-:Y:S01]  /*50f0*/  MOV R86, UR20 ;  /* 0x0000001400567c02 */ /* 0x000fe20008000f00 */
[----:B------:R-:W-:Y:S01]  /*5100*/  IMAD.MOV.U32 R85, RZ, RZ, R2 ;  /* 0x000000ffff557224 */ /* 0x000fe200078e0002 */
[----:B------:R-:W-:Y:S02]  /*5110*/  MOV R83, UR21 ;  /* 0x0000001500537c02 */ /* 0x000fe40008000f00 */
[----:B------:R-:W-:Y:S02]  /*5120*/  MOV R84, 0x5140 ;  /* 0x0000514000547802 */ /* 0x000fe40000000f00 */
[----:B----45:R-:W-:Y:S05]  /*5130*/  CALL.REL.NOINC `($__internal_1_$__cuda_sm20_rem_u64) ;  /* 0x0000016000247944 */ /* 0x030fea0003c00000 */
.L_x_27:
[----:B------:R-:W-:Y:S05]  /*5140*/  BSYNC.RECONVERGENT B0 ;  /* 0x0000000000007941 */ /* 0x000fea0003800200 */
.L_x_25:
[----:B------:R-:W1:Y:S01]  /*5150*/  LDCU.64 UR4, c[0x0][0x380] ;  /* 0x00007000ff0477ac */ /* 0x000e620008000a00 */
[--C-:B------:R-:W-:Y:S02]  /*5160*/  SHF.R.U64 R71, R82, 0x3, R83.reuse ;  /* 0x0000000352477819 */ /* 0x100fe40000001253 */
[----:B------:R-:W-:Y:S02]  /*5170*/  CS2R R78, SRZ ;  /* 0x00000000004e7805 */ /* 0x000fe4000001ff00 */
[----:B------:R-:W-:Y:S02]  /*5180*/  SHF.R.U32.HI R0, RZ, 0x3, R83 ;  /* 0x00000003ff007819 */ /* 0x000fe40000011653 */
[----:B------:R-:W-:Y:S02]  /*5190*/  ISETP.GE.U32.AND P3, PT, R70, R71, PT ;  /* 0x000000474600720c */ /* 0x000fe40003f66070 */
[----:B-1----:R-:W-:-:S04]  /*51a0*/  ISETP.GE.AND P0, PT, R68, UR5, PT ;  /* 0x0000000544007c0c */ /* 0x002fc8000bf06270 */
[----:B------:R-:W-:-:S04]  /*51b0*/  ISETP.LT.AND P2, PT, R95, UR4, !P0 ;  /* 0x000000045f007c0c */ /* 0x000fc8000c741270 */
[----:B------:R-:W-:-:S13]  /*51c0*/  ISETP.GE.U32.AND.EX P2, PT, R69, R0, P2, P3 ;  /* 0x000000004500720c */ /* 0x000fda0001746130 */
[----:B------:R1:W4:Y:S01]  /*51d0*/  @P2 LDG.E.LTC128B.64 R78, desc[UR12][R102.64+0x100] ;  /* 0x0001000c664e2981 */ /* 0x000322000c1e1b20 */
[----:B------:R-:W-:Y:S01]  /*51e0*/  IADD3 R68, P2, PT, R102, UR18, RZ ;  /* 0x0000001266447c10 */ /* 0x000fe2000ff5e0ff */
[----:B------:R-:W-:Y:S03]  /*51f0*/  BSSY.RECONVERGENT B0, `(.L_x_28) ;  /* 0x000002b000007945 */ /* 0x000fe60003800200 */
[----:B------:R-:W-:Y:S02]  /*5200*/  IADD3.X R69, PT, PT, R103, UR19, RZ, P2, !PT ;  /* 0x0000001367457c10 */ /* 0x000fe400097fe4ff */
[----:B------:R-:W-:-:S04]  /*5210*/  IADD3 R70, P2, PT, R68, -UR8, RZ ;  /* 0x8000000844467c10 */ /* 0x000fc8000ff5e0ff */
[----:B------:R-:W-:-:S04]  /*5220*/  IADD3.X R71, PT, PT, R69, ~UR9, RZ, P2, !PT ;  /* 0x8000000945477c10 */ /* 0x000fc800097fe4ff */
[----:B------:R-:W-:-:S04]  /*5230*/  LOP3.LUT R0, R71, UR21, RZ, 0xfc, !PT ;  /* 0x0000001547007c12 */ /* 0x000fc8000f8efcff */
[----:B------:R-:W-:-:S13]  /*5240*/  ISETP.NE.U32.AND P2, PT, R0, RZ, PT ;  /* 0x000000ff0000720c */ /* 0x000fda0003f45070 */
[----:B-1----:R-:W-:Y:S05]  /*5250*/  @P2 BRA `(.L_x_29) ;  /* 0x0000000000582947 */ /* 0x002fea0003800000 */
[----:B------:R-:W1:Y:S01]  /*5260*/  I2F.U32.RP R74, UR20 ;  /* 0x00000014004a7d06 */ /* 0x000e620008209000 */
[----:B------:R-:W-:Y:S01]  /*5270*/  IMAD.MOV.U32 R72, RZ, RZ, RZ ;  /* 0x000000ffff487224 */ /* 0x000fe200078e00ff */
[----:B------:R-:W-:-:S06]  /*5280*/  ISETP.NE.U32.AND P2, PT, RZ, UR20, PT ;  /* 0x00000014ff007c0c */ /* 0x000fcc000bf45070 */
[----:B-1----:R-:W1:Y:S02]  /*5290*/  MUFU.RCP R73, R74 ;  /* 0x0000004a00497308 */ /* 0x002e640000001000 */
[----:B-1----:R-:W-:-:S06]  /*52a0*/  IADD3 R73, PT, PT, R73, 0xffffffe, RZ ;  /* 0x0ffffffe49497810 */ /* 0x002fcc0007ffe0ff */
[----:B------:R-:W1:Y:S02]  /*52b0*/  F2I.FTZ.U32.TRUNC.NTZ R73, R73 ;  /* 0x0000004900497305 */ /* 0x000e64000021f000 */
[----:B-1----:R-:W-:-:S05]  /*52c0*/  IADD3 R0, PT, PT, RZ, -R73, RZ ;  /* 0x80000049ff007210 */ /* 0x002fca0007ffe0ff */
[----:B------:R-:W-:-:S04]  /*52d0*/  IMAD R0, R0, UR20, RZ ;  /* 0x0000001400007c24 */ /* 0x000fc8000f8e02ff */
[----:B------:R-:W-:-:S04]  /*52e0*/  IMAD.HI.U32 R71, R73, R0, R72 ;  /* 0x0000000049477227 */ /* 0x000fc800078e0048 */
[----:B------:R-:W-:Y:S02]  /*52f0*/  IMAD.MOV.U32 R0, RZ, RZ, RZ ;  /* 0x000000ffff007224 */ /* 0x000fe400078e00ff */
[----:B------:R-:W-:-:S05]  /*5300*/  IMAD.HI.U32 R72, R71, R70, RZ ;  /* 0x0000004647487227 */ /* 0x000fca00078e00ff */
[----:B------:R-:W-:-:S05]  /*5310*/  IADD3 R71, PT, PT, -R72, RZ, RZ ;  /* 0x000000ff48477210 */ /* 0x000fca0007ffe1ff */
[----:B------:R-:W-:-:S05]  /*5320*/  IMAD R71, R71, UR20, R70 ;  /* 0x0000001447477c24 */ /* 0x000fca000f8e0246 */
[----:B------:R-:W-:-:S13]  /*5330*/  ISETP.GE.U32.AND P4, PT, R71, UR20, PT ;  /* 0x0000001447007c0c */ /* 0x000fda000bf86070 */
[----:B------:R-:W-:Y:S01]  /*5340*/  @P4 VIADD R71, R71, -UR20 ;  /* 0x8000001447474c36 */ /* 0x000fe20008000000 */
[----:B------:R-:W-:-:S04]  /*5350*/  @P4 IADD3 R72, PT, PT, R72, 0x1, RZ ;  /* 0x0000000148484810 */ /* 0x000fc80007ffe0ff */
[----:B------:R-:W-:-:S13]  /*5360*/  ISETP.GE.U32.AND P3, PT, R71, UR20, PT ;  /* 0x0000001447007c0c */ /* 0x000fda000bf66070 */
[----:B------:R-:W-:Y:S01]  /*5370*/  @P3 VIADD R72, R72, 0x1 ;  /* 0x0000000148483836 */ /* 0x000fe20000000000 */
[----:B------:R-:W-:-:S04]  /*5380*/  @!P2 LOP3.LUT R72, RZ, UR20, RZ, 0x33, !PT ;  /* 0x00000014ff48ac12 */ /* 0x000fc8000f8e33ff */
[----:B------:R-:W-:-:S05]  /*5390*/  IADD3 R71, PT, PT, -R72, RZ, RZ ;  /* 0x000000ff48477210 */ /* 0x000fca0007ffe1ff */
[----:B------:R-:W-:Y:S01]  /*53a0*/  IMAD R71, R71, UR20, R70 ;  /* 0x0000001447477c24 */ /* 0x000fe2000f8e0246 */
[----:B------:R-:W-:Y:S05]  /*53b0*/  BRA `(.L_x_30) ;  /* 0x0000000000387947 */ /* 0x000fea0003800000 */
.L_x_29:
[----:B------:R-:W-:Y:S01]  /*53c0*/  IMAD.MOV.U32 R0, RZ, RZ, R70 ;  /* 0x000000ffff007224 */ /* 0x000fe200078e0046 */
[----:B------:R-:W-:Y:S01]  /*53d0*/  MOV R89, UR20 ;  /* 0x0000001400597c02 */ /* 0x000fe20008000f00 */
[----:B------:R-:W-:Y:S01]  /*53e0*/  IMAD.MOV.U32 R83, RZ, RZ, R71 ;  /* 0x000000ffff537224 */ /* 0x000fe200078e0047 */
[----:B------:R-:W-:Y:S02]  /*53f0*/  MOV R87, UR21 ;  /* 0x0000001500577c02 */ /* 0x000fe40008000f00 */
[----:B------:R-:W-:Y:S02]  /*5400*/  MOV R88, 0x5420 ;  /* 0x0000542000587802 */ /* 0x000fe40000000f00 */
[----:B----45:R-:W-:Y:S05]  /*5410*/  CALL.REL.NOINC `($__internal_0_$__cuda_sm20_div_u64) ;  /* 0x0000015800587944 */ /* 0x030fea0003c00000 */
        /* <DEDUP_REMOVED lines=8> */
.L_x_30:
[----:B------:R-:W-:Y:S05]  /*54a0*/  BSYNC.RECONVERGENT B0 ;  /* 0x0000000000007941 */ /* 0x000fea0003800200 */
.L_x_28:
[----:B------:R-:W1:Y:S01]  /*54b0*/  LDCU UR4, c[0x0][0x380] ;  /* 0x00007000ff0477ac */ /* 0x000e620008000800 */
[--C-:B------:R-:W-:Y:S01]  /*54c0*/  SHF.R.U64 R71, R71, 0x3, R0.reuse ;  /* 0x0000000347477819 */ /* 0x100fe20000001200 */
[----:B------:R-:W-:Y:S01]  /*54d0*/  VIADD R70, R95, 0x1 ;  /* 0x000000015f467836 */ /* 0x000fe20000000000 */
[----:B------:R-:W-:Y:S02]  /*54e0*/  SHF.R.U32.HI R0, RZ, 0x3, R0 ;  /* 0x00000003ff007819 */ /* 0x000fe40000011600 */
[----:B------:R-:W-:Y:S02]  /*54f0*/  CS2R R76, SRZ ;  /* 0x00000000004c7805 */ /* 0x000fe4000001ff00 */
[----:B------:R-:W-:Y:S02]  /*5500*/  ISETP.GE.U32.AND P2, PT, R72, R71, PT ;  /* 0x000000474800720c */ /* 0x000fe40003f46070 */
[----:B------:R-:W-:Y:S02]  /*5510*/  SHF.R.S32.HI R71, RZ, 0x1f, R72 ;  /* 0x0000001fff477819 */ /* 0x000fe40000011448 */
[----:B-1----:R-:W-:-:S04]  /*5520*/  ISETP.LT.AND P1, PT, R70, UR4, !P1 ;  /* 0x0000000446007c0c */ /* 0x002fc8000cf21270 */
[----:B------:R-:W-:-:S13]  /*5530*/  ISETP.GE.U32.AND.EX P1, PT, R71, R0, P1, P2 ;  /* 0x000000004700720c */ /* 0x000fda0000f26120 */
[----:B------:R1:W4:Y:S01]  /*5540*/  @P1 LDG.E.LTC128B.64 R76, desc[UR12][R68.64] ;  /* 0x0000000c444c1981 */ /* 0x000322000c1e1b20 */
[----:B------:R-:W-:Y:S01]  /*5550*/  IADD3 R3, P1, PT, R3, UR18, RZ ;  /* 0x0000001203037c10 */ /* 0x000fe2000ff3e0ff */
[----:B------:R-:W-:Y:S03]  /*5560*/  BSSY.RECONVERGENT B0, `(.L_x_31) ;  /* 0x000001f000007945 */ /* 0x000fe60003800200 */
[----:B------:R-:W-:-:S04]  /*5570*/  IADD3.X R2, PT, PT, R2, UR19, RZ, P1, !PT ;  /* 0x0000001302027c10 */ /* 0x000fc80008ffe4ff */
[----:B------:R-:W-:-:S04]  /*5580*/  LOP3.LUT R0, R2, UR21, RZ, 0xfc, !PT ;  /* 0x0000001502007c12 */ /* 0x000fc8000f8efcff */
[----:B------:R-:W-:-:S13]  /*5590*/  ISETP.NE.U32.AND P1, PT, R0, RZ, PT ;  /* 0x000000ff0000720c */ /* 0x000fda0003f25070 */
[----:B-1----:R-:W-:Y:S05]  /*55a0*/  @P1 BRA `(.L_x_32) ;  /* 0x0000000000501947 */ /* 0x002fea0003800000 */
[----:B------:R-:W1:Y:S01]  /*55b0*/  I2F.U32.RP R74, UR20 ;  /* 0x00000014004a7d06 */ /* 0x000e620008209000 */
[----:B------:R-:W-:-:S07]  /*55c0*/  MOV R82, RZ ;  /* 0x000000ff00527202 */ /* 0x000fce0000000f00 */
[----:B-1----:R-:W1:Y:S02]  /*55d0*/  MUFU.RCP R73, R74 ;  /* 0x0000004a00497308 */ /* 0x002e640000001000 */
[----:B-1----:R-:W-:-:S06]  /*55e0*/  VIADD R73, R73, 0xffffffe ;  /* 0x0ffffffe49497836 */ /* 0x002fcc0000000000 */
[----:B------:R-:W1:Y:S02]  /*55f0*/  F2I.FTZ.U32.TRUNC.NTZ R83, R73 ;  /* 0x0000004900537305 */ /* 0x000e64000021f000 */
[----:B-1----:R-:W-:-:S04]  /*5600*/  IMAD.MOV R0, RZ, RZ, -R83 ;  /* 0x000000ffff007224 */ /* 0x002fc800078e0a53 */
[----:B------:R-:W-:-:S04]  /*5610*/  IMAD R0, R0, UR20, RZ ;  /* 0x0000001400007c24 */ /* 0x000fc8000f8e02ff */
[----:B------:R-:W-:Y:S01]  /*5620*/  IMAD.HI.U32 R0, R83, R0, R82 ;  /* 0x0000000053007227 */ /* 0x000fe200078e0052 */
[----:B------:R-:W-:-:S05]  /*5630*/  MOV R83, RZ ;  /* 0x000000ff00537202 */ /* 0x000fca0000000f00 */
        /* <DEDUP_REMOVED lines=11> */
.L_x_32:
[----:B------:R-:W-:Y:S01]  /*56f0*/  IMAD.MOV.U32 R87, RZ, RZ, R3 ;  /* 0x000000ffff577224 */ /* 0x000fe200078e0003 */
[----:B------:R-:W-:Y:S01]  /*5700*/  MOV R86, UR20 ;  /* 0x0000001400567c02 */ /* 0x000fe20008000f00 */
[----:B------:R-:W-:Y:S01]  /*5710*/  IMAD.MOV.U32 R85, RZ, RZ, R2 ;  /* 0x000000ffff557224 */ /* 0x000fe200078e0002 */
[----:B------:R-:W-:Y:S02]  /*5720*/  MOV R83, UR21 ;  /* 0x0000001500537c02 */ /* 0x000fe40008000f00 */
[----:B------:R-:W-:Y:S02]  /*5730*/  MOV R84, 0x5750 ;  /* 0x0000575000547802 */ /* 0x000fe40000000f00 */
[----:B----45:R-:W-:Y:S05]  /*5740*/  CALL.REL.NOINC `($__internal_1_$__cuda_sm20_rem_u64) ;  /* 0x0000015800a07944 */ /* 0x030fea0003c00000 */
.L_x_33:
[----:B------:R-:W-:Y:S05]  /*5750*/  BSYNC.RECONVERGENT B0 ;  /* 0x0000000000007941 */ /* 0x000fea0003800200 */
.L_x_31:
[----:B------:R-:W1:Y:S01]  /*5760*/  LDCU UR4, c[0x0][0x380] ;  /* 0x00007000ff0477ac */ /* 0x000e620008000800 */
[--C-:B------:R-:W-:Y:S02]  /*5770*/  SHF.R.U64 R73, R82, 0x3, R83.reuse ;  /* 0x0000000352497819 */ /* 0x100fe40000001253 */
[----:B------:R-:W-:Y:S02]  /*5780*/  CS2R R74, SRZ ;  /* 0x00000000004a7805 */ /* 0x000fe4000001ff00 */
[----:B------:R-:W-:Y:S02]  /*5790*/  SHF.R.U32.HI R0, RZ, 0x3, R83 ;  /* 0x00000003ff007819 */ /* 0x000fe40000011653 */
[----:B------:R-:W-:Y:S02]  /*57a0*/  ISETP.GE.U32.AND P1, PT, R72, R73, PT ;  /* 0x000000494800720c */ /* 0x000fe40003f26070 */
[----:B-1----:R-:W-:-:S04]  /*57b0*/  ISETP.LT.AND P0, PT, R70, UR4, !P0 ;  /* 0x0000000446007c0c */ /* 0x002fc8000c701270 */
[----:B------:R-:W-:-:S13]  /*57c0*/  ISETP.GE.U32.AND.EX P0, PT, R71, R0, P0, P1 ;  /* 0x000000004700720c */ /* 0x000fda0000706110 */
[----:B------:R-:W-:Y:S02]  /*57d0*/  @P0 IMAD.MOV.U32 R72, RZ, RZ, R68 ;  /* 0x000000ffff480224 */ /* 0x000fe400078e0044 */
[----:B------:R-:W-:-:S05]  /*57e0*/  @P0 IMAD.MOV.U32 R73, RZ, RZ, R69 ;  /* 0x000000ffff490224 */ /* 0x000fca00078e0045 */
        /* <DEDUP_REMOVED lines=31> */
.L_x_35:
        /* <DEDUP_REMOVED lines=14> */
.L_x_36:
[----:B------:R-:W-:Y:S05]  /*5ac0*/  BSYNC.RECONVERGENT B0 ;  /* 0x0000000000007941 */ /* 0x000fea0003800200 */
.L_x_34:
[----:B------:R-:W1:Y:S01]  /*5ad0*/  LDCU.64 UR4, c[0x0][0x380] ;  /* 0x00007000ff0477ac */ /* 0x000e620008000a00 */
[--C-:B------:R-:W-:Y:S01]  /*5ae0*/  SHF.R.U64 R71, R71, 0x3, R0.reuse ;  /* 0x0000000347477819 */ /* 0x100fe20000001200 */
[----:B------:R-:W-:Y:S01]  /*5af0*/  VIADD R70, R95, 0x2 ;  /* 0x000000025f467836 */ /* 0x000fe20000000000 */
[----:B------:R-:W-:Y:S02]  /*5b00*/  SHF.R.U32.HI R0, RZ, 0x3, R0 ;  /* 0x00000003ff007819 */ /* 0x000fe40000011600 */
[----:B------:R-:W-:Y:S02]  /*5b10*/  CS2R R72, SRZ ;  /* 0x0000000000487805 */ /* 0x000fe4000001ff00 */
[----:B------:R-:W-:Y:S02]  /*5b20*/  ISETP.GE.U32.AND P2, PT, R90, R71, PT ;  /* 0x000000475a00720c */ /* 0x000fe40003f46070 */
[----:B------:R-:W-:Y:S02]  /*5b30*/  SHF.R.S32.HI R71, RZ, 0x1f, R90 ;  /* 0x0000001fff477819 */ /* 0x000fe4000001145a */
[----:B-1----:R-:W-:-:S04]  /*5b40*/  ISETP.GE.AND P1, PT, R93, UR5, PT ;  /* 0x000000055d007c0c */ /* 0x002fc8000bf26270 */
[----:B------:R-:W-:-:S04]  /*5b50*/  ISETP.LT.AND P0, PT, R70, UR4, !P1 ;  /* 0x0000000446007c0c */ /* 0x000fc8000cf01270 */
        /* <DEDUP_REMOVED lines=28> */
.L_x_38:
[----:B------:R-:W-:Y:S01]  /*5d20*/  IMAD.MOV.U32 R87, RZ, RZ, R3 ;  /* 0x000000ffff577224 */ /* 0x000fe200078e0003 */
[----:B------:R-:W-:Y:S01]  /*5d30*/  MOV R86, UR20 ;  /* 0x0000001400567c02 */ /* 0x000fe20008000f00 */
[----:B------:R-:W-:Y:S01]  /*5d40*/  IMAD.MOV.U32 R85, RZ, RZ, R2 ;  /* 0x000000ffff557224 */ /* 0x000fe200078e0002 */
[----:B------:R-:W-:Y:S02]  /*5d50*/  MOV R83, UR21 ;  /* 0x0000001500537c02 */ /* 0x000fe40008000f00 */
[----:B------:R-:W-:Y:S02]  /*5d60*/  MOV R84, 0x5d80 ;  /* 0x00005d8000547802 */ /* 0x000fe40000000f00 */
[----:B----45:R-:W-:Y:S05]  /*5d70*/  CALL.REL.NOINC `($__internal_1_$__cuda_sm20_rem_u64) ;  /* 0x0000015400147944 */ /* 0x030fea0003c00000 */
[----:B------:R-:W-:Y:S02]  /*5d80*/  MOV R84, R82 ;  /* 0x0000005200547202 */ /* 0x000fe40000000f00 */
[----:B------:R-:W-:Y:S02]  /*5d90*/  MOV R85, R83 ;  /* 0x0000005300557202 */ /* 0x000fe40000000f00 */
.L_x_39:
[----:B------:R-:W-:Y:S05]  /*5da0*/  BSYNC.RECONVERGENT B0 ;  /* 0x0000000000007941 */ /* 0x000fea0003800200 */
.L_x_37:
[----:B------:R-:W1:Y:S01]  /*5db0*/  LDCU.64 UR4, c[0x0][0x380] ;  /* 0x00007000ff0477ac */ /* 0x000e620008000a00 */
[----:B------:R-:W-:Y:S01]  /*5dc0*/  VIADD R0, R93, 0x20 ;  /* 0x000000205d007836 */ /* 0x000fe20000000000 */
[----:B------:R-:W-:-:S04]  /*5dd0*/  SHF.R.U64 R83, R84, 0x3, R85 ;  /* 0x0000000354537819 */ /* 0x000fc80000001255 */
[----:B------:R-:W-:Y:S02]  /*5de0*/  ISETP.GE.U32.AND P3, PT, R90, R83, PT ;  /* 0x000000535a00720c */ /* 0x000fe40003f66070 */
[----:B-1----:R-:W-:Y:S02]  /*5df0*/  ISETP.GE.AND P0, PT, R0, UR5, PT ;  /* 0x0000000500007c0c */ /* 0x002fe4000bf06270 */
[----:B------:R-:W-:Y:S02]  /*5e00*/  SHF.R.U32.HI R0, RZ, 0x3, R85 ;  /* 0x00000003ff007819 */ /* 0x000fe40000011655 */
[----:B------:R-:W-:-:S04]  /*5e10*/  ISETP.LT.AND P2, PT, R70, UR4, !P0 ;  /* 0x0000000446007c0c */ /* 0x000fc8000c741270 */
[----:B------:R-:W-:Y:S02]  /*5e20*/  ISETP.GE.U32.AND.EX P2, PT, R71, R0, P2, P3 ;  /* 0x000000004700720c */ /* 0x000fe40001746130 */
[----:B------:R-:W-:-:S11]  /*5e30*/  CS2R R70, SRZ ;  /* 0x0000000000467805 */ /* 0x000fd6000001ff00 */
        /* <DEDUP_REMOVED lines=33> */
.L_x_41:
        /* <DEDUP_REMOVED lines=14> */
.L_x_42:
[----:B------:R-:W-:Y:S05]  /*6130*/  BSYNC.RECONVERGENT B0 ;  /* 0x0000000000007941 */ /* 0x000fea0003800200 */
.L_x_40:
[----:B------:R-:W1:Y:S01]  /*6140*/  LDCU UR4, c[0x0][0x380] ;  /* 0x00007000ff0477ac */ /* 0x000e620008000800 */
[----:B------:R-:W-:Y:S01]  /*6150*/  SHF.R.U64 R69, R69, 0x3, R0 ;  /* 0x0000000345457819 */ /* 0x000fe20000001200 */
[----:B------:R-:W-:Y:S01]  /*6160*/  VIADD R90, R95, 0x3 ;  /* 0x000000035f5a7836 */ /* 0x000fe20000000000 */
[----:B------:R-:W-:Y:S02]  /*6170*/  SHF.R.S32.HI R92, RZ, 0x1f, R94 ;  /* 0x0000001fff5c7819 */ /* 0x000fe4000001145e */
[----:B------:R-:W-:Y:S02]  /*6180*/  ISETP.GE.U32.AND P2, PT, R94, R69, PT ;  /* 0x000000455e00720c */ /* 0x000fe40003f46070 */
[----:B------:R-:W-:Y:S02]  /*6190*/  SHF.R.U32.HI R69, RZ, 0x3, R0 ;  /* 0x00000003ff457819 */ /* 0x000fe40000011600 */
[----:B-1----:R-:W-:-:S04]  /*61a0*/  ISETP.LT.AND P1, PT, R90, UR4, !P1 ;  /* 0x000000045a007c0c */ /* 0x002fc8000cf21270 */
[----:B------:R-:W-:Y:S02]  /*61b0*/  ISETP.GE.U32.AND.EX P1, PT, R92, R69, P1, P2 ;  /* 0x000000455c00720c */ /* 0x000fe40000f26120 */
[----:B------:R-:W-:-:S11]  /*61c0*/  CS2R R68, SRZ ;  /* 0x0000000000447805 */ /* 0x000fd6000001ff00 */
        /* <DEDUP_REMOVED lines=10> */
[----:B-1----:R-:W-:Y:S01]  /*6270*/  VIADD R2, R2, 0xffffffe ;  /* 0x0ffffffe02027836 */ /* 0x002fe20000000000 */
[----:B------:R-:W-:-:S05]  /*6280*/  MOV R3, RZ ;  /* 0x000000ff00037202 */ /* 0x000fca0000000f00 */
        /* <DEDUP_REMOVED lines=15> */
.L_x_44:
[----:B------:R-:W-:Y:S01]  /*6380*/  IMAD.U32 R86, RZ, RZ, UR20 ;  /* 0x00000014ff567e24 */ /* 0x000fe2000f8e00ff */
[----:B------:R-:W-:Y:S02]  /*6390*/  MOV R83, UR21 ;  /* 0x0000001500537c02 */ /* 0x000fe40008000f00 */
[----:B------:R-:W-:Y:S02]  /*63a0*/  MOV R84, 0x63c0 ;  /* 0x000063c000547802 */ /* 0x000fe40000000f00 */
[----:B----45:R-:W-:Y:S05]  /*63b0*/  CALL.REL.NOINC `($__internal_1_$__cuda_sm20_rem_u64) ;  /* 0x0000014c00847944 */ /* 0x030fea0003c00000 */
[----:B------:R-:W-:Y:S02]  /*63c0*/  MOV R2, R82 ;  /* 0x0000005200027202 */ /* 0x000fe40000000f00 */
[----:B------:R-:W-:Y:S02]  /*63d0*/  MOV R3, R83 ;  /* 0x0000005300037202 */ /* 0x000fe40000000f00 */
.L_x_45:
[----:B------:R-:W-:Y:S05]  /*63e0*/  BSYNC.RECONVERGENT B0 ;  /* 0x0000000000007941 */ /* 0x000fea0003800200 */
.L_x_43:
[----:B------:R-:W1:Y:S01]  /*63f0*/  LDCU UR24, c[0x0][0x380] ;  /* 0x00007000ff1877ac */ /* 0x000e620008000800 */
[--C-:B------:R-:W-:Y:S02]  /*6400*/  SHF.R.U64 R83, R2, 0x3, R3.reuse ;  /* 0x0000000302537819 */ /* 0x100fe40000001203 */
[----:B------:R-:W-:Y:S02]  /*6410*/  SHF.R.U32.HI R3, RZ, 0x3, R3 ;  /* 0x00000003ff037819 */ /* 0x000fe40000011603 */
[----:B------:R-:W-:Y:S02]  /*6420*/  ISETP.GE.U32.AND P1, PT, R94, R83, PT ;  /* 0x000000535e00720c */ /* 0x000fe40003f26070 */
[----:B-1----:R-:W-:-:S04]  /*6430*/  ISETP.LT.AND P6, PT, R90, UR24, !P0 ;  /* 0x000000185a007c0c */ /* 0x002fc8000c7c1270 */
[----:B------:R-:W-:Y:S02]  /*6440*/  ISETP.GE.U32.AND.EX P1, PT, R92, R3, P6, P1 ;  /* 0x000000035c00720c */ /* 0x000fe40003726110 */
[----:B------:R-:W-:-:S11]  /*6450*/  CS2R R2, SRZ ;  /* 0x0000000000027805 */ /* 0x000fd6000001ff00 */
[----:B------:R-:W-:Y:S05]  /*6460*/  @!P1 BRA `(.L_x_21) ;  /* 0x00000000000c9947 */ /* 0x000fea0003800000 */
[----:B------:R-:W-:Y:S02]  /*6470*/  MOV R2, R110 ;  /* 0x0000006e00027202 */ /* 0x000fe40000000f00 */
[----:B------:R-:W-:-:S06]  /*6480*/  MOV R3, R111 ;  /* 0x0000006f00037202 */ /* 0x000fcc0000000f00 */
[----:B------:R-:W4:Y:S02]  /*6490*/  LDG.E.LTC128B.64 R2, desc[UR12][R2.64+0x100] ;  /* 0x0001000c02027981 */ /* 0x000f24000c1e1b20 */
.L_x_21:
[----:B--2---:R-:W-:Y:S05]  /*64a0*/  BSYNC.RECONVERGENT B1 ;  /* 0x0000000000017941 */ /* 0x004fea0003800200 */
.L_x_19:
[----:B------:R-:W-:Y:S06]  /*64b0*/  BAR.SYNC.DEFER_BLOCKING 0x0 ;  /* 0x0000000000007b1d */ /* 0x000fec0000010000 */
[----:B------:R-:W2:Y:S01]  /*64c0*/  LDCU UR5, c[0x0][0x398] ;  /* 0x00007300ff0577ac */ /* 0x000ea20008000800 */
[----:B------:R-:W-:Y:S01]  /*64d0*/  BSSY.RECONVERGENT B1, `(.L_x_46) ;  /* 0x000023a000017945 */ /* 0x000fe20003800200 */
[----:B------:R-:W1:Y:S01]  /*64e0*/  S2R R94, SR_TID.X ;  /* 0x00000000005e7919 */ /* 0x000e620000002100 */
[----:B------:R-:W-:Y:S01]  /*64f0*/  UMOV UR4, 0xffffffff ;  /* 0xffffffff00047882 */ /* 0x000fe20000000000 */
[----:B------:R-:W-:-:S04]  /*6500*/  DEPBAR.LE SB5, 0xf ;  /* 0x0000d3c00000791a */ /* 0x000fc80000000000 */
[----:B------:R-:W-:Y:S01]  /*6510*/  STS.128 [R91], R4 ;  /* 0x000000045b007388 */ /* 0x000fe20000000c00 */
[----:B--2---:R-:W-:Y:S02]  /*6520*/  USHF.L.U32 UR4, UR4, UR5, URZ ;  /* 0x0000000504047299 */ /* 0x004fe400080006ff */
[----:B------:R-:W-:Y:S01]  /*6530*/  USHF.L.U32 UR26, UR26, UR5, URZ ;  /* 0x000000051a1a7299 */ /* 0x000fe200080006ff */
[----:B------:R-:W-:-:S04]  /*6540*/  DEPBAR.LE SB5, 0xe ;  /* 0x0000d3800000791a */ /* 0x000fc80000000000 */
[----:B------:R-:W-:Y:S01]  /*6550*/  STS.128 [R91+0x40], R8 ;  /* 0x000040085b007388 */ /* 0x000fe20000000c00 */
[----:B------:R-:W-:Y:S02]  /*6560*/  ULOP3.LUT UR4, UR14, UR4, URZ, 0x30, !UPT ;  /* 0x000000040e047292 */ /* 0x000fe4000f8e30ff */
[----:B------:R-:W-:Y:S01]  /*6570*/  USHF.R.U32.HI UR5, URZ, UR5, UR14 ;  /* 0x00000005ff057299 */ /* 0x000fe2000801160e */
[----:B------:R-:W-:-:S04]  /*6580*/  DEPBAR.LE SB5, 0xd ;  /* 0x0000d3400000791a */ /* 0x000fc80000000000 */
[----:B------:R-:W-:Y:S01]  /*6590*/  STS.128 [R91+0x80], R12 ;  /* 0x0000800c5b007388 */ /* 0x000fe20000000c00 */
[----:B------:R-:W-:Y:S02]  /*65a0*/  UIADD3 UR4, UPT, UPT, UR26, UR4, URZ ;  /* 0x000000041a047290 */ /* 0x000fe4000fffe0ff */
[----:B------:R-:W-:Y:S01]  /*65b0*/  USHF.L.U32 UR5, UR5, 0x7, URZ ;  /* 0x0000000705057899 */ /* 0x000fe200080006ff */
[----:B------:R-:W-:-:S04]  /*65c0*/  DEPBAR.LE SB5, 0xc ;  /* 0x0000d3000000791a */ /* 0x000fc80000000000 */
[----:B------:R-:W-:Y:S01]  /*65d0*/  STS.128 [R91+0xc0], R16 ;  /* 0x0000c0105b007388 */ /* 0x000fe20000000c00 */
[----:B------:R-:W-:Y:S01]  /*65e0*/  ULEA UR4, UR4, 0x40, 0x6 ;  /* 0x0000004004047891 */ /* 0x000fe2000f8e30ff */
[----:B-1----:R-:W-:Y:S01]  /*65f0*/  IMAD.SHL.U32 R83, R94, 0x8, RZ ;  /* 0x000000085e537824 */ /* 0x002fe200078e00ff */
[----:B------:R-:W-:Y:S02]  /*6600*/  SHF.R.U32.HI R94, RZ, 0x3, R94 ;  /* 0x00000003ff5e7819 */ /* 0x000fe4000001165e */
[----:B------:R-:W-:Y:S02]  /*6610*/  UISETP.GE.AND UP0, UPT, UR5, UR4, UPT ;  /* 0x000000040500728c */ /* 0x000fe4000bf06270 */
[----:B------:R-:W-:Y:S02]  /*6620*/  LOP3.LUT R83, R83, 0xf8, RZ, 0xc0, !PT ;  /* 0x000000f853537812 */ /* 0x000fe400078ec0ff */
[----:B------:R-:W-:-:S05]  /*6630*/  LOP3.LUT R94, R94, 0x7c, RZ, 0xc0, !PT ;  /* 0x0000007c5e5e7812 */ /* 0x000fca00078ec0ff */
[----:B------:R-:W-:Y:S01]  /*6640*/  IMAD R94, R94, 0x220, R83 ;  /* 0x000002205e5e7824 */ /* 0x000fe200078e0253 */
[----:B------:R-:W-:Y:S06]  /*6650*/  BAR.SYNC.DEFER_BLOCKING 0x0 ;  /* 0x0000000000007b1d */ /* 0x000fec0000010000 */
[----:B------:R-:W1:Y:S04]  /*6660*/  LDS.64 R112, [R94+UR27] ;  /* 0x0000001b5e707984 */ /* 0x000e680008000a00 */
[----:B------:R-:W2:Y:S04]  /*6670*/  LDS.64 R96, [R94+UR27+0x100] ;  /* 0x0001001b5e607984 */ /* 0x000ea80008000a00 */
[----:B------:R-:W3:Y:S04]  /*6680*/  LDS.64 R110, [R94+UR27+0x220] ;  /* 0x0002201b5e6e7984 */ /* 0x000ee80008000a00 */
[----:B------:R-:W3:Y:S04]  /*6690*/  LDS.64 R88, [R94+UR27+0x320] ;  /* 0x0003201b5e587984 */ /* 0x000ee80008000a00 */
[----:B------:R-:W3:Y:S04]  /*66a0*/  LDS.64 R86, [R94+UR27+0x440] ;  /* 0x0004401b5e567984 */ /* 0x000ee80008000a00 */
[----:B------:R-:W3:Y:S04]  /*66b0*/  LDS.64 R84, [R94+UR27+0x540] ;  /* 0x0005401b5e547984 */ /* 0x000ee80008000a00 */
[----:B------:R-:W3:Y:S04]  /*66c0*/  LDS.64 R82, [R94+UR27+0x660] ;  /* 0x0006601b5e527984 */ /* 0x000ee80008000a00 */
[----:B------:R-:W3:Y:S01]  /*66d0*/  LDS.64 R6, [R94+UR27+0x760] ;  /* 0x0007601b5e067984 */ /* 0x000ee20008000a00 */
[----:B-1----:R-:W-:-:S02]  /*66e0*/  DMUL R112, R112, R100 ;  /* 0x0000006470707228 */ /* 0x002fc40000000000 */
[-C--:B--2---:R-:W-:Y:S02]  /*66f0*/  DMUL R4, R96, R100.reuse ;  /* 0x0000006460047228 */ /* 0x084fe40000000000 */
[----:B---3--:R-:W-:-:S04]  /*6700*/  DMUL R110, R110, R100 ;  /* 0x000000646e6e7228 */ /* 0x008fc80000000000 */
[----:B----4-:R-:W-:Y:S02]  /*6710*/  DFMA R112, R80, R98, R112 ;  /* 0x000000625070722b */ /* 0x010fe40000000070 */
[----:B------:R-:W-:Y:S02]  /*6720*/  DMUL R10, R88, R100 ;  /* 0x00000064580a7228 */ /* 0x000fe40000000000 */
[----:B------:R-:W-:Y:S02]  /*6730*/  DFMA R4, R78, R98, R4 ;  /* 0x000000624e04722b */ /* 0x000fe40000000004 */
[----:B------:R-:W-:Y:S02]  /*6740*/  DMUL R8, R86, R100 ;  /* 0x0000006456087228 */ /* 0x000fe40000000000 */
[----:B------:R-:W-:Y:S02]  /*6750*/  DFMA R110, R76, R98, R110 ;  /* 0x000000624c6e722b */ /* 0x000fe4000000006e */
[----:B------:R-:W-:-:S02]  /*6760*/  DMUL R16, R84, R100 ;  /* 0x0000006454107228 */ /* 0x000fc40000000000 */
[----:B------:R-:W-:Y:S02]  /*6770*/  DFMA R10, R74, R98, R10 ;  /* 0x000000624a0a722b */ /* 0x000fe4000000000a */
[----:B------:R-:W-:Y:S02]  /*6780*/  DMUL R14, R82, R100 ;  /* 0x00000064520e7228 */ /* 0x000fe40000000000 */
[----:B------:R-:W-:Y:S02]  /*6790*/  DFMA R8, R72, R98, R8 ;  /* 0x000000624808722b */ /* 0x000fe40000000008 */
[----:B------:R-:W-:Y:S02]  /*67a0*/  DMUL R12, R6, R100 ;  /* 0x00000064060c7228 */ /* 0x000fe40000000000 */
[-C--:B------:R-:W-:Y:S02]  /*67b0*/  DFMA R16, R70, R98.reuse, R16 ;  /* 0x000000624610722b */ /* 0x080fe40000000010 */
[----:B------:R-:W-:-:S04]  /*67c0*/  DFMA R14, R68, R98, R14 ;  /* 0x00000062440e722b */ /* 0x000fc8000000000e */
[----:B------:R-:W-:Y:S01]  /*67d0*/  DFMA R12, R2, R98, R12 ;  /* 0x00000062020c722b */ /* 0x000fe2000000000c */
[----:B------:R-:W-:Y:S10]  /*67e0*/  BRA.U !UP0, `(.L_x_47) ;  /* 0x0000000108907547 */ /* 0x000ff4000b800000 */
[----:B------:R-:W1:Y:S01]  /*67f0*/  LDCU UR26, c[0x0][0x384] ;  /* 0x00007080ff1a77ac */ /* 0x000e620008000800 */
[C---:B------:R-:W-:Y:S01]  /*6800*/  VIADD R0, R93.reuse, 0x20 ;  /* 0x000000205d007836 */ /* 0x040fe20000000000 */
[----:B------:R-:W2:Y:S01]  /*6810*/  LDCU.64 UR6, c[0x0][0x460] ;  /* 0x00008c00ff0677ac */ /* 0x000ea20008000a00 */
[----:B------:R-:W3:Y:S01]  /*6820*/  LDCU.64 UR4, c[0x0][0x468] ;  /* 0x00008d00ff0477ac */ /* 0x000ee20008000a00 */
[----:B-1----:R-:W-:Y:S02]  /*6830*/  ISETP.GE.AND P0, PT, R93, UR26, PT ;  /* 0x0000001a5d007c0c */ /* 0x002fe4000bf06270 */
[----:B------:R-:W-:Y:S01]  /*6840*/  ISETP.GE.AND P1, PT, R0, UR26, PT ;  /* 0x0000001a00007c0c */ /* 0x000fe2000bf26270 */
[C---:B------:R-:W-:Y:S01]  /*6850*/  VIADD R0, R95.reuse, 0x1 ;  /* 0x000000015f007836 */ /* 0x040fe20000000000 */
[C---:B------:R-:W-:Y:S01]  /*6860*/  ISETP.LT.AND P5, PT, R95.reuse, UR24, !P0 ;  /* 0x000000185f007c0c */ /* 0x040fe2000c7a1270 */
[C---:B--2---:R-:W-:Y:S01]  /*6870*/  IMAD.WIDE.U32 R18, R95.reuse, UR6, R104 ;  /* 0x000000065f127c25 */ /* 0x044fe2000f8e0068 */
[----:B------:R-:W-:-:S02]  /*6880*/  ISETP.LT.AND P2, PT, R95, UR24, !P1 ;  /* 0x000000185f007c0c */ /* 0x000fc4000cf41270 */
[----:B------:R-:W-:Y:S01]  /*6890*/  ISETP.LT.AND P4, PT, R0, UR24, !P0 ;  /* 0x0000001800007c0c */ /* 0x000fe2000c781270 */
[----:B------:R-:W-:Y:S01]  /*68a0*/  IMAD R6, R95, UR7, R19 ;  /* 0x000000075f067c24 */ /* 0x000fe2000f8e0213 */
[----:B------:R-:W-:-:S04]  /*68b0*/  IADD3 R18, P3, PT, R18, UR10, RZ ;  /* 0x0000000a12127c10 */ /* 0x000fc8000ff7e0ff */
[----:B------:R-:W-:Y:S01]  /*68c0*/  IADD3.X R19, PT, PT, R6, UR11, RZ, P3, !PT ;  /* 0x0000000b06137c10 */ /* 0x000fe20009ffe4ff */
[C---:B------:R-:W-:Y:S01]  /*68d0*/  VIADD R6, R95.reuse, 0x3 ;  /* 0x000000035f067836 */ /* 0x040fe20000000000 */
[----:B------:R-:W-:Y:S01]  /*68e0*/  ISETP.LT.AND P3, PT, R0, UR24, !P1 ;  /* 0x0000001800007c0c */ /* 0x000fe2000cf61270 */
[----:B------:R-:W-:Y:S02]  /*68f0*/  VIADD R0, R95, 0x2 ;  /* 0x000000025f007836 */ /* 0x000fe40000000000 */
[----:B------:R1:W-:Y:S01]  /*6900*/  @P5 STG.E.64 desc[UR12][R18.64], R112 ;  /* 0x0000007012005986 */ /* 0x0003e2000c101b0c */
[----:B---3--:R-:W-:Y:S02]  /*6910*/  IADD3 R82, P5, PT, R18, UR4, RZ ;  /* 0x0000000412527c10 */ /* 0x008fe4000ffbe0ff */
[----:B------:R-:W-:Y:S01]  /*6920*/  ISETP.LT.AND P1, PT, R0, UR24, !P1 ;  /* 0x0000001800007c0c */ /* 0x000fe2000cf21270 */
[----:B------:R1:W-:Y:S01]  /*6930*/  @P2 STG.E.64 desc[UR12][R18.64+0x100], R4 ;  /* 0x0001000412002986 */ /* 0x0003e2000c101b0c */
[----:B------:R-:W-:-:S02]  /*6940*/  IADD3.X R83, PT, PT, R19, UR5, RZ, P5, !PT ;  /* 0x0000000513537c10 */ /* 0x000fc4000affe4ff */
[----:B------:R-:W-:Y:S02]  /*6950*/  ISETP.LT.AND P2, PT, R0, UR24, !P0 ;  /* 0x0000001800007c0c */ /* 0x000fe4000c741270 */
[----:B------:R-:W-:Y:S01]  /*6960*/  IADD3 R84, P5, PT, R82, UR4, RZ ;  /* 0x0000000452547c10 */ /* 0x000fe2000ffbe0ff */
[----:B------:R1:W-:Y:S01]  /*6970*/  @P4 STG.E.64 desc[UR12][R82.64], R110 ;  /* 0x0000006e52004986 */ /* 0x0003e2000c101b0c */
[----:B------:R-:W-:Y:S02]  /*6980*/  ISETP.LT.AND P0, PT, R6, UR24, !P0 ;  /* 0x0000001806007c0c */ /* 0x000fe4000c701270 */
[----:B------:R-:W-:Y:S01]  /*6990*/  IADD3.X R85, PT, PT, R83, UR5, RZ, P5, !PT ;  /* 0x0000000553557c10 */ /* 0x000fe2000affe4ff */
[----:B------:R1:W-:Y:S01]  /*69a0*/  @P3 STG.E.64 desc[UR12][R82.64+0x100], R10 ;  /* 0x0001000a52003986 */ /* 0x0003e2000c101b0c */
[----:B------:R-:W-:-:S04]  /*69b0*/  IADD3 R6, P4, PT, R84, UR4, RZ ;  /* 0x0000000454067c10 */ /* 0x000fc8000ff9e0ff */
[----:B------:R-:W-:Y:S01]  /*69c0*/  IADD3.X R7, PT, PT, R85, UR5, RZ, P4, !PT ;  /* 0x0000000555077c10 */ /* 0x000fe2000a7fe4ff */
[----:B------:R1:W-:Y:S04]  /*69d0*/  @P2 STG.E.64 desc[UR12][R84.64], R8 ;  /* 0x0000000854002986 */ /* 0x0003e8000c101b0c */
[----:B------:R1:W-:Y:S04]  /*69e0*/  @P1 STG.E.64 desc[UR12][R84.64+0x100], R16 ;  /* 0x0001001054001986 */ /* 0x0003e8000c101b0c */
[----:B------:R1:W-:Y:S01]  /*69f0*/  @P0 STG.E.64 desc[UR12][R6.64], R14 ;  /* 0x0000000e06000986 */ /* 0x0003e2000c101b0c */
[----:B------:R-:W-:Y:S05]  /*6a00*/  @!P6 BRA `(.L_x_48) ;  /* 0x0000001c0098e947 */ /* 0x000fea0003800000 */
[----:B------:R2:W-:Y:S01]  /*6a10*/  STG.E.64 desc[UR12][R6.64+0x100], R12 ;  /* 0x0001000c06007986 */ /* 0x0005e2000c101b0c */
[----:B------:R-:W-:Y:S05]  /*6a20*/  BRA `(.L_x_48) ;  /* 0x0000001c00907947 */ /* 0x000fea0003800000 */
.L_x_47:
[----:B------:R-:W1:Y:S01]  /*6a30*/  LDCU.64 UR4, c[0x0][0x460] ;  /* 0x00008c00ff0477ac */ /* 0x000e620008000a00 */
[----:B------:R-:W-:Y:S01]  /*6a40*/  IMAD.WIDE R18, R93, 0x8, RZ ;  /* 0x000000085d127825 */ /* 0x000fe200078e02ff */
[----:B------:R-:W-:Y:S01]  /*6a50*/  BSSY.RECONVERGENT B0, `(.L_x_49) ;  /* 0x0000034000007945 */ /* 0x000fe20003800200 */
[----:B-1----:R-:W-:Y:S02]  /*6a60*/  MOV R0, UR5 ;  /* 0x0000000500007c02 */ /* 0x002fe40008000f00 */
[----:B------:R-:W-:-:S03]  /*6a70*/  MOV R82, UR4 ;  /* 0x0000000400527c02 */ /* 0x000fc60008000f00 */
[C---:B------:R-:W-:Y:S02]  /*6a80*/  IMAD R105, R95.reuse, R0, RZ ;  /* 0x000000005f697224 */ /* 0x040fe400078e02ff */
[----:B------:R-:W-:-:S05]  /*6a90*/  IMAD.WIDE.U32 R6, R95, R82, R18 ;  /* 0x000000525f067225 */ /* 0x000fca00078e0012 */
[----:B------:R-:W-:-:S04]  /*6aa0*/  IADD3 R105, PT, PT, R7, R105, RZ ;  /* 0x0000006907697210 */ /* 0x000fc80007ffe0ff */
[----:B------:R-:W-:-:S04]  /*6ab0*/  LOP3.LUT R83, R105, R0, RZ, 0xfc, !PT ;  /* 0x0000000069537212 */ /* 0x000fc800078efcff */
[----:B------:R-:W-:-:S13]  /*6ac0*/  ISETP.NE.U32.AND P0, PT, R83, RZ, PT ;  /* 0x000000ff5300720c */ /* 0x000fda0003f05070 */
[----:B------:R-:W-:Y:S05]  /*6ad0*/  @P0 BRA `(.L_x_50) ;  /* 0x0000000000600947 */ /* 0x000fea0003800000 */
[----:B------:R-:W1:Y:S01]  /*6ae0*/  I2F.U32.RP R7, R82 ;  /* 0x0000005200077306 */ /* 0x000e620000209000 */
[----:B------:R-:W-:Y:S02]  /*6af0*/  SHF.L.U32 R83, R93, 0x3, RZ ;  /* 0x000000035d537819 */ /* 0x000fe400000006ff */
[----:B------:R-:W-:-:S03]  /*6b00*/  ISETP.NE.U32.AND P0, PT, R82, RZ, PT ;  /* 0x000000ff5200720c */ /* 0x000fc60003f05070 */
[----:B------:R-:W-:Y:S02]  /*6b10*/  IMAD R83, R95, R82, R83 ;  /* 0x000000525f537224 */ /* 0x000fe400078e0253 */
[----:B-1----:R-:W1:Y:S02]  /*6b20*/  MUFU.RCP R84, R7 ;  /* 0x0000000700547308 */ /* 0x002e640000001000 */
[----:B-1----:R-:W-:-:S06]  /*6b30*/  IADD3 R84, PT, PT, R84, 0xffffffe, RZ ;  /* 0x0ffffffe54547810 */ /* 0x002fcc0007ffe0ff */
[----:B------:R-:W1:Y:S02]  /*6b40*/  F2I.FTZ.U32.TRUNC.NTZ R85, R84 ;  /* 0x0000005400557305 */ /* 0x000e64000021f000 */
[----:B-1----:R-:W-:Y:S02]  /*6b50*/  IMAD.MOV R6, RZ, RZ, -R85 ;  /* 0x000000ffff067224 */ /* 0x002fe400078e0a55 */
[----:B------:R-:W-:Y:S02]  /*6b60*/  IMAD.MOV.U32 R84, RZ, RZ, RZ ;  /* 0x000000ffff547224 */ /* 0x000fe400078e00ff */
[----:B------:R-:W-:-:S04]  /*6b70*/  IMAD R90, R6, R82, RZ ;  /* 0x00000052065a7224 */ /* 0x000fc800078e02ff */
[----:B------:R-:W-:Y:S01]  /*6b80*/  IMAD.HI.U32 R90, R85, R90, R84 ;  /* 0x0000005a555a7227 */ /* 0x000fe200078e0054 */
[----:B------:R-:W-:-:S05]  /*6b90*/  MOV R85, RZ ;  /* 0x000000ff00557202 */ /* 0x000fca0000000f00 */
[----:B------:R-:W-:-:S05]  /*6ba0*/  IMAD.HI.U32 R90, R90, R83, RZ ;  /* 0x000000535a5a7227 */ /* 0x000fca00078e00ff */
[----:B------:R-:W-:-:S05]  /*6bb0*/  IADD3 R6, PT, PT, -R90, RZ, RZ ;  /* 0x000000ff5a067210 */ /* 0x000fca0007ffe1ff */
[----:B------:R-:W-:-:S05]  /*6bc0*/  IMAD R7, R82, R6, R83 ;  /* 0x0000000652077224 */ /* 0x000fca00078e0253 */
[----:B------:R-:W-:-:S13]  /*6bd0*/  ISETP.GE.U32.AND P2, PT, R7, R82, PT ;  /* 0x000000520700720c */ /* 0x000fda0003f46070 */
[----:B------:R-:W-:Y:S01]  /*6be0*/  @P2 IMAD.IADD R7, R7, 0x1, -R82 ;  /* 0x0000000107072824 */ /* 0x000fe200078e0a52 */
[----:B------:R-:W-:-:S04]  /*6bf0*/  @P2 IADD3 R90, PT, PT, R90, 0x1, RZ ;  /* 0x000000015a5a2810 */ /* 0x000fc80007ffe0ff */
[----:B------:R-:W-:-:S13]  /*6c00*/  ISETP.GE.U32.AND P1, PT, R7, R82, PT ;  /* 0x000000520700720c */ /* 0x000fda0003f26070 */
[----:B------:R-:W-:Y:S01]  /*6c10*/  @P1 VIADD R90, R90, 0x1 ;  /* 0x000000015a5a1836 */ /* 0x000fe20000000000 */
[----:B------:R-:W-:-:S04]  /*6c20*/  @!P0 LOP3.LUT R90, RZ, R82, RZ, 0x33, !PT ;  /* 0x00000052ff5a8212 */ /* 0x000fc800078e33ff */
[----:B------:R-:W-:-:S05]  /*6c30*/  IADD3 R7, PT, PT, -R90, RZ, RZ ;  /* 0x000000ff5a077210 */ /* 0x000fca0007ffe1ff */
[----:B------:R-:W-:Y:S01]  /*6c40*/  IMAD R6, R82, R7, R83 ;  /* 0x0000000752067224 */ /* 0x000fe200078e0253 */
[----:B------:R-:W-:Y:S05]  /*6c50*/  BRA `(.L_x_51) ;  /* 0x00000000004c7947 */ /* 0x000fea0003800000 */
.L_x_50:
[----:B------:R-:W1:Y:S01]  /*6c60*/  LDCU.64 UR4, c[0x0][0x460] ;  /* 0x00008c00ff0477ac */ /* 0x000e620008000a00 */
[----:B------:R-:W-:Y:S01]  /*6c70*/  IMAD.MOV.U32 R0, RZ, RZ, R6 ;  /* 0x000000ffff007224 */ /* 0x000fe200078e0006 */
[----:B------:R-:W-:Y:S02]  /*6c80*/  MOV R83, R105 ;  /* 0x0000006900537202 */ /* 0x000fe40000000f00 */
[----:B------:R-:W-:Y:S01]  /*6c90*/  MOV R88, 0x6cd0 ;  /* 0x00006cd000587802 */ /* 0x000fe20000000f00 */
[----:B-1----:R-:W-:Y:S01]  /*6ca0*/  IMAD.U32 R89, RZ, RZ, UR4 ;  /* 0x00000004ff597e24 */ /* 0x002fe2000f8e00ff */
[----:B------:R-:W-:Y:S02]  /*6cb0*/  MOV R87, UR5 ;  /* 0x0000000500577c02 */ /* 0x000fe40008000f00 */
[----:B-----5:R-:W-:Y:S05]  /*6cc0*/  CALL.REL.NOINC `($__internal_0_$__cuda_sm20_div_u64) ;  /* 0x00000140002c7944 */ /* 0x020fea0003c00000 */
[----:B------:R-:W1:Y:S01]  /*6cd0*/  LDCU.64 UR4, c[0x0][0x460] ;  /* 0x00008c00ff0477ac */ /* 0x000e620008000a00 */
[----:B------:R-:W-:Y:S01]  /*6ce0*/  IADD3 R7, P0, PT, RZ, -R83, RZ ;  /* 0x80000053ff077210 */ /* 0x000fe20007f1e0ff */
[----:B------:R-:W-:Y:S01]  /*6cf0*/  IMAD.MOV.U32 R90, RZ, RZ, R83 ;  /* 0x000000ffff5a7224 */ /* 0x000fe200078e0053 */
[----:B------:R-:W-:Y:S02]  /*6d00*/  MOV R104, R6 ;  /* 0x0000000600687202 */ /* 0x000fe40000000f00 */
[----:B------:R-:W-:Y:S02]  /*6d10*/  IADD3.X R85, PT, PT, RZ, ~R85, RZ, P0, !PT ;  /* 0x80000055ff557210 */ /* 0x000fe400007fe4ff */
[----:B-1----:R-:W-:Y:S01]  /*6d20*/  MOV R82, UR4 ;  /* 0x0000000400527c02 */ /* 0x002fe20008000f00 */
[----:B------:R-:W-:-:S04]  /*6d30*/  IMAD.U32 R0, RZ, RZ, UR5 ;  /* 0x00000005ff007e24 */ /* 0x000fc8000f8e00ff */
[-C--:B------:R-:W-:Y:S02]  /*6d40*/  IMAD R85, R85, R82.reuse, RZ ;  /* 0x0000005255557224 */ /* 0x080fe400078e02ff */
[----:B------:R-:W-:-:S04]  /*6d50*/  IMAD.WIDE.U32 R104, R7, R82, R104 ;  /* 0x0000005207687225 */ /* 0x000fc800078e0068 */
[----:B------:R-:W-:Y:S01]  /*6d60*/  IMAD R85, R7, R0, R85 ;  /* 0x0000000007557224 */ /* 0x000fe200078e0255 */
[----:B------:R-:W-:-:S04]  /*6d70*/  MOV R6, R104 ;  /* 0x0000006800067202 */ /* 0x000fc80000000f00 */
[----:B------:R-:W-:Y:S02]  /*6d80*/  IADD3 R85, PT, PT, R105, R85, RZ ;  /* 0x0000005569557210 */ /* 0x000fe40007ffe0ff */
.L_x_51:
[----:B------:R-:W-:Y:S05]  /*6d90*/  BSYNC.RECONVERGENT B0 ;  /* 0x0000000000007941 */ /* 0x000fea0003800200 */
.L_x_49:
[----:B------:R-:W1:Y:S01]  /*6da0*/  LDCU.64 UR4, c[0x0][0x380] ;  /* 0x00007000ff0477ac */ /* 0x000e620008000a00 */
[--C-:B------:R-:W-:Y:S01]  /*6db0*/  SHF.R.U64 R7, R6, 0x3, R85.reuse ;  /* 0x0000000306077819 */ /* 0x100fe20000001255 */
[----:B------:R-:W-:Y:S01]  /*6dc0*/  BSSY.RECONVERGENT B0, `(.L_x_52) ;  /* 0x000002f000007945 */ /* 0x000fe20003800200 */
[----:B------:R-:W-:Y:S01]  /*6dd0*/  SHF.R.U32.HI R6, RZ, 0x3, R85 ;  /* 0x00000003ff067819 */ /* 0x000fe20000011655 */
[C---:B------:R-:W-:Y:S01]  /*6de0*/  IMAD.WIDE.U32 R84, R95.reuse, R82, R18 ;  /* 0x000000525f547225 */ /* 0x040fe200078e0012 */
[----:B------:R-:W-:Y:S02]  /*6df0*/  ISETP.GE.U32.AND P2, PT, R90, R7, PT ;  /* 0x000000075a00720c */ /* 0x000fe40003f46070 */
[----:B------:R-:W-:Y:S01]  /*6e00*/  SHF.R.S32.HI R7, RZ, 0x1f, R90 ;  /* 0x0000001fff077819 */ /* 0x000fe2000001145a */
[C---:B------:R-:W-:Y:S01]  /*6e10*/  IMAD R85, R95.reuse, R0, R85 ;  /* 0x000000005f557224 */ /* 0x040fe200078e0255 */
[----:B-1----:R-:W-:-:S04]  /*6e20*/  ISETP.GE.AND P0, PT, R95, UR4, PT ;  /* 0x000000045f007c0c */ /* 0x002fc8000bf06270 */
[----:B------:R-:W-:-:S04]  /*6e30*/  ISETP.LT.AND P1, PT, R93, UR5, !P0 ;  /* 0x000000055d007c0c */ /* 0x000fc8000c721270 */
[----:B------:R-:W-:Y:S02]  /*6e40*/  ISETP.GE.U32.AND.EX P2, PT, R7, R6, P1, P2 ;  /* 0x000000060700720c */ /* 0x000fe40000f46120 */
[----:B------:R-:W-:-:S04]  /*6e50*/  IADD3 R88, P1, PT, R84, UR10, RZ ;  /* 0x0000000a54587c10 */ /* 0x000fc8000ff3e0ff */
[----:B------:R-:W-:Y:S02]  /*6e60*/  IADD3.X R89, PT, PT, R85, UR11, RZ, P1, !PT ;  /* 0x0000000b55597c10 */ /* 0x000fe40008ffe4ff */
[----:B------:R-:W-:-:S05]  /*6e70*/  IADD3 R87, P1, PT, R84, 0x100, RZ ;  /* 0x0000010054577810 */ /* 0x000fca0007f3e0ff */
[----:B------:R-:W-:Y:S01]  /*6e80*/  IMAD.X R85, RZ, RZ, R85, P1 ;  /* 0x000000ffff557224 */ /* 0x000fe200008e0655 */
[----:B------:R1:W-:Y:S04]  /*6e90*/  @P2 STG.E.64 desc[UR12][R88.64], R112 ;  /* 0x0000007058002986 */ /* 0x0003e8000c101b0c */
[----:B------:R-:W-:-:S04]  /*6ea0*/  LOP3.LUT R0, R85, R0, RZ, 0xfc, !PT ;  /* 0x0000000055007212 */ /* 0x000fc800078efcff */
[----:B------:R-:W-:-:S13]  /*6eb0*/  ISETP.NE.U32.AND P1, PT, R0, RZ, PT ;  /* 0x000000ff0000720c */ /* 0x000fda0003f25070 */
[----:B------:R-:W-:Y:S05]  /*6ec0*/  @P1 BRA `(.L_x_53) ;  /* 0x00000000005c1947 */ /* 0x000fea0003800000 */
[----:B------:R-:W2:Y:S01]  /*6ed0*/  I2F.U32.RP R85, R82 ;  /* 0x0000005200557306 */ /* 0x000ea20000209000 */
[----:B------:R-:W-:Y:S01]  /*6ee0*/  SHF.L.U32 R6, R93, 0x3, RZ ;  /* 0x000000035d067819 */ /* 0x000fe200000006ff */
[----:B------:R-:W-:-:S04]  /*6ef0*/  IMAD.MOV.U32 R86, RZ, RZ, RZ ;  /* 0x000000ffff567224 */ /* 0x000fc800078e00ff */
[----:B------:R-:W-:-:S05]  /*6f00*/  IMAD R6, R95, R82, R6 ;  /* 0x000000525f067224 */ /* 0x000fca00078e0206 */
[----:B------:R-:W-:Y:S01]  /*6f10*/  IADD3 R83, PT, PT, R6, 0x100, RZ ;  /* 0x0000010006537810 */ /* 0x000fe20007ffe0ff */
[----:B--2---:R-:W2:Y:S02]  /*6f20*/  MUFU.RCP R84, R85 ;  /* 0x0000005500547308 */ /* 0x004ea40000001000 */
[----:B--2---:R-:W-:Y:S02]  /*6f30*/  IADD3 R84, PT, PT, R84, 0xffffffe, RZ ;  /* 0x0ffffffe54547810 */ /* 0x004fe40007ffe0ff */
[----:B------:R-:W-:-:S04]  /*6f40*/  MOV R85, RZ ;  /* 0x000000ff00557202 */ /* 0x000fc80000000f00 */
[----:B------:R-:W2:Y:S02]  /*6f50*/  F2I.FTZ.U32.TRUNC.NTZ R87, R84 ;  /* 0x0000005400577305 */ /* 0x000ea4000021f000 */
[----:B--2---:R-:W-:-:S04]  /*6f60*/  IMAD.MOV R0, RZ, RZ, -R87 ;  /* 0x000000ffff007224 */ /* 0x004fc800078e0a57 */
[----:B------:R-:W-:-:S04]  /*6f70*/  IMAD R0, R0, R82, RZ ;  /* 0x0000005200007224 */ /* 0x000fc800078e02ff */
[----:B------:R-:W-:-:S06]  /*6f80*/  IMAD.HI.U32 R0, R87, R0, R86 ;  /* 0x0000000057007227 */ /* 0x000fcc00078e0056 */
[----:B------:R-:W-:-:S04]  /*6f90*/  IMAD.HI.U32 R0, R0, R83, RZ ;  /* 0x0000005300007227 */ /* 0x000fc800078e00ff */
[----:B------:R-:W-:-:S04]  /*6fa0*/  IMAD.MOV R0, RZ, RZ, -R0 ;  /* 0x000000ffff007224 */ /* 0x000fc800078e0a00 */
[----:B------:R-:W-:-:S05]  /*6fb0*/  IMAD R83, R82, R0, R83 ;  /* 0x0000000052537224 */ /* 0x000fca00078e0253 */
[----:B------:R-:W-:-:S13]  /*6fc0*/  ISETP.GE.U32.AND P1, PT, R83, R82, PT ;  /* 0x000000525300720c */ /* 0x000fda0003f26070 */
[-C--:B------:R-:W-:Y:S02]  /*6fd0*/  @P1 IADD3 R83, PT, PT, R83, -R82.reuse, RZ ;  /* 0x8000005253531210 */ /* 0x080fe40007ffe0ff */
[----:B------:R-:W-:Y:S02]  /*6fe0*/  ISETP.NE.U32.AND P1, PT, R82, RZ, PT ;  /* 0x000000ff5200720c */ /* 0x000fe40003f25070 */
[----:B------:R-:W-:-:S13]  /*6ff0*/  ISETP.GE.U32.AND P2, PT, R83, R82, PT ;  /* 0x000000525300720c */ /* 0x000fda0003f46070 */
[----:B------:R-:W-:Y:S01]  /*7000*/  @P2 IMAD.IADD R83, R83, 0x1, -R82 ;  /* 0x0000000153532824 */ /* 0x000fe200078e0a52 */
[----:B------:R-:W-:-:S04]  /*7010*/  @!P1 LOP3.LUT R83, RZ, R82, RZ, 0x33, !PT ;  /* 0x00000052ff539212 */ /* 0x000fc800078e33ff */
[----:B------:R-:W-:Y:S01]  /*7020*/  MOV R84, R83 ;  /* 0x0000005300547202 */ /* 0x000fe20000000f00 */
[----:B------:R-:W-:Y:S05]  /*7030*/  BRA `(.L_x_54) ;  /* 0x00000000001c7947 */ /* 0x000fea0003800000 */
.L_x_53:
[----:B------:R-:W2:Y:S01]  /*7040*/  LDCU.64 UR4, c[0x0][0x460] ;  /* 0x00008c00ff0477ac */ /* 0x000ea20008000a00 */
[----:B------:R-:W-:Y:S01]  /*7050*/  MOV R84, 0x7090 ;  /* 0x0000709000547802 */ /* 0x000fe20000000f00 */
[----:B--2---:R-:W-:Y:S01]  /*7060*/  IMAD.U32 R86, RZ, RZ, UR4 ;  /* 0x00000004ff567e24 */ /* 0x004fe2000f8e00ff */
[----:B------:R-:W-:Y:S02]  /*7070*/  MOV R83, UR5 ;  /* 0x0000000500537c02 */ /* 0x000fe40008000f00 */
[----:B-1---5:R-:W-:Y:S05]  /*7080*/  CALL.REL.NOINC `($__internal_1_$__cuda_sm20_rem_u64) ;  /* 0x0000014000507944 */ /* 0x022fea0003c00000 */
[----:B------:R-:W-:Y:S02]  /*7090*/  MOV R84, R82 ;  /* 0x0000005200547202 */ /* 0x000fe40000000f00 */
[----:B------:R-:W-:Y:S02]  /*70a0*/  MOV R85, R83 ;  /* 0x0000005300557202 */ /* 0x000fe40000000f00 */
.L_x_54:
[----:B------:R-:W-:Y:S05]  /*70b0*/  BSYNC.RECONVERGENT B0 ;  /* 0x0000000000007941 */ /* 0x000fea0003800200 */
.L_x_52:
[----:B------:R-:W2:Y:S01]  /*70c0*/  LDCU.64 UR4, c[0x0][0x460] ;  /* 0x00008c00ff0477ac */ /* 0x000ea20008000a00 */
[----:B------:R-:W-:Y:S01]  /*70d0*/  VIADD R6, R93, 0x20 ;  /* 0x000000205d067836 */ /* 0x000fe20000000000 */
[--C-:B------:R-:W-:Y:S01]  /*70e0*/  SHF.R.U64 R83, R84, 0x3, R85.reuse ;  /* 0x0000000354537819 */ /* 0x100fe20000001255 */
[----:B------:R-:W-:Y:S01]  /*70f0*/  BSSY.RECONVERGENT B0, `(.L_x_55) ;  /* 0x000003e000007945 */ /* 0x000fe20003800200 */
[----:B------:R-:W3:Y:S01]  /*7100*/  LDCU UR24, c[0x0][0x384] ;  /* 0x00007080ff1877ac */ /* 0x000ee20008000800 */
[----:B------:R-:W-:Y:S02]  /*7110*/  SHF.R.U32.HI R84, RZ, 0x3, R85 ;  /* 0x00000003ff547819 */ /* 0x000fe40000011655 */
[----:B------:R-:W-:Y:S01]  /*7120*/  ISETP.GE.U32.AND P1, PT, R90, R83, PT ;  /* 0x000000535a00720c */ /* 0x000fe20003f26070 */
[----:B------:R-:W4:Y:S01]  /*7130*/  LDCU.64 UR6, c[0x0][0x468] ;  /* 0x00008d00ff0677ac */ /* 0x000f220008000a00 */
[----:B--2---:R-:W-:Y:S02]  /*7140*/  IMAD.U32 R0, RZ, RZ, UR5 ;  /* 0x00000005ff007e24 */ /* 0x004fe4000f8e00ff */
[----:B------:R-:W-:Y:S01]  /*7150*/  IMAD.U32 R82, RZ, RZ, UR4 ;  /* 0x00000004ff527e24 */ /* 0x000fe2000f8e00ff */
[----:B---3--:R-:W-:Y:S01]  /*7160*/  ISETP.LT.AND P0, PT, R6, UR24, !P0 ;  /* 0x0000001806007c0c */ /* 0x008fe2000c701270 */
[----:B------:R-:W-:-:S02]  /*7170*/  IMAD R83, R95, R0, RZ ;  /* 0x000000005f537224 */ /* 0x000fc400078e02ff */
[----:B------:R-:W-:Y:S01]  /*7180*/  IMAD.WIDE.U32 R104, R95, R82, R18 ;  /* 0x000000525f687225 */ /* 0x000fe200078e0012 */
[----:B------:R-:W-:-:S03]  /*7190*/  ISETP.GE.U32.AND.EX P1, PT, R7, R84, P0, P1 ;  /* 0x000000540700720c */ /* 0x000fc60000726110 */
[----:B------:R-:W-:Y:S01]  /*71a0*/  IMAD.IADD R7, R105, 0x1, R83 ;  /* 0x0000000169077824 */ /* 0x000fe200078e0253 */
[----:B------:R-:W-:-:S04]  /*71b0*/  IADD3 R84, P0, PT, R104, UR10, RZ ;  /* 0x0000000a68547c10 */ /* 0x000fc8000ff1e0ff */
[----:B------:R-:W-:Y:S02]  /*71c0*/  IADD3.X R85, PT, PT, R7, UR11, RZ, P0, !PT ;  /* 0x0000000b07557c10 */ /* 0x000fe400087fe4ff */
[----:B----4-:R-:W-:-:S03]  /*71d0*/  IADD3 R104, P0, PT, R104, UR6, RZ ;  /* 0x0000000668687c10 */ /* 0x010fc6000ff1e0ff */
[----:B------:R2:W-:Y:S01]  /*71e0*/  @P1 STG.E.64 desc[UR12][R84.64+0x100], R4 ;  /* 0x0001000454001986 */ /* 0x0005e2000c101b0c */
[----:B------:R-:W-:-:S04]  /*71f0*/  IADD3.X R105, PT, PT, R7, UR7, RZ, P0, !PT ;  /* 0x0000000707697c10 */ /* 0x000fc800087fe4ff */
[----:B------:R-:W-:-:S04]  /*7200*/  LOP3.LUT R7, R105, R0, RZ, 0xfc, !PT ;  /* 0x0000000069077212 */ /* 0x000fc800078efcff */
[----:B------:R-:W-:-:S13]  /*7210*/  ISETP.NE.U32.AND P0, PT, R7, RZ, PT ;  /* 0x000000ff0700720c */ /* 0x000fda0003f05070 */
[----:B------:R-:W-:Y:S05]  /*7220*/  @P0 BRA `(.L_x_56) ;  /* 0x0000000000600947 */ /* 0x000fea0003800000 */
[----:B--2---:R-:W2:Y:S01]  /*7230*/  I2F.U32.RP R4, R82 ;  /* 0x0000005200047306 */ /* 0x004ea20000209000 */
[----:B------:R-:W-:Y:S01]  /*7240*/  MOV R84, RZ ;  /* 0x000000ff00547202 */ /* 0x000fe20000000f00 */
[----:B------:R-:W-:Y:S01]  /*7250*/  IMAD R5, R95, R82, R18 ;  /* 0x000000525f057224 */ /* 0x000fe200078e0212 */
[----:B------:R-:W-:Y:S02]  /*7260*/  ISETP.NE.U32.AND P0, PT, R82, RZ, PT ;  /* 0x000000ff5200720c */ /* 0x000fe40003f05070 */
[----:B------:R-:W-:Y:S01]  /*7270*/  MOV R86, RZ ;  /* 0x000000ff00567202 */ /* 0x000fe20000000f00 */
[----:B------:R-:W-:Y:S02]  /*7280*/  VIADD R5, R5, UR6 ;  /* 0x0000000605057c36 */ /* 0x000fe40008000000 */
[----:B--2---:R-:W2:Y:S02]  /*7290*/  MUFU.RCP R83, R4 ;  /* 0x0000000400537308 */ /* 0x004ea40000001000 */
[----:B--2---:R-:W-:-:S06]  /*72a0*/  IADD3 R83, PT, PT, R83, 0xffffffe, RZ ;  /* 0x0ffffffe53537810 */ /* 0x004fcc0007ffe0ff */
[----:B------:R-:W2:Y:S02]  /*72b0*/  F2I.FTZ.U32.TRUNC.NTZ R85, R83 ;  /* 0x0000005300557305 */ /* 0x000ea4000021f000 */
[----:B--2---:R-:W-:-:S04]  /*72c0*/  IMAD.MOV R7, RZ, RZ, -R85 ;  /* 0x000000ffff077224 */ /* 0x004fc800078e0a55 */
[----:B------:R-:W-:-:S04]  /*72d0*/  IMAD R7, R7, R82, RZ ;  /* 0x0000005207077224 */ /* 0x000fc800078e02ff */
[----:B------:R-:W-:-:S06]  /*72e0*/  IMAD.HI.U32 R90, R85, R7, R84 ;  /* 0x00000007555a7227 */ /* 0x000fcc00078e0054 */
        /* <DEDUP_REMOVED lines=12> */
.L_x_56:
[----:B------:R-:W3:Y:S01]  /*73b0*/  LDCU.64 UR4, c[0x0][0x460] ;  /* 0x00008c00ff0477ac */ /* 0x000ee20008000a00 */
[----:B------:R-:W-:Y:S01]  /*73c0*/  IMAD.MOV.U32 R0, RZ, RZ, R104 ;  /* 0x000000ffff007224 */ /* 0x000fe200078e0068 */
[----:B------:R-:W-:Y:S02]  /*73d0*/  MOV R83, R105 ;  /* 0x0000006900537202 */ /* 0x000fe40000000f00 */
[----:B-1----:R-:W-:Y:S01]  /*73e0*/  MOV R88, 0x7420 ;  /* 0x0000742000587802 */ /* 0x002fe20000000f00 */
[----:B---3--:R-:W-:Y:S01]  /*73f0*/  IMAD.U32 R89, RZ, RZ, UR4 ;  /* 0x00000004ff597e24 */ /* 0x008fe2000f8e00ff */
[----:B------:R-:W-:Y:S02]  /*7400*/  MOV R87, UR5 ;  /* 0x0000000500577c02 */ /* 0x000fe40008000f00 */
[----:B--2--5:R-:W-:Y:S05]  /*7410*/  CALL.REL.NOINC `($__internal_0_$__cuda_sm20_div_u64) ;  /* 0x0000013800587944 */ /* 0x024fea0003c00000 */
[----:B------:R-:W1:Y:S01]  /*7420*/  LDCU.64 UR4, c[0x0][0x460] ;  /* 0x00008c00ff0477ac */ /* 0x000e620008000a00 */
[----:B------:R-:W-:Y:S01]  /*7430*/  IADD3 R5, P0, PT, RZ, -R83, RZ ;  /* 0x80000053ff057210 */ /* 0x000fe20007f1e0ff */
[----:B------:R-:W-:-:S03]  /*7440*/  IMAD.MOV.U32 R90, RZ, RZ, R83 ;  /* 0x000000ffff5a7224 */ /* 0x000fc600078e0053 */
[----:B------:R-:W-:Y:S02]  /*7450*/  IADD3.X R85, PT, PT, RZ, ~R85, RZ, P0, !PT ;  /* 0x80000055ff557210 */ /* 0x000fe400007fe4ff */
[----:B-1----:R-:W-:Y:S02]  /*7460*/  MOV R82, UR4 ;  /* 0x0000000400527c02 */ /* 0x002fe40008000f00 */
[----:B------:R-:W-:-:S03]  /*7470*/  MOV R0, UR5 ;  /* 0x0000000500007c02 */ /* 0x000fc60008000f00 */
[-C--:B------:R-:W-:Y:S02]  /*7480*/  IMAD R4, R85, R82.reuse, RZ ;  /* 0x0000005255047224 */ /* 0x080fe400078e02ff */
[----:B------:R-:W-:-:S04]  /*7490*/  IMAD.WIDE.U32 R104, R5, R82, R104 ;  /* 0x0000005205687225 */ /* 0x000fc800078e0068 */
[----:B------:R-:W-:Y:S01]  /*74a0*/  IMAD R4, R5, R0, R4 ;  /* 0x0000000005047224 */ /* 0x000fe200078e0204 */
[----:B------:R-:W-:-:S03]  /*74b0*/  MOV R83, R104 ;  /* 0x0000006800537202 */ /* 0x000fc60000000f00 */
[----:B------:R-:W-:Y:S02]  /*74c0*/  IMAD.IADD R86, R4, 0x1, R105 ;  /* 0x0000000104567824 */ /* 0x000fe400078e0269 */
.L_x_57:
[----:B------:R-:W-:Y:S05]  /*74d0*/  BSYNC.RECONVERGENT B0 ;  /* 0x0000000000007941 */ /* 0x000fea0003800200 */
.L_x_55:
[----:B------:R-:W2:Y:S01]  /*74e0*/  LDC.64 R4, c[0x0][0x468] ;  /* 0x00011a00ff047b82 */ /* 0x000ea20000000a00 */
[----:B------:R-:W3:Y:S01]  /*74f0*/  LDCU.64 UR4, c[0x0][0x380] ;  /* 0x00007000ff0477ac */ /* 0x000ee20008000a00 */
[----:B------:R-:W-:Y:S01]  /*7500*/  VIADD R7, R95, 0x1 ;  /* 0x000000015f077836 */ /* 0x000fe20000000000 */
[----:B------:R-:W-:Y:S01]  /*7510*/  SHF.R.U64 R83, R83, 0x3, R86 ;  /* 0x0000000353537819 */ /* 0x000fe20000001256 */
[C---:B-1----:R-:W-:Y:S01]  /*7520*/  IMAD.WIDE.U32 R88, R95.reuse, R82, R18 ;  /* 0x000000525f587225 */ /* 0x042fe200078e0012 */
[----:B------:R-:W-:Y:S01]  /*7530*/  SHF.R.U32.HI R86, RZ, 0x3, R86 ;  /* 0x00000003ff567819 */ /* 0x000fe20000011656 */
[----:B------:R-:W-:Y:S01]  /*7540*/  BSSY.RECONVERGENT B0, `(.L_x_58) ;  /* 0x000002d000007945 */ /* 0x000fe20003800200 */
[----:B------:R-:W-:Y:S01]  /*7550*/  ISETP.GE.U32.AND P2, PT, R90, R83, PT ;  /* 0x000000535a00720c */ /* 0x000fe20003f46070 */
[----:B------:R-:W-:Y:S01]  /*7560*/  IMAD R84, R95, R0, R89 ;  /* 0x000000005f547224 */ /* 0x000fe200078e0259 */
[----:B---3--:R-:W-:Y:S02]  /*7570*/  ISETP.GE.AND P0, PT, R7, UR4, PT ;  /* 0x0000000407007c0c */ /* 0x008fe4000bf06270 */
[----:B------:R-:W-:-:S02]  /*7580*/  SHF.R.S32.HI R7, RZ, 0x1f, R90 ;  /* 0x0000001fff077819 */ /* 0x000fc4000001145a */
[----:B------:R-:W-:Y:S02]  /*7590*/  ISETP.LT.AND P3, PT, R93, UR5, !P0 ;  /* 0x000000055d007c0c */ /* 0x000fe4000c761270 */
[----:B--2---:R-:W-:Y:S02]  /*75a0*/  IADD3 R83, P1, PT, R88, R4, RZ ;  /* 0x0000000458537210 */ /* 0x004fe40007f3e0ff */
[----:B------:R-:W-:-:S03]  /*75b0*/  ISETP.GE.U32.AND.EX P2, PT, R7, R86, P3, P2 ;  /* 0x000000560700720c */ /* 0x000fc60001f46120 */
[----:B------:R-:W-:Y:S01]  /*75c0*/  IMAD.X R5, R84, 0x1, R5, P1 ;  /* 0x0000000154057824 */ /* 0x000fe200008e0605 */
[----:B------:R-:W-:-:S04]  /*75d0*/  IADD3 R88, P1, PT, R83, UR10, RZ ;  /* 0x0000000a53587c10 */ /* 0x000fc8000ff3e0ff */
[----:B------:R-:W-:Y:S02]  /*75e0*/  IADD3.X R89, PT, PT, R5, UR11, RZ, P1, !PT ;  /* 0x0000000b05597c10 */ /* 0x000fe40008ffe4ff */
[----:B------:R-:W-:-:S03]  /*75f0*/  IADD3 R87, P1, PT, R83, 0x100, RZ ;  /* 0x0000010053577810 */ /* 0x000fc60007f3e0ff */
[----:B------:R1:W-:Y:S02]  /*7600*/  @P2 STG.E.64 desc[UR12][R88.64], R110 ;  /* 0x0000006e58002986 */ /* 0x0003e4000c101b0c */
[----:B------:R-:W-:-:S05]  /*7610*/  IMAD.X R85, RZ, RZ, R5, P1 ;  /* 0x000000ffff557224 */ /* 0x000fca00008e0605 */
[----:B------:R-:W-:-:S04]  /*7620*/  LOP3.LUT R0, R85, R0, RZ, 0xfc, !PT ;  /* 0x0000000055007212 */ /* 0x000fc800078efcff */
[----:B------:R-:W-:-:S13]  /*7630*/  ISETP.NE.U32.AND P1, PT, R0, RZ, PT ;  /* 0x000000ff0000720c */ /* 0x000fda0003f25070 */
[----:B------:R-:W-:Y:S05]  /*7640*/  @P1 BRA `(.L_x_59) ;  /* 0x00000000005c1947 */ /* 0x000fea0003800000 */
[----:B------:R-:W2:Y:S01]  /*7650*/  I2F.U32.RP R84, R82 ;  /* 0x0000005200547306 */ /* 0x000ea20000209000 */
[----:B------:R-:W-:Y:S01]  /*7660*/  IMAD.SHL.U32 R5, R93, 0x8, RZ ;  /* 0x000000085d057824 */ /* 0x000fe200078e00ff */
[----:B------:R-:W-:-:S03]  /*7670*/  MOV R86, RZ ;  /* 0x000000ff00567202 */ /* 0x000fc60000000f00 */
[----:B------:R-:W-:-:S05]  /*7680*/  IMAD R5, R95, R82, R5 ;  /* 0x000000525f057224 */ /* 0x000fca00078e0205 */
[----:B------:R-:W-:Y:S01]  /*7690*/  IADD3 R5, PT, PT, R4, 0x100, R5 ;  /* 0x0000010004057810 */ /* 0x000fe20007ffe005 */
[----:B--2---:R-:W2:Y:S02]  /*76a0*/  MUFU.RCP R83, R84 ;  /* 0x0000005400537308 */ /* 0x004ea40000001000 */
[----:B--2---:R-:W-:-:S06]  /*76b0*/  IADD3 R83, PT, PT, R83, 0xffffffe, RZ ;  /* 0x0ffffffe53537810 */ /* 0x004fcc0007ffe0ff */
[----:B------:R-:W2:Y:S02]  /*76c0*/  F2I.FTZ.U32.TRUNC.NTZ R87, R83 ;  /* 0x0000005300577305 */ /* 0x000ea4000021f000 */
[----:B--2---:R-:W-:Y:S01]  /*76d0*/  IADD3 R0, PT, PT, RZ, -R87, RZ ;  /* 0x80000057ff007210 */ /* 0x004fe20007ffe0ff */
[----:B------:R-:W-:-:S04]  /*76e0*/  IMAD.MOV.U32 R83, RZ, RZ, RZ ;  /* 0x000000ffff537224 */ /* 0x000fc800078e00ff */
        /* <DEDUP_REMOVED lines=13> */
.L_x_59:
[----:B------:R-:W2:Y:S01]  /*77c0*/  LDCU.64 UR4, c[0x0][0x460] ;  /* 0x00008c00ff0477ac */ /* 0x000ea20008000a00 */
[----:B------:R-:W-:Y:S01]  /*77d0*/  MOV R84, 0x7810 ;  /* 0x0000781000547802 */ /* 0x000fe20000000f00 */
[----:B--2---:R-:W-:Y:S01]  /*77e0*/  IMAD.U32 R86, RZ, RZ, UR4 ;  /* 0x00000004ff567e24 */ /* 0x004fe2000f8e00ff */
[----:B------:R-:W-:Y:S02]  /*77f0*/  MOV R83, UR5 ;  /* 0x0000000500537c02 */ /* 0x000fe40008000f00 */
[----:B-1---5:R-:W-:Y:S05]  /*7800*/  CALL.REL.NOINC `($__internal_1_$__cuda_sm20_rem_u64) ;  /* 0x0000013800707944 */ /* 0x022fea0003c00000 */
.L_x_60:
[----:B------:R-:W-:Y:S05]  /*7810*/  BSYNC.RECONVERGENT B0 ;  /* 0x0000000000007941 */ /* 0x000fea0003800200 */
.L_x_58:
[----:B------:R-:W2:Y:S01]  /*7820*/  LDCU.128 UR4, c[0x0][0x460] ;  /* 0x00008c00ff0477ac */ /* 0x000ea20008000c00 */
[--C-:B------:R-:W-:Y:S01]  /*7830*/  SHF.R.U64 R5, R82, 0x3, R83.reuse ;  /* 0x0000000352057819 */ /* 0x100fe20000001253 */
[----:B------:R-:W-:Y:S01]  /*7840*/  BSSY.RECONVERGENT B0, `(.L_x_61) ;  /* 0x0000044000007945 */ /* 0x000fe20003800200 */
[----:B------:R-:W-:Y:S01]  /*7850*/  SHF.R.U32.HI R4, RZ, 0x3, R83 ;  /* 0x00000003ff047819 */ /* 0x000fe20000011653 */
[----:B------:R-:W3:Y:S01]  /*7860*/  LDCU UR24, c[0x0][0x384] ;  /* 0x00007080ff1877ac */ /* 0x000ee20008000800 */
[----:B------:R-:W-:Y:S01]  /*7870*/  ISETP.GE.U32.AND P2, PT, R90, R5, PT ;  /* 0x000000055a00720c */ /* 0x000fe20003f46070 */
[----:B--2---:R-:W-:Y:S02]  /*7880*/  IMAD.U32 R85, RZ, RZ, UR4 ;  /* 0x00000004ff557e24 */ /* 0x004fe4000f8e00ff */
[----:B------:R-:W-:Y:S02]  /*7890*/  IMAD.U32 R0, RZ, RZ, UR5 ;  /* 0x00000005ff007e24 */ /* 0x000fe4000f8e00ff */
[----:B------:R-:W-:Y:S01]  /*78a0*/  IMAD.WIDE.U32 R86, R95, R85, R18 ;  /* 0x000000555f567225 */ /* 0x000fe200078e0012 */
[----:B---3--:R-:W-:-:S03]  /*78b0*/  ISETP.LT.AND P1, PT, R6, UR24, !P0 ;  /* 0x0000001806007c0c */ /* 0x008fc6000c721270 */
[----:B------:R-:W-:Y:S01]  /*78c0*/  IMAD R82, R95, R0, RZ ;  /* 0x000000005f527224 */ /* 0x000fe200078e02ff */
[----:B------:R-:W-:Y:S02]  /*78d0*/  IADD3 R5, P0, PT, R86, UR10, RZ ;  /* 0x0000000a56057c10 */ /* 0x000fe4000ff1e0ff */
[----:B------:R-:W-:Y:S01]  /*78e0*/  ISETP.GE.U32.AND.EX P2, PT, R7, R4, P1, P2 ;  /* 0x000000040700720c */ /* 0x000fe20000f46120 */
[----:B------:R-:W-:Y:S01]  /*78f0*/  IMAD.U32 R4, RZ, RZ, UR6 ;  /* 0x00000006ff047e24 */ /* 0x000fe2000f8e00ff */
[----:B------:R-:W-:Y:S02]  /*7900*/  IADD3.X R82, PT, PT, R87, UR11, R82, P0, !PT ;  /* 0x0000000b57527c10 */ /* 0x000fe400087fe452 */
[----:B------:R-:W-:Y:S01]  /*7910*/  IADD3 R86, P0, PT, R5, UR6, RZ ;  /* 0x0000000605567c10 */ /* 0x000fe2000ff1e0ff */
[----:B------:R-:W-:-:S03]  /*7920*/  IMAD.U32 R5, RZ, RZ, UR7 ;  /* 0x00000007ff057e24 */ /* 0x000fc6000f8e00ff */
[----:B------:R-:W-:Y:S02]  /*7930*/  IADD3.X R87, PT, PT, R82, UR7, RZ, P0, !PT ;  /* 0x0000000752577c10 */ /* 0x000fe400087fe4ff */
[----:B------:R-:W-:-:S03]  /*7940*/  IADD3 RZ, P1, P0, R4, -UR10, R86 ;  /* 0x8000000a04ff7c10 */ /* 0x000fc6000f83e056 */
[----:B------:R2:W-:Y:S01]  /*7950*/  @P2 STG.E.64 desc[UR12][R86.64+0x100], R10 ;  /* 0x0001000a56002986 */ /* 0x0005e2000c101b0c */
[----:B------:R-:W-:-:S04]  /*7960*/  IADD3.X R7, PT, PT, R5, ~UR11, R87, P1, P0 ;  /* 0x8000000b05077c10 */ /* 0x000fc80008fe0457 */
[----:B------:R-:W-:-:S04]  /*7970*/  LOP3.LUT R7, R7, R0, RZ, 0xfc, !PT ;  /* 0x0000000007077212 */ /* 0x000fc800078efcff */
[----:B------:R-:W-:-:S13]  /*7980*/  ISETP.NE.U32.AND P0, PT, R7, RZ, PT ;  /* 0x000000ff0700720c */ /* 0x000fda0003f05070 */
[----:B------:R-:W-:Y:S05]  /*7990*/  @P0 BRA `(.L_x_62) ;  /* 0x0000000000680947 */ /* 0x000fea0003800000 */
[----:B------:R-:W2:Y:S01]  /*79a0*/  I2F.U32.RP R82, R85 ;  /* 0x0000005500527306 */ /* 0x000ea20000209000 */
[----:B------:R-:W-:Y:S01]  /*79b0*/  IMAD R7, R95, R85, R18 ;  /* 0x000000555f077224 */ /* 0x000fe200078e0212 */
[----:B------:R-:W-:Y:S02]  /*79c0*/  MOV R4, UR6 ;  /* 0x0000000600047c02 */ /* 0x000fe40008000f00 */
[----:B------:R-:W-:Y:S02]  /*79d0*/  ISETP.NE.U32.AND P0, PT, R85, RZ, PT ;  /* 0x000000ff5500720c */ /* 0x000fe40003f05070 */
[----:B------:R-:W-:-:S04]  /*79e0*/  IADD3 R7, PT, PT, R4, UR10, R7 ;  /* 0x0000000a04077c10 */ /* 0x000fc8000fffe007 */
[----:B------:R-:W-:Y:S01]  /*79f0*/  IADD3 R4, PT, PT, R4, -UR10, R7 ;  /* 0x8000000a04047c10 */ /* 0x000fe2000fffe007 */
[----:B--2---:R-:W2:Y:S02]  /*7a00*/  MUFU.RCP R11, R82 ;  /* 0x00000052000b7308 */ /* 0x004ea40000001000 */
[----:B--2---:R-:W-:Y:S01]  /*7a10*/  VIADD R11, R11, 0xffffffe ;  /* 0x0ffffffe0b0b7836 */ /* 0x004fe20000000000 */
[----:B------:R-:W-:-:S05]  /*7a20*/  MOV R82, RZ ;  /* 0x000000ff00527202 */ /* 0x000fca0000000f00 */
[----:B------:R-:W2:Y:S02]  /*7a30*/  F2I.FTZ.U32.TRUNC.NTZ R11, R11 ;  /* 0x0000000b000b7305 */ /* 0x000ea4000021f000 */
[----:B--2---:R-:W-:-:S04]  /*7a40*/  IMAD.MOV R10, RZ, RZ, -R11 ;  /* 0x000000ffff0a7224 */ /* 0x004fc800078e0a0b */
[----:B------:R-:W-:Y:S02]  /*7a50*/  IMAD R5, R10, R85, RZ ;  /* 0x000000550a057224 */ /* 0x000fe400078e02ff */
[----:B------:R-:W-:-:S04]  /*7a60*/  IMAD.MOV.U32 R10, RZ, RZ, RZ ;  /* 0x000000ffff0a7224 */ /* 0x000fc800078e00ff */
        /* <DEDUP_REMOVED lines=13> */
.L_x_62:
[----:B------:R-:W3:Y:S01]  /*7b40*/  LDCU.64 UR4, c[0x0][0x460] ;  /* 0x00008c00ff0477ac */ /* 0x000ee20008000a00 */
[----:B------:R-:W-:Y:S02]  /*7b50*/  IADD3 R4, P1, P0, R4, -UR10, R86 ;  /* 0x8000000a04047c10 */ /* 0x000fe4000f83e056 */
[----:B-1----:R-:W-:Y:S02]  /*7b60*/  MOV R88, 0x7bd0 ;  /* 0x00007bd000587802 */ /* 0x002fe40000000f00 */
[----:B------:R-:W-:Y:S02]  /*7b70*/  IADD3.X R5, PT, PT, R5, ~UR11, R87, P1, P0 ;  /* 0x8000000b05057c10 */ /* 0x000fe40008fe0457 */
[----:B------:R-:W-:-:S03]  /*7b80*/  MOV R0, R4 ;  /* 0x0000000400007202 */ /* 0x000fc60000000f00 */
[----:B------:R-:W-:Y:S02]  /*7b90*/  IMAD.MOV.U32 R83, RZ, RZ, R5 ;  /* 0x000000ffff537224 */ /* 0x000fe400078e0005 */
[----:B---3--:R-:W-:Y:S02]  /*7ba0*/  IMAD.U32 R89, RZ, RZ, UR4 ;  /* 0x00000004ff597e24 */ /* 0x008fe4000f8e00ff */
[----:B--2---:R-:W-:Y:S02]  /*7bb0*/  IMAD.U32 R87, RZ, RZ, UR5 ;  /* 0x00000005ff577e24 */ /* 0x004fe4000f8e00ff */
[----:B-----5:R-:W-:Y:S05]  /*7bc0*/  CALL.REL.NOINC `($__internal_0_$__cuda_sm20_div_u64) ;  /* 0x00000130006c7944 */ /* 0x020fea0003c00000 */
        /* <DEDUP_REMOVED lines=11> */
.L_x_63:
[----:B------:R-:W-:Y:S05]  /*7c80*/  BSYNC.RECONVERGENT B0 ;  /* 0x0000000000007941 */ /* 0x000fea0003800200 */
.L_x_61:
[----:B------:R-:W2:Y:S01]  /*7c90*/  LDC.64 R4, c[0x0][0x468] ;  /* 0x00011a00ff047b82 */ /* 0x000ea20000000a00 */
[----:B------:R-:W3:Y:S01]  /*7ca0*/  LDCU.64 UR4, c[0x0][0x380] ;  /* 0x00007000ff0477ac */ /* 0x000ee20008000a00 */
[C---:B------:R-:W-:Y:S01]  /*7cb0*/  VIADD R7, R95.reuse, 0x2 ;  /* 0x000000025f077836 */ /* 0x040fe20000000000 */
[----:B------:R-:W-:Y:S01]  /*7cc0*/  SHF.R.U64 R11, R10, 0x3, R82 ;  /* 0x000000030a0b7819 */ /* 0x000fe20000001252 */
[C---:B------:R-:W-:Y:S01]  /*7cd0*/  IMAD.WIDE.U32 R86, R95.reuse, R85, R18 ;  /* 0x000000555f567225 */ /* 0x040fe200078e0012 */
        /* <DEDUP_REMOVED lines=8> */
[----:B------:R-:W-:Y:S02]  /*7d60*/  ISETP.GE.U32.AND.EX P3, PT, R7, R82, P4, P3 ;  /* 0x000000520700720c */ /* 0x000fe40002766130 */
[----:B------:R-:W-:-:S04]  /*7d70*/  IADD3 R11, P2, PT, R4, R11, RZ ;  /* 0x0000000b040b7210 */ /* 0x000fc80007f5e0ff */
[----:B------:R-:W-:Y:S02]  /*7d80*/  IADD3.X R10, PT, PT, R5, R10, R5, P2, P1 ;  /* 0x0000000a050a7210 */ /* 0x000fe400017e2405 */
        /* <DEDUP_REMOVED lines=8> */
[----:B--2---:R-:W2:Y:S01]  /*7e10*/  I2F.U32.RP R9, R85 ;  /* 0x0000005500097306 */ /* 0x004ea20000209000 */
[----:B------:R-:W-:Y:S02]  /*7e20*/  IMAD R5, R95, R85, R18 ;  /* 0x000000555f057224 */ /* 0x000fe400078e0212 */
[----:B------:R-:W-:Y:S02]  /*7e30*/  IMAD.MOV.U32 R10, RZ, RZ, RZ ;  /* 0x000000ffff0a7224 */ /* 0x000fe400078e00ff */
[----:B------:R-:W-:Y:S01]  /*7e40*/  IMAD.MOV.U32 R83, RZ, RZ, RZ ;  /* 0x000000ffff537224 */ /* 0x000fe200078e00ff */
[----:B------:R-:W-:-:S04]  /*7e50*/  IADD3 R5, PT, PT, R4, 0x100, R5 ;  /* 0x0000010004057810 */ /* 0x000fc80007ffe005 */
[----:B------:R-:W-:Y:S01]  /*7e60*/  IADD3 R5, PT, PT, R5, R4, RZ ;  /* 0x0000000405057210 */ /* 0x000fe20007ffe0ff */
[----:B--2---:R-:W2:Y:S02]  /*7e70*/  MUFU.RCP R8, R9 ;  /* 0x0000000900087308 */ /* 0x004ea40000001000 */
[----:B--2---:R-:W-:-:S06]  /*7e80*/  IADD3 R8, PT, PT, R8, 0xffffffe, RZ ;  /* 0x0ffffffe08087810 */ /* 0x004fcc0007ffe0ff */
[----:B------:R-:W2:Y:S02]  /*7e90*/  F2I.FTZ.U32.TRUNC.NTZ R11, R8 ;  /* 0x00000008000b7305 */ /* 0x000ea4000021f000 */
[----:B--2---:R-:W-:-:S05]  /*7ea0*/  IADD3 R0, PT, PT, RZ, -R11, RZ ;  /* 0x8000000bff007210 */ /* 0x004fca0007ffe0ff */
        /* <DEDUP_REMOVED lines=13> */
.L_x_65:
[----:B------:R-:W3:Y:S01]  /*7f80*/  LDCU.64 UR4, c[0x0][0x460] ;  /* 0x00008c00ff0477ac */ /* 0x000ee20008000a00 */
[----:B------:R-:W-:Y:S01]  /*7f90*/  IMAD.MOV.U32 R85, RZ, RZ, R5 ;  /* 0x000000ffff557224 */ /* 0x000fe200078e0005 */
[----:B------:R-:W-:Y:S01]  /*7fa0*/  MOV R84, 0x7fe0 ;  /* 0x00007fe000547802 */ /* 0x000fe20000000f00 */
[----:B---3--:R-:W-:Y:S01]  /*7fb0*/  IMAD.U32 R86, RZ, RZ, UR4 ;  /* 0x00000004ff567e24 */ /* 0x008fe2000f8e00ff */
[----:B--2---:R-:W-:Y:S02]  /*7fc0*/  MOV R83, UR5 ;  /* 0x0000000500537c02 */ /* 0x004fe40008000f00 */
[----:B-1---5:R-:W-:Y:S05]  /*7fd0*/  CALL.REL.NOINC `($__internal_1_$__cuda_sm20_rem_u64) ;  /* 0x00000130007c7944 */ /* 0x022fea0003c00000 */
.L_x_66:
[----:B------:R-:W-:Y:S05]  /*7fe0*/  BSYNC.RECONVERGENT B0 ;  /* 0x0000000000007941 */ /* 0x000fea0003800200 */
.L_x_64:
[----:B------:R-:W1:Y:S01]  /*7ff0*/  LDC.64 R8, c[0x0][0x460] ;  /* 0x00011800ff087b82 */ /* 0x000e620000000a00 */
[----:B------:R-:W2:Y:S01]  /*8000*/  LDCU UR4, c[0x0][0x384] ;  /* 0x00007080ff0477ac */ /* 0x000ea20008000800 */
[--C-:B------:R-:W-:Y:S01]  /*8010*/  SHF.R.U64 R5, R82, 0x3, R83.reuse ;  /* 0x0000000352057819 */ /* 0x100fe20000001253 */
[----:B------:R-:W-:Y:S01]  /*8020*/  BSSY.RECONVERGENT B0, `(.L_x_67) ;  /* 0x0000042000007945 */ /* 0x000fe20003800200 */
[----:B------:R-:W-:Y:S02]  /*8030*/  SHF.R.U32.HI R0, RZ, 0x3, R83 ;  /* 0x00000003ff007819 */ /* 0x000fe40000011653 */
[----:B------:R-:W-:Y:S02]  /*8040*/  ISETP.GE.U32.AND P2, PT, R90, R5, PT ;  /* 0x000000055a00720c */ /* 0x000fe40003f46070 */
[----:B------:R-:W3:Y:S01]  /*8050*/  LDC.64 R10, c[0x0][0x468] ;  /* 0x00011a00ff0a7b82 */ /* 0x000ee20000000a00 */
[----:B--2---:R-:W-:-:S04]  /*8060*/  ISETP.LT.AND P1, PT, R6, UR4, !P0 ;  /* 0x0000000406007c0c */ /* 0x004fc8000c721270 */
[----:B------:R-:W-:Y:S01]  /*8070*/  ISETP.GE.U32.AND.EX P2, PT, R7, R0, P1, P2 ;  /* 0x000000000700720c */ /* 0x000fe20000f46120 */
[----:B-1----:R-:W-:-:S04]  /*8080*/  IMAD.WIDE.U32 R110, R95, R8, R18 ;  /* 0x000000085f6e7225 */ /* 0x002fc800078e0012 */
[----:B------:R-:W-:Y:S01]  /*8090*/  IMAD R83, R95, R9, RZ ;  /* 0x000000095f537224 */ /* 0x000fe200078e02ff */
[----:B------:R-:W-:-:S03]  /*80a0*/  IADD3 R5, P0, PT, R110, UR10, RZ ;  /* 0x0000000a6e057c10 */ /* 0x000fc6000ff1e0ff */
[----:B------:R-:W-:Y:S01]  /*80b0*/  IMAD.IADD R104, R111, 0x1, R83 ;  /* 0x000000016f687824 */ /* 0x000fe200078e0253 */
[----:B---3--:R-:W-:-:S04]  /*80c0*/  IADD3 R7, P1, PT, R5, R10, RZ ;  /* 0x0000000a05077210 */ /* 0x008fc80007f3e0ff */
[----:B------:R-:W-:Y:S02]  /*80d0*/  IADD3.X R4, PT, PT, R104, UR11, RZ, P0, !PT ;  /* 0x0000000b68047c10 */ /* 0x000fe400087fe4ff */
[----:B------:R-:W-:-:S04]  /*80e0*/  IADD3 R82, P0, PT, R7, R10, RZ ;  /* 0x0000000a07527210 */ /* 0x000fc80007f1e0ff */
[----:B------:R-:W-:Y:S02]  /*80f0*/  IADD3.X R83, PT, PT, R11, R4, R11, P0, P1 ;  /* 0x000000040b537210 */ /* 0x000fe400007e240b */
[----:B------:R-:W-:-:S03]  /*8100*/  IADD3 RZ, P1, P0, R10, -UR10, R82 ;  /* 0x8000000a0aff7c10 */ /* 0x000fc6000f83e052 */
[----:B------:R1:W-:Y:S01]  /*8110*/  @P2 STG.E.64 desc[UR12][R82.64+0x100], R16 ;  /* 0x0001001052002986 */ /* 0x0003e2000c101b0c */
[----:B------:R-:W-:-:S04]  /*8120*/  IADD3.X R0, PT, PT, R11, ~UR11, R83, P1, P0 ;  /* 0x8000000b0b007c10 */ /* 0x000fc80008fe0453 */
[----:B------:R-:W-:-:S04]  /*8130*/  LOP3.LUT R0, R0, R9, RZ, 0xfc, !PT ;  /* 0x0000000900007212 */ /* 0x000fc800078efcff */
[----:B------:R-:W-:-:S13]  /*8140*/  ISETP.NE.U32.AND P0, PT, R0, RZ, PT ;  /* 0x000000ff0000720c */ /* 0x000fda0003f05070 */
[----:B------:R-:W-:Y:S05]  /*8150*/  @P0 BRA `(.L_x_68) ;  /* 0x0000000000680947 */ /* 0x000fea0003800000 */
[----:B------:R-:W2:Y:S01]  /*8160*/  I2F.U32.RP R11, R8 ;  /* 0x00000008000b7306 */ /* 0x000ea20000209000 */
[----:B-1----:R-:W-:Y:S01]  /*8170*/  IMAD R17, R95, R8, R18 ;  /* 0x000000085f117224 */ /* 0x002fe200078e0212 */
[----:B------:R-:W-:Y:S01]  /*8180*/  ISETP.NE.U32.AND P0, PT, R8, RZ, PT ;  /* 0x000000ff0800720c */ /* 0x000fe20003f05070 */
[----:B------:R-:W-:-:S03]  /*8190*/  IMAD.MOV.U32 R82, RZ, RZ, RZ ;  /* 0x000000ffff527224 */ /* 0x000fc600078e00ff */
[----:B------:R-:W-:-:S04]  /*81a0*/  IADD3 R17, PT, PT, R10, UR10, R17 ;  /* 0x0000000a0a117c10 */ /* 0x000fc8000fffe011 */
[----:B------:R-:W-:-:S04]  /*81b0*/  IADD3 R17, PT, PT, R17, R10, RZ ;  /* 0x0000000a11117210 */ /* 0x000fc80007ffe0ff */
[----:B------:R-:W-:Y:S01]  /*81c0*/  IADD3 R17, PT, PT, R10, -UR10, R17 ;  /* 0x8000000a0a117c10 */ /* 0x000fe2000fffe011 */
[----:B--2---:R-:W1:Y:S02]  /*81d0*/  MUFU.RCP R0, R11 ;  /* 0x0000000b00007308 */ /* 0x004e640000001000 */
[----:B-1----:R-:W-:-:S06]  /*81e0*/  VIADD R0, R0, 0xffffffe ;  /* 0x0ffffffe00007836 */ /* 0x002fcc0000000000 */
[----:B------:R-:W1:Y:S02]  /*81f0*/  F2I.FTZ.U32.TRUNC.NTZ R83, R0 ;  /* 0x0000000000537305 */ /* 0x000e64000021f000 */
[----:B-1----:R-:W-:-:S04]  /*8200*/  IMAD.MOV R7, RZ, RZ, -R83 ;  /* 0x000000ffff077224 */ /* 0x002fc800078e0a53 */
        /* <DEDUP_REMOVED lines=8> */
[----:B------:R-:W-:Y:S02]  /*8290*/  ISETP.GE.U32.AND P1, PT, R7, R8, PT ;  /* 0x000000080700720c */ /* 0x000fe40003f26070 */
[----:B------:R-:W-:-:S11]  /*82a0*/  MOV R7, RZ ;  /* 0x000000ff00077202 */ /* 0x000fd60000000f00 */
[----:B------:R-:W-:Y:S01]  /*82b0*/  @P1 VIADD R16, R16, 0x1 ;  /* 0x0000000110101836 */ /* 0x000fe20000000000 */
[----:B------:R-:W-:-:S04]  /*82c0*/  @!P0 LOP3.LUT R16, RZ, R8, RZ, 0x33, !PT ;  /* 0x00000008ff108212 */ /* 0x000fc800078e33ff */
[----:B------:R-:W-:-:S05]  /*82d0*/  IADD3 R11, PT, PT, -R16, RZ, RZ ;  /* 0x000000ff100b7210 */ /* 0x000fca0007ffe1ff */
[----:B------:R-:W-:Y:S01]  /*82e0*/  IMAD R82, R8, R11, R17 ;  /* 0x0000000b08527224 */ /* 0x000fe200078e0211 */
[----:B------:R-:W-:Y:S05]  /*82f0*/  BRA `(.L_x_69) ;  /* 0x0000000000507947 */ /* 0x000fea0003800000 */
.L_x_68:
[----:B------:R-:W2:Y:S01]  /*8300*/  LDCU.64 UR4, c[0x0][0x460] ;  /* 0x00008c00ff0477ac */ /* 0x000ea20008000a00 */
[----:B------:R-:W-:Y:S02]  /*8310*/  IADD3 R10, P1, P0, R10, -UR10, R82 ;  /* 0x8000000a0a0a7c10 */ /* 0x000fe4000f83e052 */
[----:B------:R-:W-:Y:S02]  /*8320*/  MOV R88, 0x8390 ;  /* 0x0000839000587802 */ /* 0x000fe40000000f00 */
[----:B------:R-:W-:Y:S02]  /*8330*/  IADD3.X R11, PT, PT, R11, ~UR11, R83, P1, P0 ;  /* 0x8000000b0b0b7c10 */ /* 0x000fe40008fe0453 */
[----:B------:R-:W-:-:S03]  /*8340*/  MOV R0, R10 ;  /* 0x0000000a00007202 */ /* 0x000fc60000000f00 */
[----:B-1----:R-:W-:Y:S02]  /*8350*/  IMAD.MOV.U32 R83, RZ, RZ, R11 ;  /* 0x000000ffff537224 */ /* 0x002fe400078e000b */
[----:B--2---:R-:W-:Y:S02]  /*8360*/  IMAD.U32 R89, RZ, RZ, UR4 ;  /* 0x00000004ff597e24 */ /* 0x004fe4000f8e00ff */
[----:B------:R-:W-:Y:S02]  /*8370*/  IMAD.U32 R87, RZ, RZ, UR5 ;  /* 0x00000005ff577e24 */ /* 0x000fe4000f8e00ff */
        /* <DEDUP_REMOVED lines=12> */
.L_x_69:
[----:B------:R-:W-:Y:S05]  /*8440*/  BSYNC.RECONVERGENT B0 ;  /* 0x0000000000007941 */ /* 0x000fea0003800200 */
.L_x_67:
[----:B------:R-:W1:Y:S01]  /*8450*/  LDC.64 R10, c[0x0][0x468] ;  /* 0x00011a00ff0a7b82 */ /* 0x000e620000000a00 */
[----:B------:R-:W2:Y:S01]  /*8460*/  LDCU.64 UR4, c[0x0][0x380] ;  /* 0x00007000ff0477ac */ /* 0x000ea20008000a00 */
[--C-:B------:R-:W-:Y:S01]  /*8470*/  SHF.R.U64 R17, R82, 0x3, R7.reuse ;  /* 0x0000000352117819 */ /* 0x100fe20000001207 */
[----:B------:R-:W-:Y:S01]  /*8480*/  VIADD R0, R95, 0x3 ;  /* 0x000000035f007836 */ /* 0x000fe20000000000 */
[----:B------:R-:W-:Y:S02]  /*8490*/  BSSY.RECONVERGENT B0, `(.L_x_70) ;  /* 0x0000030000007945 */ /* 0x000fe40003800200 */
[----:B------:R-:W-:Y:S02]  /*84a0*/  ISETP.GE.U32.AND P3, PT, R16, R17, PT ;  /* 0x000000111000720c */ /* 0x000fe40003f66070 */
[----:B--2---:R-:W-:Y:S02]  /*84b0*/  ISETP.GE.AND P0, PT, R0, UR4, PT ;  /* 0x0000000400007c0c */ /* 0x004fe4000bf06270 */
[----:B------:R-:W-:-:S02]  /*84c0*/  SHF.R.U32.HI R0, RZ, 0x3, R7 ;  /* 0x00000003ff007819 */ /* 0x000fc40000011607 */
[----:B------:R-:W-:Y:S02]  /*84d0*/  ISETP.LT.AND P4, PT, R93, UR5, !P0 ;  /* 0x000000055d007c0c */ /* 0x000fe4000c781270 */
[----:B-1----:R-:W-:Y:S02]  /*84e0*/  IADD3 R111, P2, PT, R110, R10, RZ ;  /* 0x0000000a6e6f7210 */ /* 0x002fe40007f5e0ff */
[----:B------:R-:W-:Y:S02]  /*84f0*/  SHF.R.S32.HI R7, RZ, 0x1f, R16 ;  /* 0x0000001fff077819 */ /* 0x000fe40000011410 */
[----:B------:R-:W-:Y:S02]  /*8500*/  IADD3 R17, P1, PT, R10, R111, RZ ;  /* 0x0000006f0a117210 */ /* 0x000fe40007f3e0ff */
[----:B------:R-:W-:Y:S02]  /*8510*/  ISETP.GE.U32.AND.EX P3, PT, R7, R0, P4, P3 ;  /* 0x000000000700720c */ /* 0x000fe40002766130 */
[----:B------:R-:W-:-:S02]  /*8520*/  IADD3.X R104, PT, PT, R11, R104, R11, P1, P2 ;  /* 0x000000680b687210 */ /* 0x000fc40000fe440b */
[----:B------:R-:W-:-:S05]  /*8530*/  IADD3 R17, P1, PT, R17, R10, RZ ;  /* 0x0000000a11117210 */ /* 0x000fca0007f3e0ff */
        /* <DEDUP_REMOVED lines=10> */
[----:B------:R-:W-:Y:S02]  /*85e0*/  IMAD R19, R95, R8, R18 ;  /* 0x000000085f137224 */ /* 0x000fe400078e0212 */
[----:B-1----:R-:W-:Y:S02]  /*85f0*/  IMAD.MOV.U32 R14, RZ, RZ, RZ ;  /* 0x000000ffff0e7224 */ /* 0x002fe400078e00ff */
[----:B------:R-:W-:Y:S01]  /*8600*/  IMAD.MOV.U32 R83, RZ, RZ, RZ ;  /* 0x000000ffff537224 */ /* 0x000fe200078e00ff */
[----:B------:R-:W-:-:S04]  /*8610*/  IADD3 R19, PT, PT, R10, 0x100, R19 ;  /* 0x000001000a137810 */ /* 0x000fc80007ffe013 */
[----:B------:R-:W-:Y:S01]  /*8620*/  LEA R19, R10, R19, 0x1 ;  /* 0x000000130a137211 */ /* 0x000fe200078e08ff */
[----:B--2---:R-:W1:Y:S02]  /*8630*/  MUFU.RCP R9, R11 ;  /* 0x0000000b00097308 */ /* 0x004e640000001000 */
[----:B-1----:R-:W-:-:S06]  /*8640*/  IADD3 R9, PT, PT, R9, 0xffffffe, RZ ;  /* 0x0ffffffe09097810 */ /* 0x002fcc0007ffe0ff */
[----:B------:R-:W1:Y:S02]  /*8650*/  F2I.FTZ.U32.TRUNC.NTZ R15, R9 ;  /* 0x00000009000f7305 */ /* 0x000e64000021f000 */
[----:B-1----:R-:W-:-:S05]  /*8660*/  IADD3 R0, PT, PT, RZ, -R15, RZ ;  /* 0x8000000fff007210 */ /* 0x002fca0007ffe0ff */
        /* <DEDUP_REMOVED lines=13> */
.L_x_71:
[----:B------:R-:W2:Y:S01]  /*8740*/  LDCU.64 UR4, c[0x0][0x460] ;  /* 0x00008c00ff0477ac */ /* 0x000ea20008000a00 */
[----:B------:R-:W-:Y:S01]  /*8750*/  MOV R84, 0x8790 ;  /* 0x0000879000547802 */ /* 0x000fe20000000f00 */
[----:B--2---:R-:W-:Y:S01]  /*8760*/  IMAD.U32 R86, RZ, RZ, UR4 ;  /* 0x00000004ff567e24 */ /* 0x004fe2000f8e00ff */
[----:B-1----:R-:W-:Y:S02]  /*8770*/  MOV R83, UR5 ;  /* 0x0000000500537c02 */ /* 0x002fe40008000f00 */
[----:B-----5:R-:W-:Y:S05]  /*8780*/  CALL.REL.NOINC `($__internal_1_$__cuda_sm20_rem_u64) ;  /* 0x0000012800907944 */ /* 0x020fea0003c00000 */
.L_x_72:
[----:B------:R-:W-:Y:S05]  /*8790*/  BSYNC.RECONVERGENT B0 ;  /* 0x0000000000007941 */ /* 0x000fea0003800200 */
.L_x_70:
[----:B------:R-:W1:Y:S01]  /*87a0*/  LDC.64 R8, c[0x0][0x468] ;  /* 0x00011a00ff087b82 */ /* 0x000e620000000a00 */
[----:B------:R-:W2:Y:S01]  /*87b0*/  LDCU UR26, c[0x0][0x384] ;  /* 0x00007080ff1a77ac */ /* 0x000ea20008000800 */
[--C-:B------:R-:W-:Y:S02]  /*87c0*/  SHF.R.U64 R11, R82, 0x3, R83.reuse ;  /* 0x00000003520b7819 */ /* 0x100fe40000001253 */
[----:B------:R-:W-:Y:S02]  /*87d0*/  SHF.R.U32.HI R0, RZ, 0x3, R83 ;  /* 0x00000003ff007819 */ /* 0x000fe40000011653 */
[----:B------:R-:W-:Y:S02]  /*87e0*/  ISETP.GE.U32.AND P2, PT, R16, R11, PT ;  /* 0x0000000b1000720c */ /* 0x000fe40003f46070 */
[----:B--2---:R-:W-:-:S04]  /*87f0*/  ISETP.LT.AND P3, PT, R6, UR26, !P0 ;  /* 0x0000001a06007c0c */ /* 0x004fc8000c761270 */
[----:B------:R-:W-:Y:S02]  /*8800*/  ISETP.GE.U32.AND.EX P3, PT, R7, R0, P3, P2 ;  /* 0x000000000700720c */ /* 0x000fe40001f66120 */
[----:B-1----:R-:W-:-:S04]  /*8810*/  IADD3 R5, P1, PT, R5, R8, RZ ;  /* 0x0000000805057210 */ /* 0x002fc80007f3e0ff */
[----:B------:R-:W-:-:S04]  /*8820*/  IADD3 R5, P0, PT, R5, R8, RZ ;  /* 0x0000000805057210 */ /* 0x000fc80007f1e0ff */
[----:B------:R-:W-:Y:S02]  /*8830*/  IADD3 R8, P2, PT, R8, R5, RZ ;  /* 0x0000000508087210 */ /* 0x000fe40007f5e0ff */
[----:B------:R-:W-:-:S05]  /*8840*/  IADD3.X R4, PT, PT, R9, R4, R9, P0, P1 ;  /* 0x0000000409047210 */ /* 0x000fca00007e2409 */
[----:B------:R-:W-:-:S05]  /*8850*/  IMAD.X R9, R9, 0x1, R4, P2 ;  /* 0x0000000109097824 */ /* 0x000fca00010e0604 */
[----:B------:R3:W-:Y:S02]  /*8860*/  @P3 STG.E.64 desc[UR12][R8.64+0x100], R12 ;  /* 0x0001000c08003986 */ /* 0x0007e4000c101b0c */
.L_x_48:
[----:B------:R-:W-:Y:S05]  /*8870*/  BSYNC.RECONVERGENT B1 ;  /* 0x0000000000017941 */ /* 0x000fea0003800200 */
.L_x_46:
[----:B------:R-:W4:Y:S01]  /*8880*/  S2UR UR24, SR_CTAID.Y ;  /* 0x00000000001879c3 */ /* 0x000f220000002600 */
[----:B------:R-:W2:Y:S01]  /*8890*/  LDCU UR6, c[0x0][0x398] ;  /* 0x00007300ff0677ac */ /* 0x000ea20008000800 */
[----:B------:R-:W-:Y:S01]  /*88a0*/  IADD3 R102, P0, PT, R102, UR16, RZ ;  /* 0x0000001066667c10 */ /* 0x000fe2000ff1e0ff */
[----:B------:R-:W-:Y:S01]  /*88b0*/  BSSY.RECONVERGENT B1, `(.L_x_73) ;  /* 0x00001b1000017945 */ /* 0x000fe20003800200 */
[----:B-1----:R-:W-:Y:S01]  /*88c0*/  VIADD R4, R93, 0x20 ;  /* 0x000000205d047836 */ /* 0x002fe20000000000 */
[----:B------:R-:W-:Y:S01]  /*88d0*/  UMOV UR5, 0xffffffff ;  /* 0xffffffff00057882 */ /* 0x000fe20000000000 */
[----:B------:R-:W-:Y:S01]  /*88e0*/  VIADD R5, R95, 0x8 ;  /* 0x000000085f057836 */ /* 0x000fe20000000000 */
[----:B------:R-:W-:Y:S01]  /*88f0*/  IADD3.X R103, PT, PT, R103, UR17, RZ, P0, !PT ;  /* 0x0000001167677c10 */ /* 0x000fe200087fe4ff */
[----:B--2---:R-:W-:-:S04]  /*8900*/  USHF.L.U32 UR5, UR5, UR6, URZ ;  /* 0x0000000605057299 */ /* 0x004fc800080006ff */
[----:B------:R-:W-:Y:S02]  /*8910*/  ULOP3.LUT UR5, UR14, UR5, URZ, 0x30, !UPT ;  /* 0x000000050e057292 */ /* 0x000fe4000f8e30ff */
[----:B----4-:R-:W-:Y:S02]  /*8920*/  USHF.L.U32 UR4, UR24, UR6, URZ ;  /* 0x0000000618047299 */ /* 0x010fe400080006ff */
[----:B------:R-:W-:Y:S02]  /*8930*/  USHF.R.U32.HI UR6, URZ, UR6, UR14 ;  /* 0x00000006ff067299 */ /* 0x000fe4000801160e */
[----:B------:R-:W-:Y:S02]  /*8940*/  UIADD3 UR4, UPT, UPT, UR4, UR5, URZ ;  /* 0x0000000504047290 */ /* 0x000fe4000fffe0ff */
[----:B------:R-:W-:Y:S02]  /*8950*/  USHF.L.U32 UR6, UR6, 0x7, URZ ;  /* 0x0000000706067899 */ /* 0x000fe400080006ff */
[----:B------:R-:W-:-:S04]  /*8960*/  ULEA UR4, UR4, 0x40, 0x6 ;  /* 0x0000004004047891 */ /* 0x000fc8000f8e30ff */
[----:B------:R-:W-:-:S09]  /*8970*/  UISETP.GE.AND UP0, UPT, UR6, UR4, UPT ;  /* 0x000000040600728c */ /* 0x000fd2000bf06270 */
[----:B------:R-:W-:Y:S05]  /*8980*/  BRA.U UP0, `(.L_x_74) ;  /* 0x0000001900047547 */ /* 0x000fea000b800000 */
[----:B------:R-:W-:Y:S01]  /*8990*/  IADD3 R10, P0, PT, R102, -UR8, RZ ;  /* 0x80000008660a7c10 */ /* 0x000fe2000ff1e0ff */
[----:B------:R-:W-:Y:S03]  /*89a0*/  BSSY.RECONVERGENT B0, `(.L_x_75) ;  /* 0x0000029000007945 */ /* 0x000fe60003800200 */
[----:B------:R-:W-:-:S04]  /*89b0*/  IADD3.X R11, PT, PT, R103, ~UR9, RZ, P0, !PT ;  /* 0x80000009670b7c10 */ /* 0x000fc800087fe4ff */
[----:B------:R-:W-:-:S04]  /*89c0*/  LOP3.LUT R0, R11, UR21, RZ, 0xfc, !PT ;  /* 0x000000150b007c12 */ /* 0x000fc8000f8efcff */
[----:B------:R-:W-:-:S13]  /*89d0*/  ISETP.NE.U32.AND P0, PT, R0, RZ, PT ;  /* 0x000000ff0000720c */ /* 0x000fda0003f05070 */
[----:B------:R-:W-:Y:S05]  /*89e0*/  @P0 BRA `(.L_x_76) ;  /* 0x0000000000580947 */ /* 0x000fea0003800000 */
[----:B---3--:R-:W1:Y:S01]  /*89f0*/  I2F.U32.RP R8, UR20 ;  /* 0x0000001400087d06 */ /* 0x008e620008209000 */
[----:B------:R-:W-:-:S07]  /*8a00*/  ISETP.NE.U32.AND P0, PT, RZ, UR20, PT ;  /* 0x00000014ff007c0c */ /* 0x000fce000bf05070 */
[----:B-1----:R-:W1:Y:S02]  /*8a10*/  MUFU.RCP R6, R8 ;  /* 0x0000000800067308 */ /* 0x002e640000001000 */
[----:B-1----:R-:W-:-:S06]  /*8a20*/  IADD3 R6, PT, PT, R6, 0xffffffe, RZ ;  /* 0x0ffffffe06067810 */ /* 0x002fcc0007ffe0ff */
[----:B------:R-:W1:Y:S02]  /*8a30*/  F2I.FTZ.U32.TRUNC.NTZ R7, R6 ;  /* 0x0000000600077305 */ /* 0x000e64000021f000 */
[----:B-1----:R-:W-:Y:S01]  /*8a40*/  IADD3 R0, PT, PT, RZ, -R7, RZ ;  /* 0x80000007ff007210 */ /* 0x002fe20007ffe0ff */
        /* <DEDUP_REMOVED lines=16> */
.L_x_76:
[----:B------:R-:W-:Y:S01]  /*8b50*/  IMAD.MOV.U32 R0, RZ, RZ, R10 ;  /* 0x000000ffff007224 */ /* 0x000fe200078e000a */
[----:B------:R-:W-:Y:S01]  /*8b60*/  MOV R89, UR20 ;  /* 0x0000001400597c02 */ /* 0x000fe20008000f00 */
[----:B------:R-:W-:Y:S01]  /*8b70*/  IMAD.MOV.U32 R83, RZ, RZ, R11 ;  /* 0x000000ffff537224 */ /* 0x000fe200078e000b */
[----:B------:R-:W-:Y:S02]  /*8b80*/  MOV R87, UR21 ;  /* 0x0000001500577c02 */ /* 0x000fe40008000f00 */
[----:B------:R-:W-:Y:S02]  /*8b90*/  MOV R88, 0x8bb0 ;  /* 0x00008bb000587802 */ /* 0x000fe40000000f00 */
[----:B---3-5:R-:W-:Y:S05]  /*8ba0*/  CALL.REL.NOINC `($__internal_0_$__cuda_sm20_div_u64) ;  /* 0x0000012000747944 */ /* 0x028fea0003c00000 */
        /* <DEDUP_REMOVED lines=8> */
.L_x_77:
[----:B------:R-:W-:Y:S05]  /*8c30*/  BSYNC.RECONVERGENT B0 ;  /* 0x0000000000007941 */ /* 0x000fea0003800200 */
.L_x_75:
[----:B------:R-:W1:Y:S01]  /*8c40*/  LDCU.64 UR4, c[0x0][0x380] ;  /* 0x00007000ff0477ac */ /* 0x000e620008000a00 */
[--C-:B------:R-:W-:Y:S02]  /*8c50*/  SHF.R.U64 R6, R6, 0x3, R7.reuse ;  /* 0x0000000306067819 */ /* 0x100fe40000001207 */
        /* <DEDUP_REMOVED lines=33> */
.L_x_79:
[----:B------:R-:W-:Y:S01]  /*8e70*/  IMAD.MOV.U32 R87, RZ, RZ, R7 ;  /* 0x000000ffff577224 */ /* 0x000fe200078e0007 */
[----:B------:R-:W-:Y:S01]  /*8e80*/  MOV R86, UR20 ;  /* 0x0000001400567c02 */ /* 0x000fe20008000f00 */
[----:B------:R-:W-:Y:S01]  /*8e90*/  IMAD.MOV.U32 R85, RZ, RZ, R6 ;  /* 0x000000ffff557224 */ /* 0x000fe200078e0006 */
[----:B------:R-:W-:Y:S02]  /*8ea0*/  MOV R83, UR21 ;  /* 0x0000001500537c02 */ /* 0x000fe40008000f00 */
[----:B------:R-:W-:Y:S02]  /*8eb0*/  MOV R84, 0x8ed0 ;  /* 0x00008ed000547802 */ /* 0x000fe40000000f00 */
[----:B----45:R-:W-:Y:S05]  /*8ec0*/  CALL.REL.NOINC `($__internal_1_$__cuda_sm20_rem_u64) ;  /* 0x0000012000c07944 */ /* 0x030fea0003c00000 */
.L_x_80:
[----:B------:R-:W-:Y:S05]  /*8ed0*/  BSYNC.RECONVERGENT B0 ;  /* 0x0000000000007941 */ /* 0x000fea0003800200 */
.L_x_78:
[----:B------:R-:W1:Y:S01]  /*8ee0*/  LDCU.64 UR4, c[0x0][0x380] ;  /* 0x00007000ff0477ac */ /* 0x000e620008000a00 */
[--C-:B------:R-:W-:Y:S02]  /*8ef0*/  SHF.R.U64 R0, R82, 0x3, R83.reuse ;  /* 0x0000000352007819 */ /* 0x100fe40000001253 */
[----:B------:R-:W-:Y:S02]  /*8f00*/  SHF.R.U32.HI R11, RZ, 0x3, R83 ;  /* 0x00000003ff0b7819 */ /* 0x000fe40000011653 */
[----:B------:R-:W-:Y:S02]  /*8f10*/  ISETP.GE.U32.AND P0, PT, R9, R0, PT ;  /* 0x000000000900720c */ /* 0x000fe40003f06070 */
[----:B-1----:R-:W-:-:S04]  /*8f20*/  ISETP.GE.AND P1, PT, R4, UR5, PT ;  /* 0x0000000504007c0c */ /* 0x002fc8000bf26270 */
[----:B------:R-:W-:-:S04]  /*8f30*/  ISETP.LT.AND P2, PT, R5, UR4, !P1 ;  /* 0x0000000405007c0c */ /* 0x000fc8000cf41270 */
        /* <DEDUP_REMOVED lines=34> */
.L_x_82:
        /* <DEDUP_REMOVED lines=14> */
.L_x_83:
[----:B------:R-:W-:Y:S05]  /*9240*/  BSYNC.RECONVERGENT B0 ;  /* 0x0000000000007941 */ /* 0x000fea0003800200 */
.L_x_81:
[----:B------:R-:W1:Y:S01]  /*9250*/  LDCU.64 UR4, c[0x0][0x380] ;  /* 0x00007000ff0477ac */ /* 0x000e620008000a00 */
[----:B------:R-:W-:Y:S01]  /*9260*/  SHF.R.U64 R13, R11, 0x3, R0 ;  /* 0x000000030b0d7819 */ /* 0x000fe20000001200 */
[----:B------:R-:W-:Y:S01]  /*9270*/  VIADD R11, R95, 0x9 ;  /* 0x000000095f0b7836 */ /* 0x000fe20000000000 */
[----:B------:R-:W-:Y:S02]  /*9280*/  SHF.R.S32.HI R10, RZ, 0x1f, R12 ;  /* 0x0000001fff0a7819 */ /* 0x000fe4000001140c */
[----:B------:R-:W-:Y:S02]  /*9290*/  ISETP.GE.U32.AND P2, PT, R12, R13, PT ;  /* 0x0000000d0c00720c */ /* 0x000fe40003f46070 */
[----:B------:R-:W-:Y:S02]  /*92a0*/  SHF.R.U32.HI R13, RZ, 0x3, R0 ;  /* 0x00000003ff0d7819 */ /* 0x000fe40000011600 */
        /* <DEDUP_REMOVED lines=30> */
.L_x_85:
[----:B------:R-:W-:Y:S01]  /*9490*/  IMAD.MOV.U32 R87, RZ, RZ, R7 ;  /* 0x000000ffff577224 */ /* 0x000fe200078e0007 */
[----:B------:R-:W-:Y:S01]  /*94a0*/  MOV R86, UR20 ;  /* 0x0000001400567c02 */ /* 0x000fe20008000f00 */
[----:B------:R-:W-:Y:S01]  /*94b0*/  IMAD.MOV.U32 R85, RZ, RZ, R6 ;  /* 0x000000ffff557224 */ /* 0x000fe200078e0006 */
[----:B------:R-:W-:Y:S02]  /*94c0*/  MOV R83, UR21 ;  /* 0x0000001500537c02 */ /* 0x000fe40008000f00 */
[----:B------:R-:W-:Y:S02]  /*94d0*/  MOV R84, 0x94f0 ;  /* 0x000094f000547802 */ /* 0x000fe40000000f00 */
[----:B----45:R-:W-:Y:S05]  /*94e0*/  CALL.REL.NOINC `($__internal_1_$__cuda_sm20_rem_u64) ;  /* 0x0000011c00387944 */ /* 0x030fea0003c00000 */
.L_x_86:
[----:B------:R-:W-:Y:S05]  /*94f0*/  BSYNC.RECONVERGENT B0 ;  /* 0x0000000000007941 */ /* 0x000fea0003800200 */
.L_x_84:
[----:B------:R-:W1:Y:S01]  /*9500*/  LDCU UR4, c[0x0][0x380] ;  /* 0x00007000ff0477ac */ /* 0x000e620008000800 */
[--C-:B------:R-:W-:Y:S02]  /*9510*/  SHF.R.U64 R15, R82, 0x3, R83.reuse ;  /* 0x00000003520f7819 */ /* 0x100fe40000001253 */
        /* <DEDUP_REMOVED lines=16> */
[----:B------:R-:W-:-:S07]  /*9620*/  ISETP.NE.U32.AND P1, PT, RZ, UR20, PT ;  /* 0x00000014ff007c0c */ /* 0x000fce000bf25070 */
[----:B-1----:R-:W1:Y:S02]  /*9630*/  MUFU.RCP R12, R14 ;  /* 0x0000000e000c7308 */ /* 0x002e640000001000 */
[----:B-1----:R-:W-:-:S06]  /*9640*/  IADD3 R12, PT, PT, R12, 0xffffffe, RZ ;  /* 0x0ffffffe0c0c7810 */ /* 0x002fcc0007ffe0ff */
[----:B------:R-:W1:Y:S02]  /*9650*/  F2I.FTZ.U32.TRUNC.NTZ R13, R12 ;  /* 0x0000000c000d7305 */ /* 0x000e64000021f000 */
[----:B-1----:R-:W-:Y:S01]  /*9660*/  IMAD.MOV R0, RZ, RZ, -R13 ;  /* 0x000000ffff007224 */ /* 0x002fe200078e0a0d */
[----:B------:R-:W-:-:S03]  /*9670*/  MOV R12, RZ ;  /* 0x000000ff000c7202 */ /* 0x000fc60000000f00 */
[----:B------:R-:W-:-:S04]  /*9680*/  IMAD R0, R0, UR20, RZ ;  /* 0x0000001400007c24 */ /* 0x000fc8000f8e02ff */
[----:B------:R-:W-:-:S06]  /*9690*/  IMAD.HI.U32 R11, R13, R0, R12 ;  /* 0x000000000d0b7227 */ /* 0x000fcc00078e000c */
[----:B------:R-:W-:-:S04]  /*96a0*/  IMAD.HI.U32 R11, R11, R10, RZ ;  /* 0x0000000a0b0b7227 */ /* 0x000fc800078e00ff */
[----:B------:R-:W-:-:S04]  /*96b0*/  IMAD.MOV R13, RZ, RZ, -R11 ;  /* 0x000000ffff0d7224 */ /* 0x000fc800078e0a0b */
[----:B------:R-:W-:-:S05]  /*96c0*/  IMAD R13, R13, UR20, R10 ;  /* 0x000000140d0d7c24 */ /* 0x000fca000f8e020a */
[----:B------:R-:W-:-:S13]  /*96d0*/  ISETP.GE.U32.AND P3, PT, R13, UR20, PT ;  /* 0x000000140d007c0c */ /* 0x000fda000bf66070 */
[----:B------:R-:W-:Y:S01]  /*96e0*/  @P3 IADD3 R13, PT, PT, R13, -UR20, RZ ;  /* 0x800000140d0d3c10 */ /* 0x000fe2000fffe0ff */
[----:B------:R-:W-:-:S03]  /*96f0*/  @P3 VIADD R11, R11, 0x1 ;  /* 0x000000010b0b3836 */ /* 0x000fc60000000000 */
[----:B------:R-:W-:-:S13]  /*9700*/  ISETP.GE.U32.AND P2, PT, R13, UR20, PT ;  /* 0x000000140d007c0c */ /* 0x000fda000bf46070 */
[----:B------:R-:W-:Y:S02]  /*9710*/  @P2 IADD3 R11, PT, PT, R11, 0x1, RZ ;  /* 0x000000010b0b2810 */ /* 0x000fe40007ffe0ff */
[----:B------:R-:W-:-:S04]  /*9720*/  @!P1 LOP3.LUT R11, RZ, UR20, RZ, 0x33, !PT ;  /* 0x00000014ff0b9c12 */ /* 0x000fc8000f8e33ff */
[----:B------:R-:W-:-:S05]  /*9730*/  IADD3 R13, PT, PT, -R11, RZ, RZ ;  /* 0x000000ff0b0d7210 */ /* 0x000fca0007ffe1ff */
[----:B------:R-:W-:Y:S01]  /*9740*/  IMAD R10, R13, UR20, R10 ;  /* 0x000000140d0a7c24 */ /* 0x000fe2000f8e020a */
[----:B------:R-:W-:Y:S05]  /*9750*/  BRA `(.L_x_89) ;  /* 0x0000000000387947 */ /* 0x000fea0003800000 */
.L_x_88:
[----:B------:R-:W-:Y:S01]  /*9760*/  IMAD.MOV.U32 R0, RZ, RZ, R10 ;  /* 0x000000ffff007224 */ /* 0x000fe200078e000a */
[----:B------:R-:W-:Y:S01]  /*9770*/  MOV R89, UR20 ;  /* 0x0000001400597c02 */ /* 0x000fe20008000f00 */
[----:B------:R-:W-:Y:S01]  /*9780*/  IMAD.MOV.U32 R83, RZ, RZ, R11 ;  /* 0x000000ffff537224 */ /* 0x000fe200078e000b */
[----:B------:R-:W-:Y:S02]  /*9790*/  MOV R87, UR21 ;  /* 0x0000001500577c02 */ /* 0x000fe40008000f00 */
[----:B------:R-:W-:Y:S02]  /*97a0*/  MOV R88, 0x97c0 ;  /* 0x000097c000587802 */ /* 0x000fe40000000f00 */
[----:B----45:R-:W-:Y:S05]  /*97b0*/  CALL.REL.NOINC `($__internal_0_$__cuda_sm20_div_u64) ;  /* 0x0000011400707944 */ /* 0x030fea0003c00000 */
[----:B------:R-:W-:-:S04]  /*97c0*/  IADD3 R13, P1, PT, RZ, -R83, RZ ;  /* 0x80000053ff0d7210 */ /* 0x000fc80007f3e0ff */
[----:B------:R-:W-:Y:S01]  /*97d0*/  IADD3.X R0, PT, PT, RZ, ~R85, RZ, P1, !PT ;  /* 0x80000055ff007210 */ /* 0x000fe20000ffe4ff */
[----:B------:R-:W-:Y:S01]  /*97e0*/  IMAD.WIDE.U32 R14, R13, UR20, R10 ;  /* 0x000000140d0e7c25 */ /* 0x000fe2000f8e000a */
[----:B------:R-:W-:-:S03]  /*97f0*/  MOV R11, R83 ;  /* 0x00000053000b7202 */ /* 0x000fc60000000f00 */
[----:B------:R-:W-:Y:S01]  /*9800*/  IMAD R0, R0, UR20, RZ ;  /* 0x0000001400007c24 */ /* 0x000fe2000f8e02ff */
[----:B------:R-:W-:-:S03]  /*9810*/  MOV R10, R14 ;  /* 0x0000000e000a7202 */ /* 0x000fc60000000f00 */
[----:B------:R-:W-:-:S05]  /*9820*/  IMAD R0, R13, UR21, R0 ;  /* 0x000000150d007c24 */ /* 0x000fca000f8e0200 */
[----:B------:R-:W-:Y:S02]  /*9830*/  IADD3 R12, PT, PT, R0, R15, RZ ;  /* 0x0000000f000c7210 */ /* 0x000fe40007ffe0ff */
.L_x_89:
[----:B------:R-:W-:Y:S05]  /*9840*/  BSYNC.RECONVERGENT B0 ;  /* 0x0000000000007941 */ /* 0x000fea0003800200 */
.L_x_87:
[----:B------:R-:W1:Y:S01]  /*9850*/  LDCU UR4, c[0x0][0x380] ;  /* 0x00007000ff0477ac */ /* 0x000e620008000800 */
[--C-:B------:R-:W-:Y:S01]  /*9860*/  SHF.R.U64 R10, R10, 0x3, R12.reuse ;  /* 0x000000030a0a7819 */ /* 0x100fe2000000120c */
[----:B------:R-:W-:Y:S01]  /*9870*/  VIADD R0, R95, 0xa ;  /* 0x0000000a5f007836 */ /* 0x000fe20000000000 */
[----:B------:R-:W-:Y:S02]  /*9880*/  SHF.R.U32.HI R13, RZ, 0x3, R12 ;  /* 0x00000003ff0d7819 */ /* 0x000fe4000001160c */
[----:B------:R-:W-:Y:S02]  /*9890*/  ISETP.GE.U32.AND P1, PT, R11, R10, PT ;  /* 0x0000000a0b00720c */ /* 0x000fe40003f26070 */
[----:B------:R-:W-:Y:S02]  /*98a0*/  SHF.R.S32.HI R10, RZ, 0x1f, R11 ;  /* 0x0000001fff0a7819 */ /* 0x000fe4000001140b */
[----:B-1----:R-:W-:-:S04]  /*98b0*/  ISETP.LT.AND P0, PT, R0, UR4, !P0 ;  /* 0x0000000400007c0c */ /* 0x002fc8000c701270 */
[----:B------:R-:W-:-:S13]  /*98c0*/  ISETP.GE.U32.AND.EX P0, PT, R10, R13, P0, P1 ;  /* 0x0000000d0a00720c */ /* 0x000fda0000706110 */
[----:B------:R1:W4:Y:S01]  /*98d0*/  @P0 LDG.E.LTC128B.64 R72, desc[UR12][R8.64] ;  /* 0x0000000c08480981 */ /* 0x000322000c1e1b20 */
[----:B------:R-:W-:Y:S01]  /*98e0*/  IADD3 R7, P0, PT, R7, UR18, RZ ;  /* 0x0000001207077c10 */ /* 0x000fe2000ff1e0ff */
[----:B------:R-:W-:Y:S03]  /*98f0*/  BSSY.RECONVERGENT B0, `(.L_x_90) ;  /* 0x0000020000007945 */ /* 0x000fe60003800200 */
[----:B------:R-:W-:Y:S02]  /*9900*/  IADD3.X R6, PT, PT, R6, UR19, RZ, P0, !PT ;  /* 0x0000001306067c10 */ /* 0x000fe400087fe4ff */
[----:B------:R-:W-:Y:S02]  /*9910*/  ISETP.GE.AND P0, PT, R0, UR4, PT ;  /* 0x0000000400007c0c */ /* 0x000fe4000bf06270 */
        /* <DEDUP_REMOVED lines=23> */
.L_x_91:
[----:B------:R-:W-:Y:S01]  /*9a90*/  IMAD.MOV.U32 R87, RZ, RZ, R7 ;  /* 0x000000ffff577224 */ /* 0x000fe200078e0007 */
[----:B------:R-:W-:Y:S01]  /*9aa0*/  MOV R86, UR20 ;  /* 0x0000001400567c02 */ /* 0x000fe20008000f00 */
[----:B------:R-:W-:Y:S01]  /*9ab0*/  IMAD.MOV.U32 R85, RZ, RZ, R6 ;  /* 0x000000ffff557224 */ /* 0x000fe200078e0006 */
[----:B------:R-:W-:Y:S02]  /*9ac0*/  MOV R83, UR21 ;  /* 0x0000001500537c02 */ /* 0x000fe40008000f00 */
[----:B------:R-:W-:Y:S02]  /*9ad0*/  MOV R84, 0x9af0 ;  /* 0x00009af000547802 */ /* 0x000fe40000000f00 */
[----:B----45:R-:W-:Y:S05]  /*9ae0*/  CALL.REL.NOINC `($__internal_1_$__cuda_sm20_rem_u64) ;  /* 0x0000011400b87944 */ /* 0x030fea0003c00000 */
.L_x_92:
[----:B------:R-:W-:Y:S05]  /*9af0*/  BSYNC.RECONVERGENT B0 ;  /* 0x0000000000007941 */ /* 0x000fea0003800200 */
.L_x_90:
        /* <DEDUP_REMOVED lines=22> */
[----:B-1----:R-:W-:Y:S01]  /*9c60*/  IADD3 R0, PT, PT, RZ, -R13, RZ ;  /* 0x8000000dff007210 */ /* 0x002fe20007ffe0ff */
[----:B------:R-:W-:-:S04]  /*9c70*/  IMAD.MOV.U32 R12, RZ, RZ, RZ ;  /* 0x000000ffff0c7224 */ /* 0x000fc800078e00ff */
        /* <DEDUP_REMOVED lines=15> */
.L_x_94:
        /* <DEDUP_REMOVED lines=14> */
.L_x_95:
[----:B------:R-:W-:Y:S05]  /*9e50*/  BSYNC.RECONVERGENT B0 ;  /* 0x0000000000007941 */ /* 0x000fea0003800200 */
.L_x_93:
[----:B------:R-:W1:Y:S01]  /*9e60*/  LDCU.64 UR4, c[0x0][0x380] ;  /* 0x00007000ff0477ac */ /* 0x000e620008000a00 */
[----:B------:R-:W-:Y:S01]  /*9e70*/  VIADD R12, R95, 0xb ;  /* 0x0000000b5f0c7836 */ /* 0x000fe20000000000 */
        /* <DEDUP_REMOVED lines=34> */
.L_x_97:
[----:B------:R-:W-:Y:S01]  /*a0a0*/  IMAD.U32 R86, RZ, RZ, UR20 ;  /* 0x00000014ff567e24 */ /* 0x000fe2000f8e00ff */
[----:B------:R-:W-:Y:S02]  /*a0b0*/  MOV R83, UR21 ;  /* 0x0000001500537c02 */ /* 0x000fe40008000f00 */
[----:B------:R-:W-:Y:S02]  /*a0c0*/  MOV R84, 0xa0e0 ;  /* 0x0000a0e000547802 */ /* 0x000fe40000000f00 */
[----:B----45:R-:W-:Y:S05]  /*a0d0*/  CALL.REL.NOINC `($__internal_1_$__cuda_sm20_rem_u64) ;  /* 0x00000110003c7944 */ /* 0x030fea0003c00000 */
.L_x_98:
[----:B------:R-:W-:Y:S05]  /*a0e0*/  BSYNC.RECONVERGENT B0 ;  /* 0x0000000000007941 */ /* 0x000fea0003800200 */
.L_x_96:
[----:B------:R-:W1:Y:S01]  /*a0f0*/  LDCU UR26, c[0x0][0x384] ;  /* 0x00007080ff1a77ac */ /* 0x000e620008000800 */
[--C-:B------:R-:W-:Y:S02]  /*a100*/  SHF.R.U64 R0, R82, 0x3, R83.reuse ;  /* 0x0000000352007819 */ /* 0x100fe40000001253 */
[----:B------:R-:W-:Y:S02]  /*a110*/  SHF.R.U32.HI R7, RZ, 0x3, R83 ;  /* 0x00000003ff077819 */ /* 0x000fe40000011653 */
[----:B------:R-:W-:Y:S02]  /*a120*/  ISETP.GE.U32.AND P1, PT, R11, R0, PT ;  /* 0x000000000b00720c */ /* 0x000fe40003f26070 */
[----:B-1----:R-:W-:-:S04]  /*a130*/  ISETP.LT.AND P0, PT, R4, UR26, !P0 ;  /* 0x0000001a04007c0c */ /* 0x002fc8000c701270 */
[----:B------:R-:W-:-:S13]  /*a140*/  ISETP.GE.U32.AND.EX P0, PT, R10, R7, P0, P1 ;  /* 0x000000070a00720c */ /* 0x000fda0000706110 */
[----:B------:R-:W-:Y:S05]  /*a150*/  @!P0 BRA `(.L_x_99) ;  /* 0x0000000000988947 */ /* 0x000fea0003800000 */
[----:B------:R-:W-:Y:S02]  /*a160*/  MOV R2, R8 ;  /* 0x0000000800027202 */ /* 0x000fe40000000f00 */
[----:B------:R-:W-:-:S06]  /*a170*/  MOV R3, R9 ;  /* 0x0000000900037202 */ /* 0x000fcc0000000f00 */
[----:B------:R-:W4:Y:S01]  /*a180*/  LDG.E.LTC128B.64 R2, desc[UR12][R2.64+0x100] ;  /* 0x0001000c02027981 */ /* 0x000f22000c1e1b20 */
[----:B------:R-:W-:Y:S05]  /*a190*/  BRA `(.L_x_99) ;  /* 0x0000000000887947 */ /* 0x000fea0003800000 */
.L_x_74:
[----:B------:R-:W1:Y:S01]  /*a1a0*/  LDCU UR4, c[0x0][0x380] ;  /* 0x00007000ff0477ac */ /* 0x000e620008000800 */
[----:B------:R-:W-:Y:S01]  /*a1b0*/  VIADD R0, R95, 0x9 ;  /* 0x000000095f007836 */ /* 0x000fe20000000000 */
[----:B------:R-:W-:Y:S02]  /*a1c0*/  ISETP.GE.AND P2, PT, R4, UR26, PT ;  /* 0x0000001a04007c0c */ /* 0x000fe4000bf46270 */
[----:B------:R-:W-:Y:S02]  /*a1d0*/  ISETP.GE.AND P4, PT, R93, UR26, PT ;  /* 0x0000001a5d007c0c */ /* 0x000fe4000bf86270 */
[----:B------:R-:W-:-:S04]  /*a1e0*/  IADD3 R6, P0, PT, R102, UR18, RZ ;  /* 0x0000001266067c10 */ /* 0x000fc8000ff1e0ff */
[----:B------:R-:W-:Y:S02]  /*a1f0*/  IADD3.X R7, PT, PT, R103, UR19, RZ, P0, !PT ;  /* 0x0000001367077c10 */ /* 0x000fe400087fe4ff */
[C---:B-1----:R-:W-:Y:S02]  /*a200*/  ISETP.LT.AND P1, PT, R0.reuse, UR4, !P2 ;  /* 0x0000000400007c0c */ /* 0x042fe4000d721270 */
[----:B------:R-:W-:Y:S01]  /*a210*/  ISETP.LT.AND P3, PT, R0, UR4, !P4 ;  /* 0x0000000400007c0c */ /* 0x000fe2000e761270 */
[----:B------:R-:W-:Y:S01]  /*a220*/  VIADD R0, R95, 0xa ;  /* 0x0000000a5f007836 */ /* 0x000fe20000000000 */
[----:B------:R-:W-:-:S04]  /*a230*/  ISETP.LT.AND P6, PT, R5, UR4, !P4 ;  /* 0x0000000405007c0c */ /* 0x000fc8000e7c1270 */
[C---:B------:R-:W-:Y:S02]  /*a240*/  ISETP.LT.AND P0, PT, R0.reuse, UR4, !P4 ;  /* 0x0000000400007c0c */ /* 0x040fe4000e701270 */
[----:B------:R-:W-:Y:S01]  /*a250*/  ISETP.LT.AND P5, PT, R0, UR4, !P2 ;  /* 0x0000000400007c0c */ /* 0x000fe2000d7a1270 */
[----:B------:R-:W-:Y:S02]  /*a260*/  VIADD R0, R95, 0xb ;  /* 0x0000000b5f007836 */ /* 0x000fe40000000000 */
[----:B---3--:R-:W-:Y:S02]  /*a270*/  @P1 IMAD.MOV.U32 R8, RZ, RZ, R6 ;  /* 0x000000ffff081224 */ /* 0x008fe400078e0006 */
[----:B------:R-:W-:Y:S01]  /*a280*/  @P1 IMAD.MOV.U32 R9, RZ, RZ, R7 ;  /* 0x000000ffff091224 */ /* 0x000fe200078e0007 */
[----:B------:R1:W4:Y:S01]  /*a290*/  @P3 LDG.E.LTC128B.64 R76, desc[UR12][R6.64] ;  /* 0x0000000c064c3981 */ /* 0x000322000c1e1b20 */
[C---:B------:R-:W-:Y:S02]  /*a2a0*/  ISETP.LT.AND P3, PT, R0.reuse, UR4, !P2 ;  /* 0x0000000400007c0c */ /* 0x040fe4000d761270 */
[----:B------:R-:W-:Y:S01]  /*a2b0*/  ISETP.LT.AND P2, PT, R5, UR4, !P2 ;  /* 0x0000000405007c0c */ /* 0x000fe2000d741270 */
[----:B------:R2:W4:Y:S01]  /*a2c0*/  @P1 LDG.E.LTC128B.64 R74, desc[UR12][R8.64+0x100] ;  /* 0x0001000c084a1981 */ /* 0x000522000c1e1b20 */
[----:B------:R-:W-:Y:S01]  /*a2d0*/  ISETP.LT.AND P4, PT, R0, UR4, !P4 ;  /* 0x0000000400007c0c */ /* 0x000fe2000e781270 */
[----:B------:R-:W-:-:S02]  /*a2e0*/  @P6 IMAD.MOV.U32 R10, RZ, RZ, R102 ;  /* 0x000000ffff0a6224 */ /* 0x000fc400078e0066 */
[----:B------:R-:W-:-:S05]  /*a2f0*/  @P6 IMAD.MOV.U32 R11, RZ, RZ, R103 ;  /* 0x000000ffff0b6224 */ /* 0x000fca00078e0067 */
[----:B------:R3:W4:Y:S01]  /*a300*/  @P6 LDG.E.LTC128B.64 R80, desc[UR12][R10.64] ;  /* 0x0000000c0a506981 */ /* 0x000722000c1e1b20 */
[----:B-1----:R-:W-:-:S04]  /*a310*/  IADD3 R6, P1, PT, R6, UR18, RZ ;  /* 0x0000001206067c10 */ /* 0x002fc8000ff3e0ff */
[----:B------:R-:W-:-:S05]  /*a320*/  IADD3.X R7, PT, PT, R7, UR19, RZ, P1, !PT ;  /* 0x0000001307077c10 */ /* 0x000fca0008ffe4ff */
[----:B------:R1:W4:Y:S01]  /*a330*/  @P0 LDG.E.LTC128B.64 R72, desc[UR12][R6.64] ;  /* 0x0000000c06480981 */ /* 0x000322000c1e1b20 */
[----:B--2---:R-:W-:Y:S01]  /*a340*/  IADD3 R8, P0, PT, R6, UR18, RZ ;  /* 0x0000001206087c10 */ /* 0x004fe2000ff1e0ff */
[----:B---3--:R-:W-:-:S03]  /*a350*/  @P2 IMAD.MOV.U32 R10, RZ, RZ, R102 ;  /* 0x000000ffff0a2224 */ /* 0x008fc600078e0066 */
[----:B------:R-:W-:Y:S01]  /*a360*/  IADD3.X R9, PT, PT, R7, UR19, RZ, P0, !PT ;  /* 0x0000001307097c10 */ /* 0x000fe200087fe4ff */
[----:B------:R-:W-:Y:S01]  /*a370*/  @P2 IMAD.MOV.U32 R11, RZ, RZ, R103 ;  /* 0x000000ffff0b2224 */ /* 0x000fe200078e0067 */
[----:B------:R1:W4:Y:S04]  /*a380*/  @P5 LDG.E.LTC128B.64 R70, desc[UR12][R6.64+0x100] ;  /* 0x0001000c06465981 */ /* 0x000328000c1e1b20 */
[----:B------:R1:W4:Y:S04]  /*a390*/  @P2 LDG.E.LTC128B.64 R78, desc[UR12][R10.64+0x100] ;  /* 0x0001000c0a4e2981 */ /* 0x000328000c1e1b20 */
[----:B------:R1:W4:Y:S04]  /*a3a0*/  @P4 LDG.E.LTC128B.64 R68, desc[UR12][R8.64] ;  /* 0x0000000c08444981 */ /* 0x000328000c1e1b20 */
[----:B------:R1:W4:Y:S02]  /*a3b0*/  @P3 LDG.E.LTC128B.64 R2, desc[UR12][R8.64+0x100] ;  /* 0x0001000c08023981 */ /* 0x000324000c1e1b20 */
.L_x_99:
[----:B------:R-:W-:Y:S05]  /*a3c0*/  BSYNC.RECONVERGENT B1 ;  /* 0x0000000000017941 */ /* 0x000fea0003800200 */
.L_x_73:
[----:B------:R-:W-:Y:S08]  /*a3d0*/  BAR.SYNC.DEFER_BLOCKING 0x0 ;  /* 0x0000000000007b1d */ /* 0x000ff00000010000 */
[----:B------:R-:W2:Y:S01]  /*a3e0*/  S2UR UR14, SR_CgaCtaId ;  /* 0x00000000000e79c3 */ /* 0x000ea20000008800 */
[----:B------:R-:W-:Y:S01]  /*a3f0*/  UMOV UR4, 0x400 ;  /* 0x0000040000047882 */ /* 0x000fe20000000000 */
[----:B------:R-:W3:Y:S01]  /*a400*/  LDCU.64 UR6, c[0x0][0x480] ;  /* 0x00009000ff0677ac */ /* 0x000ee20008000a00 */
[----:B------:R-:W-:Y:S05]  /*a410*/  BSSY.RECONVERGENT B1, `(.L_x_100) ;  /* 0x00001f4000017945 */ /* 0x000fea0003800200 */
[----:B------:R-:W3:Y:S01]  /*a420*/  S2UR UR25, SR_CTAID.X ;  /* 0x00000000001979c3 */ /* 0x000ee20000002500 */
[----:B------:R-:W-:-:S04]  /*a430*/  DEPBAR.LE SB5, 0x6 ;  /* 0x0000d1800000791a */ /* 0x000fc80000000000 */
[----:B------:R-:W-:Y:S04]  /*a440*/  STS.128 [R91], R32 ;  /* 0x000000205b007388 */ /* 0x000fe80000000c00 */
[----:B------:R1:W-:Y:S01]  /*a450*/  STS.128 [R91+0x40], R28 ;  /* 0x0000401c5b007388 */ /* 0x0003e20000000c00 */
[----:B--2---:R-:W-:Y:S01]  /*a460*/  ULEA UR14, UR14, UR4, 0x18 ;  /* 0x000000040e0e7291 */ /* 0x004fe2000f8ec0ff */
[----:B------:R-:W-:-:S04]  /*a470*/  DEPBAR.LE SB5, 0x4 ;  /* 0x0000d1000000791a */ /* 0x000fc80000000000 */
[----:B------:R-:W-:Y:S01]  /*a480*/  STS.128 [R91+0x80], R24 ;  /* 0x000080185b007388 */ /* 0x000fe20000000c00 */
[----:B------:R-:W2:Y:S03]  /*a490*/  LDCU.64 UR4, c[0x0][0x460] ;  /* 0x00008c00ff0477ac */ /* 0x000ea60008000a00 */
[----:B------:R3:W-:Y:S01]  /*a4a0*/  STS.128 [R91+0xc0], R20 ;  /* 0x0000c0145b007388 */ /* 0x0007e20000000c00 */
[----:B------:R-:W-:Y:S01]  /*a4b0*/  BAR.SYNC.DEFER_BLOCKING 0x0 ;  /* 0x0000000000007b1d */ /* 0x000fe20000010000 */
[----:B--2---:R-:W-:Y:S02]  /*a4c0*/  MOV R0, UR5 ;  /* 0x0000000500007c02 */ /* 0x004fe40008000f00 */
[----:B-1----:R-:W-:-:S03]  /*a4d0*/  MOV R31, UR4 ;  /* 0x00000004001f7c02 */ /* 0x002fc60008000f00 */
[----:B------:R-:W1:Y:S01]  /*a4e0*/  LDCU UR4, c[0x0][0x398] ;  /* 0x00007300ff0477ac */ /* 0x000e620008000800 */
[----:B------:R-:W2:Y:S01]  /*a4f0*/  LDS.64 R8, [R94+UR14+0x100] ;  /* 0x0001000e5e087984 */ /* 0x000ea20008000a00 */
[----:B---3--:R-:W-:-:S03]  /*a500*/  IMAD.WIDE R22, R93, 0x8, RZ ;  /* 0x000000085d167825 */ /* 0x008fc600078e02ff */
[----:B------:R-:W3:Y:S04]  /*a510*/  LDS.64 R6, [R94+UR14] ;  /* 0x0000000e5e067984 */ /* 0x000ee80008000a00 */
[----:B------:R-:W3:Y:S01]  /*a520*/  LDS.64 R82, [R94+UR14+0x220] ;  /* 0x0002200e5e527984 */ /* 0x000ee20008000a00 */
[----:B------:R-:W-:-:S03]  /*a530*/  IMAD.WIDE.U32 R22, R95, R31, R22 ;  /* 0x0000001f5f167225 */ /* 0x000fc600078e0016 */
[----:B------:R-:W3:Y:S01]  /*a540*/  LDS.64 R18, [R94+UR14+0x320] ;  /* 0x0003200e5e127984 */ /* 0x000ee20008000a00 */
[----:B-1----:R-:W-:-:S03]  /*a550*/  USHF.L.U32 UR5, UR24, UR4, URZ ;  /* 0x0000000418057299 */ /* 0x002fc600080006ff */
[----:B------:R-:W1:Y:S04]  /*a560*/  LDS.64 R16, [R94+UR14+0x440] ;  /* 0x0004400e5e107984 */ /* 0x000e680008000a00 */
[----:B------:R-:W1:Y:S04]  /*a570*/  LDS.64 R14, [R94+UR14+0x540] ;  /* 0x0005400e5e0e7984 */ /* 0x000e680008000a00 */
[----:B------:R-:W1:Y:S04]  /*a580*/  LDS.64 R12, [R94+UR14+0x660] ;  /* 0x0006600e5e0c7984 */ /* 0x000e680008000a00 */
[----:B------:R-:W1:Y:S01]  /*a590*/  LDS.64 R10, [R94+UR14+0x760] ;  /* 0x0007600e5e0a7984 */ /* 0x000e620008000a00 */
[-C--:B--2---:R-:W-:Y:S01]  /*a5a0*/  DMUL R24, R8, R100.reuse ;  /* 0x0000006408187228 */ /* 0x084fe20000000000 */
[----:B------:R-:W-:Y:S01]  /*a5b0*/  MOV R8, UR6 ;  /* 0x0000000600087c02 */ /* 0x000fe20008000f00 */
[----:B------:R-:W-:Y:S01]  /*a5c0*/  UMOV UR6, 0xffffffff ;  /* 0xffffffff00067882 */ /* 0x000fe20000000000 */
[-C--:B---3--:R-:W-:Y:S01]  /*a5d0*/  DMUL R26, R6, R100.reuse ;  /* 0x00000064061a7228 */ /* 0x088fe20000000000 */
[----:B------:R-:W-:Y:S01]  /*a5e0*/  USHF.L.U32 UR6, UR6, UR4, URZ ;  /* 0x0000000406067299 */ /* 0x000fe200080006ff */
[----:B------:R-:W-:Y:S01]  /*a5f0*/  IMAD R7, R95, R0, RZ ;  /* 0x000000005f077224 */ /* 0x000fe200078e02ff */
[----:B------:R-:W-:Y:S01]  /*a600*/  USHF.R.U32.HI UR4, URZ, UR4, UR25 ;  /* 0x00000004ff047299 */ /* 0x000fe20008011619 */
[-C--:B------:R-:W-:Y:S01]  /*a610*/  DMUL R20, R82, R100.reuse ;  /* 0x0000006452147228 */ /* 0x080fe20000000000 */
[----:B------:R-:W-:Y:S01]  /*a620*/  ULOP3.LUT UR6, UR25, UR6, URZ, 0x30, !UPT ;  /* 0x0000000619067292 */ /* 0x000fe2000f8e30ff */
[----:B------:R-:W-:Y:S01]  /*a630*/  IMAD.IADD R7, R23, 0x1, R7 ;  /* 0x0000000117077824 */ /* 0x000fe200078e0207 */
[----:B------:R-:W-:Y:S01]  /*a640*/  USHF.L.U32 UR4, UR4, 0x7, URZ ;  /* 0x0000000704047899 */ /* 0x000fe200080006ff */
[----:B------:R-:W-:Y:S01]  /*a650*/  DMUL R18, R18, R100 ;  /* 0x0000006412127228 */ /* 0x000fe20000000000 */
[----:B------:R-:W-:Y:S01]  /*a660*/  UIADD3 UR5, UPT, UPT, UR5, UR6, URZ ;  /* 0x0000000605057290 */ /* 0x000fe2000fffe0ff */
[----:B------:R-:W-:Y:S01]  /*a670*/  IADD3 R8, P1, P0, R8, UR10, R22 ;  /* 0x0000000a08087c10 */ /* 0x000fe2000f83e016 */
[----:B----4-:R-:W-:Y:S01]  /*a680*/  DFMA R26, R80, R98, R26 ;  /* 0x00000062501a722b */ /* 0x010fe2000000001a */
[----:B------:R-:W-:Y:S01]  /*a690*/  MOV R6, UR7 ;  /* 0x0000000700067c02 */ /* 0x000fe20008000f00 */
[----:B------:R-:W-:Y:S01]  /*a6a0*/  ULEA UR5, UR5, 0x40, 0x6 ;  /* 0x0000004005057891 */ /* 0x000fe2000f8e30ff */
[----:B-1----:R-:W-:-:S02]  /*a6b0*/  DMUL R16, R16, R100 ;  /* 0x0000006410107228 */ /* 0x002fc40000000000 */
[----:B------:R-:W-:Y:S01]  /*a6c0*/  DMUL R14, R14, R100 ;  /* 0x000000640e0e7228 */ /* 0x000fe20000000000 */
[----:B------:R-:W-:Y:S01]  /*a6d0*/  UISETP.GE.AND UP0, UPT, UR4, UR5, UPT ;  /* 0x000000050400728c */ /* 0x000fe2000bf06270 */
[----:B------:R-:W-:Y:S01]  /*a6e0*/  DFMA R24, R78, R98, R24 ;  /* 0x000000624e18722b */ /* 0x000fe20000000018 */
[----:B------:R-:W-:Y:S01]  /*a6f0*/  IADD3.X R9, PT, PT, R6, UR11, R7, P1, P0 ;  /* 0x0000000b06097c10 */ /* 0x000fe20008fe0407 */
[----:B------:R-:W-:Y:S01]  /*a700*/  DMUL R12, R12, R100 ;  /* 0x000000640c0c7228 */ /* 0x000fe20000000000 */
[----:B------:R-:W-:Y:S01]  /*a710*/  VIADD R6, R95, 0x10 ;  /* 0x000000105f067836 */ /* 0x000fe20000000000 */
[----:B------:R-:W-:Y:S02]  /*a720*/  DFMA R20, R76, R98, R20 ;  /* 0x000000624c14722b */ /* 0x000fe40000000014 */
[----:B------:R-:W-:Y:S02]  /*a730*/  DMUL R10, R10, R100 ;  /* 0x000000640a0a7228 */ /* 0x000fe40000000000 */
[----:B------:R-:W-:-:S02]  /*a740*/  DFMA R18, R74, R98, R18 ;  /* 0x000000624a12722b */ /* 0x000fc40000000012 */
[-C--:B------:R-:W-:Y:S02]  /*a750*/  DFMA R16, R72, R98.reuse, R16 ;  /* 0x000000624810722b */ /* 0x080fe40000000010 */
[-C--:B------:R-:W-:Y:S02]  /*a760*/  DFMA R14, R70, R98.reuse, R14 ;  /* 0x00000062460e722b */ /* 0x080fe4000000000e */
[-C--:B------:R-:W-:Y:S02]  /*a770*/  DFMA R12, R68, R98.reuse, R12 ;  /* 0x00000062440c722b */ /* 0x080fe4000000000c */
[----:B------:R-:W-:Y:S01]  /*a780*/  DFMA R10, R2, R98, R10 ;  /* 0x00000062020a722b */ /* 0x000fe2000000000a */
[----:B------:R-:W-:Y:S10]  /*a790*/  BRA.U UP0, `(.L_x_101) ;  /* 0x0000001900787547 */ /* 0x000ff4000b800000 */
[----:B------:R-:W-:Y:S01]  /*a7a0*/  IADD3 R28, P0, PT, R8, -UR10, RZ ;  /* 0x8000000a081c7c10 */ /* 0x000fe2000ff1e0ff */
[----:B------:R-:W-:Y:S03]  /*a7b0*/  BSSY.RECONVERGENT B0, `(.L_x_102) ;  /* 0x000002d000007945 */ /* 0x000fe60003800200 */
[----:B------:R-:W-:-:S04]  /*a7c0*/  IADD3.X R29, PT, PT, R9, ~UR11, RZ, P0, !PT ;  /* 0x8000000b091d7c10 */ /* 0x000fc800087fe4ff */
[----:B------:R-:W-:-:S04]  /*a7d0*/  LOP3.LUT R7, R29, R0, RZ, 0xfc, !PT ;  /* 0x000000001d077212 */ /* 0x000fc800078efcff */
[----:B------:R-:W-:-:S13]  /*a7e0*/  ISETP.NE.U32.AND P0, PT, R7, RZ, PT ;  /* 0x000000ff0700720c */ /* 0x000fda0003f05070 */
[----:B------:R-:W-:Y:S05]  /*a7f0*/  @P0 BRA `(.L_x_103) ;  /* 0x0000000000580947 */ /* 0x000fea0003800000 */
[----:B------:R-:W1:Y:S01]  /*a800*/  I2F.U32.RP R32, R31 ;  /* 0x0000001f00207306 */ /* 0x000e620000209000 */
[----:B------:R-:W-:Y:S01]  /*a810*/  IMAD.MOV.U32 R22, RZ, RZ, RZ ;  /* 0x000000ffff167224 */ /* 0x000fe200078e00ff */
[----:B------:R-:W-:-:S06]  /*a820*/  ISETP.NE.U32.AND P0, PT, R31, RZ, PT ;  /* 0x000000ff1f00720c */ /* 0x000fcc0003f05070 */
[----:B-1----:R-:W1:Y:S02]  /*a830*/  MUFU.RCP R23, R32 ;  /* 0x0000002000177308 */ /* 0x002e640000001000 */
[----:B-1----:R-:W-:-:S06]  /*a840*/  IADD3 R23, PT, PT, R23, 0xffffffe, RZ ;  /* 0x0ffffffe17177810 */ /* 0x002fcc0007ffe0ff */
[----:B------:R-:W1:Y:S02]  /*a850*/  F2I.FTZ.U32.TRUNC.NTZ R23, R23 ;  /* 0x0000001700177305 */ /* 0x000e64000021f000 */
[----:B-1----:R-:W-:-:S05]  /*a860*/  IADD3 R7, PT, PT, RZ, -R23, RZ ;  /* 0x80000017ff077210 */ /* 0x002fca0007ffe0ff */
[----:B------:R-:W-:-:S04]  /*a870*/  IMAD R7, R7, R31, RZ ;  /* 0x0000001f07077224 */ /* 0x000fc800078e02ff */
[----:B------:R-:W-:-:S06]  /*a880*/  IMAD.HI.U32 R7, R23, R7, R22 ;  /* 0x0000000717077227 */ /* 0x000fcc00078e0016 */
[----:B------:R-:W-:-:S05]  /*a890*/  IMAD.HI.U32 R22, R7, R28, RZ ;  /* 0x0000001c07167227 */ /* 0x000fca00078e00ff */
[----:B------:R-:W-:-:S05]  /*a8a0*/  IADD3 R7, PT, PT, -R22, RZ, RZ ;  /* 0x000000ff16077210 */ /* 0x000fca0007ffe1ff */
[----:B------:R-:W-:Y:S02]  /*a8b0*/  IMAD R30, R31, R7, R28 ;  /* 0x000000071f1e7224 */ /* 0x000fe400078e021c */
[----:B------:R-:W-:-:S03]  /*a8c0*/  IMAD.MOV.U32 R7, RZ, RZ, RZ ;  /* 0x000000ffff077224 */ /* 0x000fc600078e00ff */
        /* <DEDUP_REMOVED lines=9> */
.L_x_103:
        /* <DEDUP_REMOVED lines=8> */
[----:B------:R-:W-:-:S04]  /*a9e0*/  IADD3 R7, P0, PT, RZ, -R83, RZ ;  /* 0x80000053ff077210 */ /* 0x000fc80007f1e0ff */
[----:B------:R-:W-:Y:S02]  /*a9f0*/  IADD3.X R22, PT, PT, RZ, ~R85, RZ, P0, !PT ;  /* 0x80000055ff167210 */ /* 0x000fe400007fe4ff */
[----:B-1----:R-:W-:Y:S02]  /*aa00*/  MOV R31, UR4 ;  /* 0x00000004001f7c02 */ /* 0x002fe40008000f00 */
[----:B------:R-:W-:-:S03]  /*aa10*/  MOV R0, UR5 ;  /* 0x0000000500007c02 */ /* 0x000fc60008000f00 */
[-C--:B------:R-:W-:Y:S02]  /*aa20*/  IMAD R22, R22, R31.reuse, RZ ;  /* 0x0000001f16167224 */ /* 0x080fe400078e02ff */
[----:B------:R-:W-:-:S04]  /*aa30*/  IMAD.WIDE.U32 R32, R7, R31, R28 ;  /* 0x0000001f07207225 */ /* 0x000fc800078e001c */
[----:B------:R-:W-:Y:S01]  /*aa40*/  IMAD R7, R7, R0, R22 ;  /* 0x0000000007077224 */ /* 0x000fe200078e0216 */
[----:B------:R-:W-:Y:S01]  /*aa50*/  MOV R30, R32 ;  /* 0x00000020001e7202 */ /* 0x000fe20000000f00 */
[----:B------:R-:W-:Y:S02]  /*aa60*/  IMAD.MOV.U32 R22, RZ, RZ, R83 ;  /* 0x000000ffff167224 */ /* 0x000fe400078e0053 */
[----:B------:R-:W-:Y:S02]  /*aa70*/  IMAD.IADD R7, R7, 0x1, R33 ;  /* 0x0000000107077824 */ /* 0x000fe400078e0221 */
.L_x_104:
[----:B------:R-:W-:Y:S05]  /*aa80*/  BSYNC.RECONVERGENT B0 ;  /* 0x0000000000007941 */ /* 0x000fea0003800200 */
.L_x_102:
[----:B------:R-:W1:Y:S01]  /*aa90*/  LDCU.64 UR4, c[0x0][0x380] ;  /* 0x00007000ff0477ac */ /* 0x000e620008000a00 */
[--C-:B------:R-:W-:Y:S01]  /*aaa0*/  SHF.R.U64 R23, R30, 0x3, R7.reuse ;  /* 0x000000031e177819 */ /* 0x100fe20000001207 */
[----:B------:R-:W-:Y:S01]  /*aab0*/  BSSY.RECONVERGENT B0, `(.L_x_105) ;  /* 0x0000028000007945 */ /* 0x000fe20003800200 */
[----:B------:R-:W-:Y:S02]  /*aac0*/  SHF.R.U32.HI R30, RZ, 0x3, R7 ;  /* 0x00000003ff1e7819 */ /* 0x000fe40000011607 */
[----:B------:R-:W-:Y:S02]  /*aad0*/  ISETP.GE.U32.AND P2, PT, R22, R23, PT ;  /* 0x000000171600720c */ /* 0x000fe40003f46070 */
[----:B------:R-:W-:Y:S02]  /*aae0*/  SHF.R.S32.HI R23, RZ, 0x1f, R22 ;  /* 0x0000001fff177819 */ /* 0x000fe40000011416 */
[----:B-1----:R-:W-:-:S04]  /*aaf0*/  ISETP.GE.AND P0, PT, R5, UR4, PT ;  /* 0x0000000405007c0c */ /* 0x002fc8000bf06270 */
[----:B------:R-:W-:-:S04]  /*ab00*/  ISETP.LT.AND P1, PT, R93, UR5, !P0 ;  /* 0x000000055d007c0c */ /* 0x000fc8000c721270 */
[----:B------:R-:W-:Y:S02]  /*ab10*/  ISETP.GE.U32.AND.EX P2, PT, R23, R30, P1, P2 ;  /* 0x0000001e1700720c */ /* 0x000fe40000f46120 */
[----:B------:R-:W-:-:S05]  /*ab20*/  IADD3 R7, P1, PT, R28, 0x100, RZ ;  /* 0x000001001c077810 */ /* 0x000fca0007f3e0ff */
[----:B------:R-:W-:-:S05]  /*ab30*/  IMAD.X R5, RZ, RZ, R29, P1 ;  /* 0x000000ffff057224 */ /* 0x000fca00008e061d */
[----:B------:R-:W-:Y:S01]  /*ab40*/  LOP3.LUT R0, R5, R0, RZ, 0xfc, !PT ;  /* 0x0000000005007212 */ /* 0x000fe200078efcff */
[----:B------:R1:W-:Y:S03]  /*ab50*/  @P2 STG.E.64 desc[UR12][R8.64], R26 ;  /* 0x0000001a08002986 */ /* 0x0003e6000c101b0c */
[----:B------:R-:W-:-:S13]  /*ab60*/  ISETP.NE.U32.AND P1, PT, R0, RZ, PT ;  /* 0x000000ff0000720c */ /* 0x000fda0003f25070 */
[----:B------:R-:W-:Y:S05]  /*ab70*/  @P1 BRA `(.L_x_106) ;  /* 0x0000000000501947 */ /* 0x000fea0003800000 */
[----:B-1----:R-:W1:Y:S01]  /*ab80*/  I2F.U32.RP R27, R31 ;  /* 0x0000001f001b7306 */ /* 0x002e620000209000 */
[----:B------:R-:W-:Y:S02]  /*ab90*/  MOV R28, RZ ;  /* 0x000000ff001c7202 */ /* 0x000fe40000000f00 */
[----:B------:R-:W-:-:S05]  /*aba0*/  MOV R83, RZ ;  /* 0x000000ff00537202 */ /* 0x000fca0000000f00 */
[----:B-1----:R-:W1:Y:S02]  /*abb0*/  MUFU.RCP R26, R27 ;  /* 0x0000001b001a7308 */ /* 0x002e640000001000 */
[----:B-1----:R-:W-:-:S06]  /*abc0*/  VIADD R26, R26, 0xffffffe ;  /* 0x0ffffffe1a1a7836 */ /* 0x002fcc0000000000 */
[----:B------:R-:W1:Y:S02]  /*abd0*/  F2I.FTZ.U32.TRUNC.NTZ R29, R26 ;  /* 0x0000001a001d7305 */ /* 0x000e64000021f000 */
[----:B-1----:R-:W-:-:S04]  /*abe0*/  IMAD.MOV R0, RZ, RZ, -R29 ;  /* 0x000000ffff007224 */ /* 0x002fc800078e0a1d */
        /* <DEDUP_REMOVED lines=13> */
.L_x_106:
[----:B------:R-:W2:Y:S01]  /*acc0*/  LDCU.64 UR4, c[0x0][0x460] ;  /* 0x00008c00ff0477ac */ /* 0x000ea20008000a00 */
[----:B------:R-:W-:Y:S01]  /*acd0*/  IMAD.MOV.U32 R87, RZ, RZ, R7 ;  /* 0x000000ffff577224 */ /* 0x000fe200078e0007 */
[----:B------:R-:W-:Y:S02]  /*ace0*/  MOV R85, R5 ;  /* 0x0000000500557202 */ /* 0x000fe40000000f00 */
[----:B------:R-:W-:Y:S01]  /*acf0*/  MOV R84, 0xad30 ;  /* 0x0000ad3000547802 */ /* 0x000fe20000000f00 */
[----:B--2---:R-:W-:Y:S01]  /*ad00*/  IMAD.U32 R86, RZ, RZ, UR4 ;  /* 0x00000004ff567e24 */ /* 0x004fe2000f8e00ff */
[----:B------:R-:W-:Y:S02]  /*ad10*/  MOV R83, UR5 ;  /* 0x0000000500537c02 */ /* 0x000fe40008000f00 */
[----:B-1---5:R-:W-:Y:S05]  /*ad20*/  CALL.REL.NOINC `($__internal_1_$__cuda_sm20_rem_u64) ;  /* 0x0000010400287944 */ /* 0x022fea0003c00000 */
.L_x_107:
[----:B------:R-:W-:Y:S05]  /*ad30*/  BSYNC.RECONVERGENT B0 ;  /* 0x0000000000007941 */ /* 0x000fea0003800200 */
.L_x_105:
[----:B------:R-:W1:Y:S01]  /*ad40*/  LDCU UR6, c[0x0][0x384] ;  /* 0x00007080ff0677ac */ /* 0x000e620008000800 */
[--C-:B------:R-:W-:Y:S01]  /*ad50*/  SHF.R.U64 R27, R82, 0x3, R83.reuse ;  /* 0x00000003521b7819 */ /* 0x100fe20000001253 */
[----:B------:R-:W-:Y:S01]  /*ad60*/  BSSY.RECONVERGENT B0, `(.L_x_108) ;  /* 0x0000039000007945 */ /* 0x000fe20003800200 */
[----:B------:R-:W-:Y:S01]  /*ad70*/  SHF.R.U32.HI R0, RZ, 0x3, R83 ;  /* 0x00000003ff007819 */ /* 0x000fe20000011653 */
[----:B------:R-:W2:Y:S01]  /*ad80*/  LDCU.64 UR4, c[0x0][0x468] ;  /* 0x00008d00ff0477ac */ /* 0x000ea20008000a00 */
[----:B------:R-:W-:Y:S02]  /*ad90*/  ISETP.GE.U32.AND P1, PT, R22, R27, PT ;  /* 0x0000001b1600720c */ /* 0x000fe40003f26070 */
[----:B-1----:R-:W-:Y:S01]  /*ada0*/  ISETP.LT.AND P0, PT, R4, UR6, !P0 ;  /* 0x0000000604007c0c */ /* 0x002fe2000c701270 */
[----:B------:R-:W1:Y:S03]  /*adb0*/  LDCU UR6, c[0x0][0x464] ;  /* 0x00008c80ff0677ac */ /* 0x000e660008000800 */
[----:B------:R-:W-:-:S02]  /*adc0*/  ISETP.GE.U32.AND.EX P1, PT, R23, R0, P0, P1 ;  /* 0x000000001700720c */ /* 0x000fc40000726110 */
[----:B--2---:R-:W-:-:S04]  /*add0*/  IADD3 R22, P0, PT, R8, UR4, RZ ;  /* 0x0000000408167c10 */ /* 0x004fc8000ff1e0ff */
[----:B------:R-:W-:Y:S02]  /*ade0*/  IADD3.X R23, PT, PT, R9, UR5, RZ, P0, !PT ;  /* 0x0000000509177c10 */ /* 0x000fe400087fe4ff */
[----:B------:R-:W-:-:S04]  /*adf0*/  IADD3 R26, P0, PT, R22, -UR10, RZ ;  /* 0x8000000a161a7c10 */ /* 0x000fc8000ff1e0ff */
[----:B------:R-:W-:Y:S01]  /*ae00*/  IADD3.X R27, PT, PT, R23, ~UR11, RZ, P0, !PT ;  /* 0x8000000b171b7c10 */ /* 0x000fe200087fe4ff */
[----:B------:R2:W-:Y:S01]  /*ae10*/  @P1 STG.E.64 desc[UR12][R8.64+0x100], R24 ;  /* 0x0001001808001986 */ /* 0x0005e2000c101b0c */
[----:B-1----:R-:W-:-:S05]  /*ae20*/  IMAD.U32 R0, RZ, RZ, UR6 ;  /* 0x00000006ff007e24 */ /* 0x002fca000f8e00ff */
[----:B------:R-:W-:-:S04]  /*ae30*/  LOP3.LUT R28, R27, R0, RZ, 0xfc, !PT ;  /* 0x000000001b1c7212 */ /* 0x000fc800078efcff */
[----:B------:R-:W-:-:S13]  /*ae40*/  ISETP.NE.U32.AND P0, PT, R28, RZ, PT ;  /* 0x000000ff1c00720c */ /* 0x000fda0003f05070 */
[----:B------:R-:W-:Y:S05]  /*ae50*/  @P0 BRA `(.L_x_109) ;  /* 0x0000000000600947 */ /* 0x000fea0003800000 */
[----:B------:R-:W1:Y:S01]  /*ae60*/  LDCU UR4, c[0x0][0x460] ;  /* 0x00008c00ff0477ac */ /* 0x000e620008000800 */
[----:B------:R-:W-:Y:S01]  /*ae70*/  IMAD.MOV.U32 R30, RZ, RZ, RZ ;  /* 0x000000ffff1e7224 */ /* 0x000fe200078e00ff */
[----:B-1----:R-:W-:-:S04]  /*ae80*/  MOV R29, UR4 ;  /* 0x00000004001d7c02 */ /* 0x002fc80008000f00 */
[----:B------:R-:W1:Y:S01]  /*ae90*/  I2F.U32.RP R28, R29 ;  /* 0x0000001d001c7306 */ /* 0x000e620000209000 */
[----:B------:R-:W-:-:S07]  /*aea0*/  ISETP.NE.U32.AND P0, PT, R29, RZ, PT ;  /* 0x000000ff1d00720c */ /* 0x000fce0003f05070 */
[----:B-1----:R-:W1:Y:S02]  /*aeb0*/  MUFU.RCP R27, R28 ;  /* 0x0000001c001b7308 */ /* 0x002e640000001000 */
[----:B-1----:R-:W-:-:S06]  /*aec0*/  VIADD R27, R27, 0xffffffe ;  /* 0x0ffffffe1b1b7836 */ /* 0x002fcc0000000000 */
[----:B------:R-:W2:Y:S02]  /*aed0*/  F2I.FTZ.U32.TRUNC.NTZ R31, R27 ;  /* 0x0000001b001f7305 */ /* 0x000ea4000021f000 */
[----:B--2---:R-:W-:Y:S01]  /*aee0*/  IMAD R25, R31, R29, RZ ;  /* 0x0000001d1f197224 */ /* 0x004fe200078e02ff */
[----:B------:R-:W-:-:S04]  /*aef0*/  MOV R27, RZ ;  /* 0x000000ff001b7202 */ /* 0x000fc80000000f00 */
[----:B------:R-:W-:-:S05]  /*af00*/  IADD3 R25, PT, PT, -R25, RZ, RZ ;  /* 0x000000ff19197210 */ /* 0x000fca0007ffe1ff */
        /* <DEDUP_REMOVED lines=13> */
.L_x_109:
[----:B------:R-:W1:Y:S01]  /*afe0*/  LDCU.64 UR4, c[0x0][0x460] ;  /* 0x00008c00ff0477ac */ /* 0x000e620008000a00 */
[----:B------:R-:W-:Y:S01]  /*aff0*/  IMAD.MOV.U32 R0, RZ, RZ, R26 ;  /* 0x000000ffff007224 */ /* 0x000fe200078e001a */
[----:B------:R-:W-:Y:S02]  /*b000*/  MOV R83, R27 ;  /* 0x0000001b00537202 */ /* 0x000fe40000000f00 */
[----:B------:R-:W-:Y:S01]  /*b010*/  MOV R88, 0xb050 ;  /* 0x0000b05000587802 */ /* 0x000fe20000000f00 */
[----:B-1----:R-:W-:Y:S01]  /*b020*/  IMAD.U32 R89, RZ, RZ, UR4 ;  /* 0x00000004ff597e24 */ /* 0x002fe2000f8e00ff */
[----:B------:R-:W-:Y:S02]  /*b030*/  MOV R87, UR5 ;  /* 0x0000000500577c02 */ /* 0x000fe40008000f00 */
[----:B--2--5:R-:W-:Y:S05]  /*b040*/  CALL.REL.NOINC `($__internal_0_$__cuda_sm20_div_u64) ;  /* 0x000000fc004c7944 */ /* 0x024fea0003c00000 */
        /* <DEDUP_REMOVED lines=8> */
[----:B------:R-:W-:-:S04]  /*b0d0*/  MOV R25, R83 ;  /* 0x0000005300197202 */ /* 0x000fc80000000f00 */
[----:B------:R-:W-:Y:S02]  /*b0e0*/  IADD3 R27, PT, PT, R24, R27, RZ ;  /* 0x0000001b181b7210 */ /* 0x000fe40007ffe0ff */
.L_x_110:
[----:B------:R-:W-:Y:S05]  /*b0f0*/  BSYNC.RECONVERGENT B0 ;  /* 0x0000000000007941 */ /* 0x000fea0003800200 */
.L_x_108:
[----:B------:R-:W1:Y:S01]  /*b100*/  LDCU.64 UR6, c[0x0][0x380] ;  /* 0x00007000ff0677ac */ /* 0x000e620008000a00 */
[----:B------:R-:W-:Y:S01]  /*b110*/  VIADD R24, R95, 0x9 ;  /* 0x000000095f187836 */ /* 0x000fe20000000000 */
[--C-:B------:R-:W-:Y:S01]  /*b120*/  SHF.R.U64 R26, R26, 0x3, R27.reuse ;  /* 0x000000031a1a7819 */ /* 0x100fe2000000121b */
[----:B------:R-:W-:Y:S01]  /*b130*/  BSSY.RECONVERGENT B0, `(.L_x_111) ;  /* 0x0000029000007945 */ /* 0x000fe20003800200 */
[----:B------:R-:W2:Y:S01]  /*b140*/  LDCU.64 UR4, c[0x0][0x468] ;  /* 0x00008d00ff0477ac */ /* 0x000ea20008000a00 */
[----:B------:R-:W-:Y:S02]  /*b150*/  SHF.R.U32.HI R27, RZ, 0x3, R27 ;  /* 0x00000003ff1b7819 */ /* 0x000fe4000001161b */
[----:B------:R-:W-:Y:S02]  /*b160*/  ISETP.GE.U32.AND P2, PT, R25, R26, PT ;  /* 0x0000001a1900720c */ /* 0x000fe40003f46070 */
[----:B-1----:R-:W-:Y:S02]  /*b170*/  ISETP.GE.AND P0, PT, R24, UR6, PT ;  /* 0x0000000618007c0c */ /* 0x002fe4000bf06270 */
[----:B------:R-:W-:-:S02]  /*b180*/  SHF.R.S32.HI R24, RZ, 0x1f, R25 ;  /* 0x0000001fff187819 */ /* 0x000fc40000011419 */
[----:B------:R-:W-:-:S04]  /*b190*/  ISETP.LT.AND P1, PT, R93, UR7, !P0 ;  /* 0x000000075d007c0c */ /* 0x000fc8000c721270 */
[----:B------:R-:W-:Y:S02]  /*b1a0*/  ISETP.GE.U32.AND.EX P2, PT, R24, R27, P1, P2 ;  /* 0x0000001b1800720c */ /* 0x000fe40000f46120 */
[----:B--2---:R-:W-:-:S04]  /*b1b0*/  IADD3 R7, P1, PT, R7, UR4, RZ ;  /* 0x0000000407077c10 */ /* 0x004fc8000ff3e0ff */
[----:B------:R-:W-:-:S04]  /*b1c0*/  IADD3.X R5, PT, PT, R5, UR5, RZ, P1, !PT ;  /* 0x0000000505057c10 */ /* 0x000fc80008ffe4ff */
[----:B------:R-:W-:-:S03]  /*b1d0*/  LOP3.LUT R0, R5, R0, RZ, 0xfc, !PT ;  /* 0x0000000005007212 */ /* 0x000fc600078efcff */
[----:B------:R1:W-:Y:S01]  /*b1e0*/  @P2 STG.E.64 desc[UR12][R22.64], R20 ;  /* 0x0000001416002986 */ /* 0x0003e2000c101b0c */
        /* <DEDUP_REMOVED lines=22> */
.L_x_112:
[----:B------:R-:W2:Y:S01]  /*b350*/  LDCU.64 UR4, c[0x0][0x460] ;  /* 0x00008c00ff0477ac */ /* 0x000ea20008000a00 */
[----:B------:R-:W-:Y:S01]  /*b360*/  IMAD.MOV.U32 R87, RZ, RZ, R7 ;  /* 0x000000ffff577224 */ /* 0x000fe200078e0007 */
[----:B------:R-:W-:Y:S02]  /*b370*/  MOV R85, R5 ;  /* 0x0000000500557202 */ /* 0x000fe40000000f00 */
[----:B------:R-:W-:Y:S01]  /*b380*/  MOV R84, 0xb3c0 ;  /* 0x0000b3c000547802 */ /* 0x000fe20000000f00 */
[----:B--2---:R-:W-:Y:S01]  /*b390*/  IMAD.U32 R86, RZ, RZ, UR4 ;  /* 0x00000004ff567e24 */ /* 0x004fe2000f8e00ff */
[----:B------:R-:W-:Y:S02]  /*b3a0*/  MOV R83, UR5 ;  /* 0x0000000500537c02 */ /* 0x000fe40008000f00 */
[----:B-1---5:R-:W-:Y:S05]  /*b3b0*/  CALL.REL.NOINC `($__internal_1_$__cuda_sm20_rem_u64) ;  /* 0x000000fc00847944 */ /* 0x022fea0003c00000 */
.L_x_113:
[----:B------:R-:W-:Y:S05]  /*b3c0*/  BSYNC.RECONVERGENT B0 ;  /* 0x0000000000007941 */ /* 0x000fea0003800200 */
.L_x_111:
        /* <DEDUP_REMOVED lines=13> */
[----:B------:R-:W-:Y:S02]  /*b4a0*/  @P1 IMAD.MOV.U32 R26, RZ, RZ, R22 ;  /* 0x000000ffff1a1224 */ /* 0x000fe400078e0016 */
[----:B------:R-:W-:Y:S02]  /*b4b0*/  @P1 IMAD.MOV.U32 R27, RZ, RZ, R23 ;  /* 0x000000ffff1b1224 */ /* 0x000fe400078e0017 */
[----:B-1----:R-:W-:-:S03]  /*b4c0*/  IMAD.U32 R0, RZ, RZ, UR6 ;  /* 0x00000006ff007e24 */ /* 0x002fc6000f8e00ff */
[----:B------:R1:W-:Y:S02]  /*b4d0*/  @P1 STG.E.64 desc[UR12][R26.64+0x100], R18 ;  /* 0x000100121a001986 */ /* 0x0003e4000c101b0c */
[----:B------:R-:W-:-:S04]  /*b4e0*/  LOP3.LUT R22, R25, R0, RZ, 0xfc, !PT ;  /* 0x0000000019167212 */ /* 0x000fc800078efcff */
[----:B------:R-:W-:-:S13]  /*b4f0*/  ISETP.NE.U32.AND P0, PT, R22, RZ, PT ;  /* 0x000000ff1600720c */ /* 0x000fda0003f05070 */
[----:B------:R-:W-:Y:S05]  /*b500*/  @P0 BRA `(.L_x_115) ;  /* 0x0000000000600947 */ /* 0x000fea0003800000 */
[----:B------:R-:W2:Y:S01]  /*b510*/  LDCU UR4, c[0x0][0x460] ;  /* 0x00008c00ff0477ac */ /* 0x000ea20008000800 */
[----:B-1----:R-:W-:Y:S01]  /*b520*/  IMAD.MOV.U32 R26, RZ, RZ, RZ ;  /* 0x000000ffff1a7224 */ /* 0x002fe200078e00ff */
[----:B--2---:R-:W-:-:S04]  /*b530*/  MOV R23, UR4 ;  /* 0x0000000400177c02 */ /* 0x004fc80008000f00 */
[----:B------:R-:W1:Y:S01]  /*b540*/  I2F.U32.RP R25, R23 ;  /* 0x0000001700197306 */ /* 0x000e620000209000 */
[----:B------:R-:W-:-:S07]  /*b550*/  ISETP.NE.U32.AND P0, PT, R23, RZ, PT ;  /* 0x000000ff1700720c */ /* 0x000fce0003f05070 */
[----:B-1----:R-:W1:Y:S02]  /*b560*/  MUFU.RCP R22, R25 ;  /* 0x0000001900167308 */ /* 0x002e640000001000 */
[----:B-1----:R-:W-:-:S06]  /*b570*/  VIADD R22, R22, 0xffffffe ;  /* 0x0ffffffe16167836 */ /* 0x002fcc0000000000 */
[----:B------:R-:W1:Y:S02]  /*b580*/  F2I.FTZ.U32.TRUNC.NTZ R27, R22 ;  /* 0x00000016001b7305 */ /* 0x000e64000021f000 */
[----:B-1----:R-:W-:Y:S01]  /*b590*/  IMAD R19, R27, R23, RZ ;  /* 0x000000171b137224 */ /* 0x002fe200078e02ff */
        /* <DEDUP_REMOVED lines=15> */
.L_x_115:
[----:B------:R-:W2:Y:S01]  /*b690*/  LDCU.64 UR4, c[0x0][0x460] ;  /* 0x00008c00ff0477ac */ /* 0x000ea20008000a00 */
[----:B------:R-:W-:Y:S01]  /*b6a0*/  IMAD.MOV.U32 R0, RZ, RZ, R24 ;  /* 0x000000ffff007224 */ /* 0x000fe200078e0018 */
[----:B------:R-:W-:Y:S02]  /*b6b0*/  MOV R83, R25 ;  /* 0x0000001900537202 */ /* 0x000fe40000000f00 */
[----:B------:R-:W-:Y:S01]  /*b6c0*/  MOV R88, 0xb700 ;  /* 0x0000b70000587802 */ /* 0x000fe20000000f00 */
[----:B--2---:R-:W-:Y:S01]  /*b6d0*/  IMAD.U32 R89, RZ, RZ, UR4 ;  /* 0x00000004ff597e24 */ /* 0x004fe2000f8e00ff */
[----:B------:R-:W-:Y:S02]  /*b6e0*/  MOV R87, UR5 ;  /* 0x0000000500577c02 */ /* 0x000fe40008000f00 */
[----:B-1---5:R-:W-:Y:S05]  /*b6f0*/  CALL.REL.NOINC `($__internal_0_$__cuda_sm20_div_u64) ;  /* 0x000000f400a07944 */ /* 0x022fea0003c00000 */
        /* <DEDUP_REMOVED lines=10> */
.L_x_116:
[----:B------:R-:W-:Y:S05]  /*b7a0*/  BSYNC.RECONVERGENT B0 ;  /* 0x0000000000007941 */ /* 0x000fea0003800200 */
.L_x_114:
        /* <DEDUP_REMOVED lines=37> */
.L_x_118:
[----:B------:R-:W2:Y:S01]  /*ba00*/  LDCU.64 UR4, c[0x0][0x460] ;  /* 0x00008c00ff0477ac */ /* 0x000ea20008000a00 */
[----:B------:R-:W-:Y:S01]  /*ba10*/  IMAD.MOV.U32 R87, RZ, RZ, R7 ;  /* 0x000000ffff577224 */ /* 0x000fe200078e0007 */
[----:B------:R-:W-:Y:S02]  /*ba20*/  MOV R85, R5 ;  /* 0x0000000500557202 */ /* 0x000fe40000000f00 */
[----:B------:R-:W-:Y:S01]  /*ba30*/  MOV R84, 0xba70 ;  /* 0x0000ba7000547802 */ /* 0x000fe20000000f00 */
[----:B--2---:R-:W-:Y:S01]  /*ba40*/  IMAD.U32 R86, RZ, RZ, UR4 ;  /* 0x00000004ff567e24 */ /* 0x004fe2000f8e00ff */
[----:B------:R-:W-:Y:S02]  /*ba50*/  MOV R83, UR5 ;  /* 0x0000000500537c02 */ /* 0x000fe40008000f00 */
[----:B-1---5:R-:W-:Y:S05]  /*ba60*/  CALL.REL.NOINC `($__internal_1_$__cuda_sm20_rem_u64) ;  /* 0x000000f400d87944 */ /* 0x022fea0003c00000 */
.L_x_119:
[----:B------:R-:W-:Y:S05]  /*ba70*/  BSYNC.RECONVERGENT B0 ;  /* 0x0000000000007941 */ /* 0x000fea0003800200 */
.L_x_117:
        /* <DEDUP_REMOVED lines=18> */
[----:B------:R-:W2:Y:S01]  /*bba0*/  LDCU UR4, c[0x0][0x460] ;  /* 0x00008c00ff0477ac */ /* 0x000ea20008000800 */
[----:B------:R-:W-:Y:S01]  /*bbb0*/  IMAD.MOV.U32 R24, RZ, RZ, RZ ;  /* 0x000000ffff187224 */ /* 0x000fe200078e00ff */
        /* <DEDUP_REMOVED lines=22> */
.L_x_121:
        /* <DEDUP_REMOVED lines=8> */
[-C--:B------:R-:W-:Y:S02]  /*bda0*/  IADD3 R0, P0, PT, RZ, -R83.reuse, RZ ;  /* 0x80000053ff007210 */ /* 0x080fe40007f1e0ff */
[----:B------:R-:W-:Y:S02]  /*bdb0*/  MOV R15, R83 ;  /* 0x00000053000f7202 */ /* 0x000fe40000000f00 */
[----:B------:R-:W-:Y:S02]  /*bdc0*/  IADD3.X R14, PT, PT, RZ, ~R85, RZ, P0, !PT ;  /* 0x80000055ff0e7210 */ /* 0x000fe400007fe4ff */
[----:B-1----:R-:W-:Y:S02]  /*bdd0*/  MOV R21, UR4 ;  /* 0x0000000400157c02 */ /* 0x002fe40008000f00 */
[----:B------:R-:W-:-:S03]  /*bde0*/  MOV R23, UR5 ;  /* 0x0000000500177c02 */ /* 0x000fc60008000f00 */
[-C--:B------:R-:W-:Y:S02]  /*bdf0*/  IMAD R14, R14, R21.reuse, RZ ;  /* 0x000000150e0e7224 */ /* 0x080fe400078e02ff */
[----:B------:R-:W-:-:S04]  /*be00*/  IMAD.WIDE.U32 R18, R0, R21, R18 ;  /* 0x0000001500127225 */ /* 0x000fc800078e0012 */
[----:B------:R-:W-:-:S05]  /*be10*/  IMAD R14, R0, R23, R14 ;  /* 0x00000017000e7224 */ /* 0x000fca00078e020e */
[----:B------:R-:W-:Y:S02]  /*be20*/  IADD3 R14, PT, PT, R14, R19, RZ ;  /* 0x000000130e0e7210 */ /* 0x000fe40007ffe0ff */
.L_x_122:
[----:B------:R-:W-:Y:S05]  /*be30*/  BSYNC.RECONVERGENT B0 ;  /* 0x0000000000007941 */ /* 0x000fea0003800200 */
.L_x_120:
[----:B------:R-:W1:Y:S01]  /*be40*/  LDCU.64 UR6, c[0x0][0x380] ;  /* 0x00007000ff0677ac */ /* 0x000e620008000a00 */
[----:B------:R-:W-:Y:S01]  /*be50*/  VIADD R0, R95, 0xb ;  /* 0x0000000b5f007836 */ /* 0x000fe20000000000 */
[--C-:B------:R-:W-:Y:S01]  /*be60*/  SHF.R.U64 R18, R18, 0x3, R14.reuse ;  /* 0x0000000312127819 */ /* 0x100fe2000000120e */
[----:B------:R-:W-:Y:S01]  /*be70*/  BSSY.RECONVERGENT B0, `(.L_x_123) ;  /* 0x0000027000007945 */ /* 0x000fe20003800200 */
[----:B------:R-:W2:Y:S01]  /*be80*/  LDCU.64 UR4, c[0x0][0x468] ;  /* 0x00008d00ff0477ac */ /* 0x000ea20008000a00 */
[----:B------:R-:W-:Y:S02]  /*be90*/  SHF.R.U32.HI R19, RZ, 0x3, R14 ;  /* 0x00000003ff137819 */ /* 0x000fe4000001160e */
[----:B------:R-:W-:Y:S02]  /*bea0*/  ISETP.GE.U32.AND P2, PT, R15, R18, PT ;  /* 0x000000120f00720c */ /* 0x000fe40003f46070 */
[----:B------:R-:W-:Y:S02]  /*beb0*/  SHF.R.S32.HI R14, RZ, 0x1f, R15 ;  /* 0x0000001fff0e7819 */ /* 0x000fe4000001140f */
[----:B-1----:R-:W-:-:S04]  /*bec0*/  ISETP.GE.AND P0, PT, R0, UR6, PT ;  /* 0x0000000600007c0c */ /* 0x002fc8000bf06270 */
        /* <DEDUP_REMOVED lines=8> */
[----:B------:R-:W2:Y:S01]  /*bf50*/  I2F.U32.RP R7, R21 ;  /* 0x0000001500077306 */ /* 0x000ea20000209000 */
[----:B-1----:R-:W-:Y:S02]  /*bf60*/  MOV R12, RZ ;  /* 0x000000ff000c7202 */ /* 0x002fe40000000f00 */
[----:B------:R-:W-:-:S05]  /*bf70*/  MOV R83, RZ ;  /* 0x000000ff00537202 */ /* 0x000fca0000000f00 */
[----:B--2---:R-:W1:Y:S02]  /*bf80*/  MUFU.RCP R5, R7 ;  /* 0x0000000700057308 */ /* 0x004e640000001000 */
        /* <DEDUP_REMOVED lines=16> */
.L_x_124:
[----:B------:R-:W2:Y:S01]  /*c090*/  LDCU.64 UR4, c[0x0][0x460] ;  /* 0x00008c00ff0477ac */ /* 0x000ea20008000a00 */
[----:B------:R-:W-:Y:S01]  /*c0a0*/  MOV R84, 0xc0e0 ;  /* 0x0000c0e000547802 */ /* 0x000fe20000000f00 */
[----:B--2---:R-:W-:Y:S01]  /*c0b0*/  IMAD.U32 R86, RZ, RZ, UR4 ;  /* 0x00000004ff567e24 */ /* 0x004fe2000f8e00ff */
[----:B------:R-:W-:Y:S02]  /*c0c0*/  MOV R83, UR5 ;  /* 0x0000000500537c02 */ /* 0x000fe40008000f00 */
[----:B-1---5:R-:W-:Y:S05]  /*c0d0*/  CALL.REL.NOINC `($__internal_1_$__cuda_sm20_rem_u64) ;  /* 0x000000f0003c7944 */ /* 0x022fea0003c00000 */
.L_x_125:
[----:B------:R-:W-:Y:S05]  /*c0e0*/  BSYNC.RECONVERGENT B0 ;  /* 0x0000000000007941 */ /* 0x000fea0003800200 */
.L_x_123:
[----:B------:R-:W1:Y:S01]  /*c0f0*/  LDCU UR26, c[0x0][0x384] ;  /* 0x00007080ff1a77ac */ /* 0x000e620008000800 */
[--C-:B------:R-:W-:Y:S02]  /*c100*/  SHF.R.U64 R0, R82, 0x3, R83.reuse ;  /* 0x0000000352007819 */ /* 0x100fe40000001253 */
[----:B------:R-:W-:Y:S02]  /*c110*/  SHF.R.U32.HI R5, RZ, 0x3, R83 ;  /* 0x00000003ff057819 */ /* 0x000fe40000011653 */
[----:B------:R-:W-:Y:S02]  /*c120*/  ISETP.GE.U32.AND P1, PT, R15, R0, PT ;  /* 0x000000000f00720c */ /* 0x000fe40003f26070 */
[----:B-1----:R-:W-:-:S04]  /*c130*/  ISETP.LT.AND P0, PT, R4, UR26, !P0 ;  /* 0x0000001a04007c0c */ /* 0x002fc8000c701270 */
[----:B------:R-:W-:-:S13]  /*c140*/  ISETP.GE.U32.AND.EX P0, PT, R14, R5, P0, P1 ;  /* 0x000000050e00720c */ /* 0x000fda0000706110 */
[----:B------:R-:W-:Y:S05]  /*c150*/  @!P0 BRA `(.L_x_126) ;  /* 0x00000000007c8947 */ /* 0x000fea0003800000 */
[----:B------:R1:W-:Y:S01]  /*c160*/  STG.E.64 desc[UR12][R16.64+0x100], R10 ;  /* 0x0001000a10007986 */ /* 0x0003e2000c101b0c */
[----:B------:R-:W-:Y:S05]  /*c170*/  BRA `(.L_x_126) ;  /* 0x0000000000747947 */ /* 0x000fea0003800000 */
.L_x_101:
[----:B------:R-:W1:Y:S01]  /*c180*/  LDCU UR6, c[0x0][0x380] ;  /* 0x00007000ff0677ac */ /* 0x000e620008000800 */
[----:B------:R-:W-:Y:S01]  /*c190*/  ISETP.GE.AND P1, PT, R93, UR26, PT ;  /* 0x0000001a5d007c0c */ /* 0x000fe2000bf26270 */
[----:B------:R-:W-:Y:S01]  /*c1a0*/  VIADD R0, R95, 0x9 ;  /* 0x000000095f007836 */ /* 0x000fe20000000000 */
[----:B------:R-:W-:Y:S01]  /*c1b0*/  ISETP.GE.AND P0, PT, R4, UR26, PT ;  /* 0x0000001a04007c0c */ /* 0x000fe2000bf06270 */
[----:B------:R-:W2:Y:S01]  /*c1c0*/  LDCU.64 UR4, c[0x0][0x468] ;  /* 0x00008d00ff0477ac */ /* 0x000ea20008000a00 */
[C---:B-1----:R-:W-:Y:S02]  /*c1d0*/  ISETP.LT.AND P2, PT, R5.reuse, UR6, !P1 ;  /* 0x0000000605007c0c */ /* 0x042fe4000cf41270 */
[----:B------:R-:W-:Y:S01]  /*c1e0*/  ISETP.LT.AND P3, PT, R5, UR6, !P0 ;  /* 0x0000000605007c0c */ /* 0x000fe2000c761270 */
[C---:B------:R-:W-:Y:S01]  /*c1f0*/  VIADD R5, R95.reuse, 0xb ;  /* 0x0000000b5f057836 */ /* 0x040fe20000000000 */
[C---:B------:R-:W-:Y:S02]  /*c200*/  ISETP.LT.AND P5, PT, R0.reuse, UR6, !P1 ;  /* 0x0000000600007c0c */ /* 0x040fe4000cfa1270 */
[----:B------:R-:W-:Y:S01]  /*c210*/  ISETP.LT.AND P4, PT, R0, UR6, !P0 ;  /* 0x0000000600007c0c */ /* 0x000fe2000c781270 */
[----:B------:R-:W-:-:S06]  /*c220*/  VIADD R0, R95, 0xa ;  /* 0x0000000a5f007836 */ /* 0x000fcc0000000000 */
[----:B------:R1:W-:Y:S01]  /*c230*/  @P2 STG.E.64 desc[UR12][R8.64], R26 ;  /* 0x0000001a08002986 */ /* 0x0003e2000c101b0c */
[----:B--2---:R-:W-:-:S03]  /*c240*/  IADD3 R22, P2, PT, R8, UR4, RZ ;  /* 0x0000000408167c10 */ /* 0x004fc6000ff5e0ff */
[----:B------:R2:W-:Y:S01]  /*c250*/  @P3 STG.E.64 desc[UR12][R8.64+0x100], R24 ;  /* 0x0001001808003986 */ /* 0x0005e2000c101b0c */
[C---:B------:R-:W-:Y:S02]  /*c260*/  ISETP.LT.AND P3, PT, R0.reuse, UR6, !P1 ;  /* 0x0000000600007c0c */ /* 0x040fe4000cf61270 */
[----:B------:R-:W-:Y:S02]  /*c270*/  IADD3.X R23, PT, PT, R9, UR5, RZ, P2, !PT ;  /* 0x0000000509177c10 */ /* 0x000fe400097fe4ff */
[----:B------:R-:W-:Y:S02]  /*c280*/  ISETP.LT.AND P2, PT, R0, UR6, !P0 ;  /* 0x0000000600007c0c */ /* 0x000fe4000c741270 */
[C---:B------:R-:W-:Y:S01]  /*c290*/  ISETP.LT.AND P1, PT, R5.reuse, UR6, !P1 ;  /* 0x0000000605007c0c */ /* 0x040fe2000cf21270 */
[----:B------:R2:W-:Y:S01]  /*c2a0*/  @P5 STG.E.64 desc[UR12][R22.64], R20 ;  /* 0x0000001416005986 */ /* 0x0005e2000c101b0c */
[----:B------:R-:W-:Y:S02]  /*c2b0*/  IADD3 R28, P6, PT, R22, UR4, RZ ;  /* 0x00000004161c7c10 */ /* 0x000fe4000ffde0ff */
[----:B------:R-:W-:Y:S01]  /*c2c0*/  ISETP.LT.AND P0, PT, R5, UR6, !P0 ;  /* 0x0000000605007c0c */ /* 0x000fe2000c701270 */
[----:B------:R2:W-:Y:S01]  /*c2d0*/  @P4 STG.E.64 desc[UR12][R22.64+0x100], R18 ;  /* 0x0001001216004986 */ /* 0x0005e2000c101b0c */
[----:B------:R-:W-:-:S05]  /*c2e0*/  IADD3.X R29, PT, PT, R23, UR5, RZ, P6, !PT ;  /* 0x00000005171d7c10 */ /* 0x000fca000b7fe4ff */
[----:B------:R2:W-:Y:S04]  /*c2f0*/  @P3 STG.E.64 desc[UR12][R28.64], R16 ;  /* 0x000000101c003986 */ /* 0x0005e8000c101b0c */
[----:B------:R2:W-:Y:S01]  /*c300*/  @P2 STG.E.64 desc[UR12][R28.64+0x100], R14 ;  /* 0x0001000e1c002986 */ /* 0x0005e2000c101b0c */
[----:B-1----:R-:W-:-:S04]  /*c310*/  IADD3 R26, P5, PT, R28, UR4, RZ ;  /* 0x000000041c1a7c10 */ /* 0x002fc8000ffbe0ff */
[----:B------:R-:W-:-:S05]  /*c320*/  IADD3.X R27, PT, PT, R29, UR5, RZ, P5, !PT ;  /* 0x000000051d1b7c10 */ /* 0x000fca000affe4ff */
[----:B------:R2:W-:Y:S04]  /*c330*/  @P1 STG.E.64 desc[UR12][R26.64], R12 ;  /* 0x0000000c1a001986 */ /* 0x0005e8000c101b0c */
[----:B------:R2:W-:Y:S02]  /*c340*/  @P0 STG.E.64 desc[UR12][R26.64+0x100], R10 ;  /* 0x0001000a1a000986 */ /* 0x0005e4000c101b0c */
.L_x_126:
[----:B------:R-:W-:Y:S05]  /*c350*/  BSYNC.RECONVERGENT B1 ;  /* 0x0000000000017941 */ /* 0x000fea0003800200 */
.L_x_100:
[----:B------:R-:W3:Y:S01]  /*c360*/  LDCU UR5, c[0x0][0x398] ;  /* 0x00007300ff0577ac */ /* 0x000ee20008000800 */
[----:B-12---:R-:W-:Y:S01]  /*c370*/  IADD3 R10, P0, PT, R102, UR16, RZ ;  /* 0x00000010660a7c10 */ /* 0x006fe2000ff1e0ff */
[----:B------:R-:W-:Y:S01]  /*c380*/  BSSY.RECONVERGENT B1, `(.L_x_127) ;  /* 0x00001a9000017945 */ /* 0x000fe20003800200 */
[----:B------:R-:W-:Y:S02]  /*c390*/  UMOV UR4, 0xffffffff ;  /* 0xffffffff00047882 */ /* 0x000fe40000000000 */
[----:B------:R-:W-:Y:S01]  /*c3a0*/  IADD3.X R11, PT, PT, R103, UR17, RZ, P0, !PT ;  /* 0x00000011670b7c10 */ /* 0x000fe200087fe4ff */
[----:B---3--:R-:W-:Y:S02]  /*c3b0*/  USHF.L.U32 UR4, UR4, UR5, URZ ;  /* 0x0000000504047299 */ /* 0x008fe400080006ff */
[----:B------:R-:W-:Y:S02]  /*c3c0*/  USHF.L.U32 UR24, UR24, UR5, URZ ;  /* 0x0000000518187299 */ /* 0x000fe400080006ff */
[----:B------:R-:W-:-:S02]  /*c3d0*/  ULOP3.LUT UR4, UR25, UR4, URZ, 0x30, !UPT ;  /* 0x0000000419047292 */ /* 0x000fc4000f8e30ff */
        /* <DEDUP_REMOVED lines=34> */
.L_x_130:
[----:B------:R-:W-:Y:S01]  /*c600*/  IMAD.MOV.U32 R0, RZ, RZ, R14 ;  /* 0x000000ffff007224 */ /* 0x000fe200078e000e */
[----:B------:R-:W-:Y:S01]  /*c610*/  MOV R89, UR20 ;  /* 0x0000001400597c02 */ /* 0x000fe20008000f00 */
[----:B------:R-:W-:Y:S01]  /*c620*/  IMAD.MOV.U32 R83, RZ, RZ, R15 ;  /* 0x000000ffff537224 */ /* 0x000fe200078e000f */
[----:B------:R-:W-:Y:S02]  /*c630*/  MOV R87, UR21 ;  /* 0x0000001500577c02 */ /* 0x000fe40008000f00 */
[----:B------:R-:W-:Y:S02]  /*c640*/  MOV R88, 0xc660 ;  /* 0x0000c66000587802 */ /* 0x000fe40000000f00 */
[----:B-----5:R-:W-:Y:S05]  /*c650*/  CALL.REL.NOINC `($__internal_0_$__cuda_sm20_div_u64) ;  /* 0x000000e400c87944 */ /* 0x020fea0003c00000 */
        /* <DEDUP_REMOVED lines=8> */
.L_x_131:
[----:B------:R-:W-:Y:S05]  /*c6e0*/  BSYNC.RECONVERGENT B0 ;  /* 0x0000000000007941 */ /* 0x000fea0003800200 */
.L_x_129:
        /* <DEDUP_REMOVED lines=35> */
.L_x_133:
[----:B------:R-:W-:Y:S01]  /*c920*/  IMAD.MOV.U32 R87, RZ, RZ, R7 ;  /* 0x000000ffff577224 */ /* 0x000fe200078e0007 */
[----:B------:R-:W-:Y:S01]  /*c930*/  MOV R86, UR20 ;  /* 0x0000001400567c02 */ /* 0x000fe20008000f00 */
[----:B------:R-:W-:Y:S01]  /*c940*/  IMAD.MOV.U32 R85, RZ, RZ, R5 ;  /* 0x000000ffff557224 */ /* 0x000fe200078e0005 */
[----:B------:R-:W-:Y:S02]  /*c950*/  MOV R83, UR21 ;  /* 0x0000001500537c02 */ /* 0x000fe40008000f00 */
[----:B------:R-:W-:Y:S02]  /*c960*/  MOV R84, 0xc980 ;  /* 0x0000c98000547802 */ /* 0x000fe40000000f00 */
[----:B----45:R-:W-:Y:S05]  /*c970*/  CALL.REL.NOINC `($__internal_1_$__cuda_sm20_rem_u64) ;  /* 0x000000e800147944 */ /* 0x030fea0003c00000 */
.L_x_134:
[----:B------:R-:W-:Y:S05]  /*c980*/  BSYNC.RECONVERGENT B0 ;  /* 0x0000000000007941 */ /* 0x000fea0003800200 */
.L_x_132:
[----:B------:R-:W1:Y:S01]  /*c990*/  LDCU UR4, c[0x0][0x384] ;  /* 0x00007080ff0477ac */ /* 0x000e620008000800 */
[--C-:B------:R-:W-:Y:S02]  /*c9a0*/  SHF.R.U64 R0, R82, 0x3, R83.reuse ;  /* 0x0000000352007819 */ /* 0x100fe40000001253 */
[----:B------:R-:W-:Y:S02]  /*c9b0*/  SHF.R.U32.HI R15, RZ, 0x3, R83 ;  /* 0x00000003ff0f7819 */ /* 0x000fe40000011653 */
[----:B------:R-:W-:Y:S02]  /*c9c0*/  ISETP.GE.U32.AND P1, PT, R13, R0, PT ;  /* 0x000000000d00720c */ /* 0x000fe40003f26070 */
[----:B-1----:R-:W-:-:S04]  /*c9d0*/  ISETP.LT.AND P0, PT, R4, UR4, !P0 ;  /* 0x0000000404007c0c */ /* 0x002fc8000c701270 */
        /* <DEDUP_REMOVED lines=32> */
.L_x_136:
        /* <DEDUP_REMOVED lines=14> */
.L_x_137:
[----:B------:R-:W-:Y:S05]  /*ccc0*/  BSYNC.RECONVERGENT B0 ;  /* 0x0000000000007941 */ /* 0x000fea0003800200 */
.L_x_135:
        /* <DEDUP_REMOVED lines=36> */
.L_x_139:
[----:B------:R-:W-:Y:S01]  /*cf10*/  IMAD.MOV.U32 R87, RZ, RZ, R7 ;  /* 0x000000ffff577224 */ /* 0x000fe200078e0007 */
[----:B------:R-:W-:Y:S01]  /*cf20*/  MOV R86, UR20 ;  /* 0x0000001400567c02 */ /* 0x000fe20008000f00 */
[----:B------:R-:W-:Y:S01]  /*cf30*/  IMAD.MOV.U32 R85, RZ, RZ, R5 ;  /* 0x000000ffff557224 */ /* 0x000fe200078e0005 */
[----:B------:R-:W-:Y:S02]  /*cf40*/  MOV R83, UR21 ;  /* 0x0000001500537c02 */ /* 0x000fe40008000f00 */
[----:B------:R-:W-:Y:S02]  /*cf50*/  MOV R84, 0xcf70 ;  /* 0x0000cf7000547802 */ /* 0x000fe40000000f00 */
[----:B----45:R-:W-:Y:S05]  /*cf60*/  CALL.REL.NOINC `($__internal_1_$__cuda_sm20_rem_u64) ;  /* 0x000000e000987944 */ /* 0x030fea0003c00000 */
.L_x_140:
[----:B------:R-:W-:Y:S05]  /*cf70*/  BSYNC.RECONVERGENT B0 ;  /* 0x0000000000007941 */ /* 0x000fea0003800200 */
.L_x_138:
        /* <DEDUP_REMOVED lines=39> */
.L_x_142:
        /* <DEDUP_REMOVED lines=14> */
.L_x_143:
[----:B------:R-:W-:Y:S05]  /*d2d0*/  BSYNC.RECONVERGENT B0 ;  /* 0x0000000000007941 */ /* 0x000fea0003800200 */
.L_x_141:
        /* <DEDUP_REMOVED lines=36> */
.L_x_145:
[----:B------:R-:W-:Y:S01]  /*d520*/  IMAD.MOV.U32 R87, RZ, RZ, R7 ;  /* 0x000000ffff577224 */ /* 0x000fe200078e0007 */
[----:B------:R-:W-:Y:S01]  /*d530*/  MOV R86, UR20 ;  /* 0x0000001400567c02 */ /* 0x000fe20008000f00 */
[----:B------:R-:W-:Y:S01]  /*d540*/  IMAD.MOV.U32 R85, RZ, RZ, R5 ;  /* 0x000000ffff557224 */ /* 0x000fe200078e0005 */
[----:B------:R-:W-:Y:S02]  /*d550*/  MOV R83, UR21 ;  /* 0x0000001500537c02 */ /* 0x000fe40008000f00 */
[----:B------:R-:W-:Y:S02]  /*d560*/  MOV R84, 0xd580 ;  /* 0x0000d58000547802 */ /* 0x000fe40000000f00 */
[----:B----45:R-:W-:Y:S05]  /*d570*/  CALL.REL.NOINC `($__internal_1_$__cuda_sm20_rem_u64) ;  /* 0x000000dc00147944 */ /* 0x030fea0003c00000 */
.L_x_146:
[----:B------:R-:W-:Y:S05]  /*d580*/  BSYNC.RECONVERGENT B0 ;  /* 0x0000000000007941 */ /* 0x000fea0003800200 */
.L_x_144:
        /* <DEDUP_REMOVED lines=39> */
.L_x_148:
        /* <DEDUP_REMOVED lines=14> */
.L_x_149:
[----:B------:R-:W-:Y:S05]  /*d8e0*/  BSYNC.RECONVERGENT B0 ;  /* 0x0000000000007941 */ /* 0x000fea0003800200 */
.L_x_147:
        /* <DEDUP_REMOVED lines=36> */
.L_x_151:
[----:B------:R-:W-:Y:S01]  /*db30*/  IMAD.U32 R86, RZ, RZ, UR20 ;  /* 0x00000014ff567e24 */ /* 0x000fe2000f8e00ff */
[----:B------:R-:W-:Y:S02]  /*db40*/  MOV R83, UR21 ;  /* 0x0000001500537c02 */ /* 0x000fe40008000f00 */
[----:B------:R-:W-:Y:S02]  /*db50*/  MOV R84, 0xdb70 ;  /* 0x0000db7000547802 */ /* 0x000fe40000000f00 */
[----:B----45:R-:W-:Y:S05]  /*db60*/  CALL.REL.NOINC `($__internal_1_$__cuda_sm20_rem_u64) ;  /* 0x000000d400987944 */ /* 0x030fea0003c00000 */
.L_x_152:
[----:B------:R-:W-:Y:S05]  /*db70*/  BSYNC.RECONVERGENT B0 ;  /* 0x0000000000007941 */ /* 0x000fea0003800200 */
.L_x_150:
        /* <DEDUP_REMOVED lines=11> */
.L_x_128:
        /* <DEDUP_REMOVED lines=8> */
[----:B------:R-:W-:-:S05]  /*dcb0*/  VIADD R0, R95, 0x12 ;  /* 0x000000125f007836 */ /* 0x000fca0000000000 */
[C---:B------:R-:W-:Y:S02]  /*dcc0*/  ISETP.LT.AND P4, PT, R0.reuse, UR4, !P2 ;  /* 0x0000000400007c0c */ /* 0x040fe4000d781270 */
[----:B------:R-:W-:Y:S01]  /*dcd0*/  ISETP.LT.AND P3, PT, R0, UR4, !P0 ;  /* 0x0000000400007c0c */ /* 0x000fe2000c761270 */
[----:B------:R-:W-:Y:S02]  /*dce0*/  VIADD R0, R95, 0x13 ;  /* 0x000000135f007836 */ /* 0x000fe40000000000 */
[----:B------:R1:W4:Y:S01]  /*dcf0*/  @P1 LDG.E.LTC128B.64 R76, desc[UR12][R12.64] ;  /* 0x0000000c0c4c1981 */ /* 0x000322000c1e1b20 */
[----:B------:R-:W-:Y:S01]  /*dd00*/  ISETP.LT.AND P6, PT, R6, UR4, !P2 ;  /* 0x0000000406007c0c */ /* 0x000fe2000d7c1270 */
[----:B------:R-:W-:Y:S01]  /*dd10*/  @P5 IMAD.MOV.U32 R14, RZ, RZ, R12 ;  /* 0x000000ffff0e5224 */ /* 0x000fe200078e000c */
[----:B------:R-:W-:Y:S01]  /*dd20*/  ISETP.LT.AND P1, PT, R0, UR4, !P0 ;  /* 0x0000000400007c0c */ /* 0x000fe2000c721270 */
[----:B------:R-:W-:Y:S01]  /*dd30*/  @P5 IMAD.MOV.U32 R15, RZ, RZ, R13 ;  /* 0x000000ffff0f5224 */ /* 0x000fe200078e000d */
[----:B------:R-:W-:-:S02]  /*dd40*/  ISETP.LT.AND P0, PT, R6, UR4, !P0 ;  /* 0x0000000406007c0c */ /* 0x000fc4000c701270 */
[----:B------:R-:W-:Y:S02]  /*dd50*/  ISETP.LT.AND P2, PT, R0, UR4, !P2 ;  /* 0x0000000400007c0c */ /* 0x000fe4000d741270 */
[----:B------:R2:W4:Y:S05]  /*dd60*/  @P5 LDG.E.LTC128B.64 R74, desc[UR12][R14.64+0x100] ;  /* 0x0001000c0e4a5981 */ /* 0x00052a000c1e1b20 */
[----:B------:R3:W4:Y:S04]  /*dd70*/  @P6 LDG.E.LTC128B.64 R80, desc[UR12][R10.64] ;  /* 0x0000000c0a506981 */ /* 0x000728000c1e1b20 */
[----:B------:R3:W4:Y:S01]  /*dd80*/  @P0 LDG.E.LTC128B.64 R78, desc[UR12][R10.64+0x100] ;  /* 0x0001000c0a4e0981 */ /* 0x000722000c1e1b20 */
[----:B-1----:R-:W-:-:S04]  /*dd90*/  IADD3 R12, P5, PT, R12, UR18, RZ ;  /* 0x000000120c0c7c10 */ /* 0x002fc8000ffbe0ff */
[----:B------:R-:W-:Y:S02]  /*dda0*/  IADD3.X R13, PT, PT, R13, UR19, RZ, P5, !PT ;  /* 0x000000130d0d7c10 */ /* 0x000fe4000affe4ff */
[----:B--2---:R-:W-:-:S03]  /*ddb0*/  IADD3 R14, P0, PT, R12, UR18, RZ ;  /* 0x000000120c0e7c10 */ /* 0x004fc6000ff1e0ff */
[----:B------:R3:W4:Y:S01]  /*ddc0*/  @P4 LDG.E.LTC128B.64 R72, desc[UR12][R12.64] ;  /* 0x0000000c0c484981 */ /* 0x000722000c1e1b20 */
[----:B------:R-:W-:-:S03]  /*ddd0*/  IADD3.X R15, PT, PT, R13, UR19, RZ, P0, !PT ;  /* 0x000000130d0f7c10 */ /* 0x000fc600087fe4ff */
[----:B------:R3:W4:Y:S04]  /*dde0*/  @P3 LDG.E.LTC128B.64 R70, desc[UR12][R12.64+0x100] ;  /* 0x0001000c0c463981 */ /* 0x000728000c1e1b20 */
[----:B------:R3:W4:Y:S04]  /*ddf0*/  @P2 LDG.E.LTC128B.64 R68, desc[UR12][R14.64] ;  /* 0x0000000c0e442981 */ /* 0x000728000c1e1b20 */
[----:B------:R3:W4:Y:S02]  /*de00*/  @P1 LDG.E.LTC128B.64 R2, desc[UR12][R14.64+0x100] ;  /* 0x0001000c0e021981 */ /* 0x000724000c1e1b20 */
.L_x_153:
[----:B------:R-:W-:Y:S05]  /*de10*/  BSYNC.RECONVERGENT B1 ;  /* 0x0000000000017941 */ /* 0x000fea0003800200 */
.L_x_127:
[----:B------:R-:W-:Y:S01]  /*de20*/  BAR.SYNC.DEFER_BLOCKING 0x0 ;  /* 0x0000000000007b1d */ /* 0x000fe20000010000 */
[----:B------:R-:W-:Y:S01]  /*de30*/  UISETP.GE.AND UP0, UPT, UR6, UR7, UPT ;  /* 0x000000070600728c */ /* 0x000fe2000bf06270 */
[----:B---3--:R-:W-:Y:S01]  /*de40*/  IADD3 R10, P0, PT, R10, UR16, RZ ;  /* 0x000000100a0a7c10 */ /* 0x008fe2000ff1e0ff */
[----:B------:R-:W-:-:S03]  /*de50*/  VIADD R5, R95, 0x18 ;  /* 0x000000185f057836 */ /* 0x000fc60000000000 */
[----:B------:R-:W1:Y:S01]  /*de60*/  LDCU.64 UR4, c[0x0][0x480] ;  /* 0x00009000ff0477ac */ /* 0x000e620008000a00 */
[----:B------:R-:W-:Y:S01]  /*de70*/  BSSY.RECONVERGENT B1, `(.L_x_154) ;  /* 0x00001df000017945 */ /* 0x000fe20003800200 */
[----:B------:R-:W-:Y:S01]  /*de80*/  IADD3.X R11, PT, PT, R11, UR17, RZ, P0, !PT ;  /* 0x000000110b0b7c10 */ /* 0x000fe200087fe4ff */
[----:B------:R-:W-:Y:S01]  /*de90*/  STS.128 [R91], R36 ;  /* 0x000000245b007388 */ /* 0x000fe20000000c00 */
[----:B-1----:R-:W-:-:S03]  /*dea0*/  IADD3 R8, P1, PT, R8, UR4, RZ ;  /* 0x0000000408087c10 */ /* 0x002fc6000ff3e0ff */
[----:B------:R-:W-:Y:S01]  /*deb0*/  STS.128 [R91+0x40], R40 ;  /* 0x000040285b007388 */ /* 0x000fe20000000c00 */
[----:B------:R-:W-:-:S03]  /*dec0*/  IADD3.X R9, PT, PT, R9, UR5, RZ, P1, !PT ;  /* 0x0000000509097c10 */ /* 0x000fc60008ffe4ff */
[----:B------:R-:W-:Y:S04]  /*ded0*/  STS.128 [R91+0x80], R44 ;  /* 0x0000802c5b007388 */ /* 0x000fe80000000c00 */
[----:B------:R-:W-:Y:S01]  /*dee0*/  STS.128 [R91+0xc0], R48 ;  /* 0x0000c0305b007388 */ /* 0x000fe20000000c00 */
        /* <DEDUP_REMOVED lines=25> */
[----:B------:R-:W-:Y:S10]  /*e080*/  BRA.U UP0, `(.L_x_155) ;  /* 0x0000001900807547 */ /* 0x000ff4000b800000 */
[----:B------:R-:W1:Y:S01]  /*e090*/  LDCU UR4, c[0x0][0x464] ;  /* 0x00008c80ff0477ac */ /* 0x000e620008000800 */
[----:B------:R-:W-:Y:S01]  /*e0a0*/  IADD3 R30, P0, PT, R8, -UR10, RZ ;  /* 0x8000000a081e7c10 */ /* 0x000fe2000ff1e0ff */
[----:B------:R-:W-:Y:S03]  /*e0b0*/  BSSY.RECONVERGENT B0, `(.L_x_156) ;  /* 0x0000030000007945 */ /* 0x000fe60003800200 */
[----:B------:R-:W-:Y:S01]  /*e0c0*/  IADD3.X R31, PT, PT, R9, ~UR11, RZ, P0, !PT ;  /* 0x8000000b091f7c10 */ /* 0x000fe200087fe4ff */
        /* <DEDUP_REMOVED lines=11> */
[----:B------:R-:W1:Y:S02]  /*e180*/  F2I.FTZ.U32.TRUNC.NTZ R27, R27 ;  /* 0x0000001b001b7305 */ /* 0x000e64000021f000 */
[----:B-1----:R-:W-:-:S05]  /*e190*/  IMAD R7, R27, R33, RZ ;  /* 0x000000211b077224 */ /* 0x002fca00078e02ff */
[----:B------:R-:W-:-:S05]  /*e1a0*/  IADD3 R7, PT, PT, -R7, RZ, RZ ;  /* 0x000000ff07077210 */ /* 0x000fca0007ffe1ff */
[----:B------:R-:W-:-:S06]  /*e1b0*/  IMAD.HI.U32 R7, R27, R7, R26 ;  /* 0x000000071b077227 */ /* 0x000fcc00078e001a */
[----:B------:R-:W-:Y:S01]  /*e1c0*/  IMAD.HI.U32 R26, R7, R30, RZ ;  /* 0x0000001e071a7227 */ /* 0x000fe200078e00ff */
[----:B------:R-:W-:-:S04]  /*e1d0*/  MOV R7, RZ ;  /* 0x000000ff00077202 */ /* 0x000fc80000000f00 */
        /* <DEDUP_REMOVED lines=11> */
.L_x_157:
        /* <DEDUP_REMOVED lines=18> */
.L_x_158:
[----:B------:R-:W-:Y:S05]  /*e3b0*/  BSYNC.RECONVERGENT B0 ;  /* 0x0000000000007941 */ /* 0x000fea0003800200 */
.L_x_156:
        /* <DEDUP_REMOVED lines=35> */
.L_x_160:
[----:B------:R-:W2:Y:S01]  /*e5f0*/  LDCU.64 UR4, c[0x0][0x460] ;  /* 0x00008c00ff0477ac */ /* 0x000ea20008000a00 */
[----:B------:R-:W-:Y:S01]  /*e600*/  IMAD.MOV.U32 R87, RZ, RZ, R7 ;  /* 0x000000ffff577224 */ /* 0x000fe200078e0007 */
[----:B------:R-:W-:Y:S02]  /*e610*/  MOV R85, R6 ;  /* 0x0000000600557202 */ /* 0x000fe40000000f00 */
[----:B------:R-:W-:Y:S01]  /*e620*/  MOV R84, 0xe660 ;  /* 0x0000e66000547802 */ /* 0x000fe20000000f00 */
[----:B--2---:R-:W-:Y:S01]  /*e630*/  IMAD.U32 R86, RZ, RZ, UR4 ;  /* 0x00000004ff567e24 */ /* 0x004fe2000f8e00ff */
[----:B------:R-:W-:Y:S02]  /*e640*/  MOV R83, UR5 ;  /* 0x0000000500537c02 */ /* 0x000fe40008000f00 */
[----:B-1---5:R-:W-:Y:S05]  /*e650*/  CALL.REL.NOINC `($__internal_1_$__cuda_sm20_rem_u64) ;  /* 0x000000c800dc7944 */ /* 0x022fea0003c00000 */
.L_x_161:
[----:B------:R-:W-:Y:S05]  /*e660*/  BSYNC.RECONVERGENT B0 ;  /* 0x0000000000007941 */ /* 0x000fea0003800200 */
.L_x_159:
        /* <DEDUP_REMOVED lines=21> */
[----:B------:R-:W2:Y:S01]  /*e7c0*/  I2F.U32.RP R29, R31 ;  /* 0x0000001f001d7306 */ /* 0x000ea20000209000 */
[----:B------:R-:W-:-:S07]  /*e7d0*/  ISETP.NE.U32.AND P0, PT, R31, RZ, PT ;  /* 0x000000ff1f00720c */ /* 0x000fce0003f05070 */
[----:B--2---:R-:W1:Y:S02]  /*e7e0*/  MUFU.RCP R24, R29 ;  /* 0x0000001d00187308 */ /* 0x004e640000001000 */
        /* <DEDUP_REMOVED lines=18> */
.L_x_163:
        /* <DEDUP_REMOVED lines=17> */
.L_x_164:
[----:B------:R-:W-:Y:S05]  /*ea20*/  BSYNC.RECONVERGENT B0 ;  /* 0x0000000000007941 */ /* 0x000fea0003800200 */
.L_x_162:
        /* <DEDUP_REMOVED lines=37> */
.L_x_166:
[----:B------:R-:W2:Y:S01]  /*ec80*/  LDCU.64 UR4, c[0x0][0x460] ;  /* 0x00008c00ff0477ac */ /* 0x000ea20008000a00 */
[----:B------:R-:W-:Y:S01]  /*ec90*/  IMAD.MOV.U32 R87, RZ, RZ, R7 ;  /* 0x000000ffff577224 */ /* 0x000fe200078e0007 */
[----:B------:R-:W-:Y:S02]  /*eca0*/  MOV R85, R6 ;  /* 0x0000000600557202 */ /* 0x000fe40000000f00 */
[----:B------:R-:W-:Y:S01]  /*ecb0*/  MOV R84, 0xecf0 ;  /* 0x0000ecf000547802 */ /* 0x000fe20000000f00 */
[----:B--2---:R-:W-:Y:S01]  /*ecc0*/  IMAD.U32 R86, RZ, RZ, UR4 ;  /* 0x00000004ff567e24 */ /* 0x004fe2000f8e00ff */
[----:B------:R-:W-:Y:S02]  /*ecd0*/  MOV R83, UR5 ;  /* 0x0000000500537c02 */ /* 0x000fe40008000f00 */
[----:B-1---5:R-:W-:Y:S05]  /*ece0*/  CALL.REL.NOINC `($__internal_1_$__cuda_sm20_rem_u64) ;  /* 0x000000c400387944 */ /* 0x022fea0003c00000 */
.L_x_167:
[----:B------:R-:W-:Y:S05]  /*ecf0*/  BSYNC.RECONVERGENT B0 ;  /* 0x0000000000007941 */ /* 0x000fea0003800200 */
.L_x_165:
        /* <DEDUP_REMOVED lines=42> */
.L_x_169:
        /* <DEDUP_REMOVED lines=17> */
.L_x_170:
[----:B------:R-:W-:Y:S05]  /*f0b0*/  BSYNC.RECONVERGENT B0 ;  /* 0x0000000000007941 */ /* 0x000fea0003800200 */
.L_x_168:
        /* <DEDUP_REMOVED lines=37> */
.L_x_172:
[----:B------:R-:W2:Y:S01]  /*f310*/  LDCU.64 UR4, c[0x0][0x460] ;  /* 0x00008c00ff0477ac */ /* 0x000ea20008000a00 */
[----:B------:R-:W-:Y:S01]  /*f320*/  IMAD.MOV.U32 R87, RZ, RZ, R7 ;  /* 0x000000ffff577224 */ /* 0x000fe200078e0007 */
[----:B------:R-:W-:Y:S02]  /*f330*/  MOV R85, R6 ;  /* 0x0000000600557202 */ /* 0x000fe40000000f00 */
[----:B------:R-:W-:Y:S01]  /*f340*/  MOV R84, 0xf380 ;  /* 0x0000f38000547802 */ /* 0x000fe20000000f00 */
[----:B--2---:R-:W-:Y:S01]  /*f350*/  IMAD.U32 R86, RZ, RZ, UR4 ;  /* 0x00000004ff567e24 */ /* 0x004fe2000f8e00ff */
[----:B------:R-:W-:Y:S02]  /*f360*/  MOV R83, UR5 ;  /* 0x0000000500537c02 */ /* 0x000fe40008000f00 */
[----:B-1---5:R-:W-:Y:S05]  /*f370*/  CALL.REL.NOINC `($__internal_1_$__cuda_sm20_rem_u64) ;  /* 0x000000bc00947944 */ /* 0x022fea0003c00000 */
.L_x_173:
[----:B------:R-:W-:Y:S05]  /*f380*/  BSYNC.RECONVERGENT B0 ;  /* 0x0000000000007941 */ /* 0x000fea0003800200 */
.L_x_171:
        /* <DEDUP_REMOVED lines=42> */
.L_x_175:
        /* <DEDUP_REMOVED lines=17> */
.L_x_176:
[----:B------:R-:W-:Y:S05]  /*f740*/  BSYNC.RECONVERGENT B0 ;  /* 0x0000000000007941 */ /* 0x000fea0003800200 */
.L_x_174:
        /* <DEDUP_REMOVED lines=37> */
.L_x_178:
[----:B------:R-:W2:Y:S01]  /*f9a0*/  LDCU.64 UR4, c[0x0][0x460] ;  /* 0x00008c00ff0477ac */ /* 0x000ea20008000a00 */
[----:B------:R-:W-:Y:S01]  /*f9b0*/  MOV R84, 0xf9f0 ;  /* 0x0000f9f000547802 */ /* 0x000fe20000000f00 */
[----:B--2---:R-:W-:Y:S01]  /*f9c0*/  IMAD.U32 R86, RZ, RZ, UR4 ;  /* 0x00000004ff567e24 */ /* 0x004fe2000f8e00ff */
[----:B------:R-:W-:Y:S02]  /*f9d0*/  MOV R83, UR5 ;  /* 0x0000000500537c02 */ /* 0x000fe40008000f00 */
[----:B-1---5:R-:W-:Y:S05]  /*f9e0*/  CALL.REL.NOINC `($__internal_1_$__cuda_sm20_rem_u64) ;  /* 0x000000b400f87944 */ /* 0x022fea0003c00000 */
.L_x_179:
[----:B------:R-:W-:Y:S05]  /*f9f0*/  BSYNC.RECONVERGENT B0 ;  /* 0x0000000000007941 */ /* 0x000fea0003800200 */
.L_x_177:
        /* <DEDUP_REMOVED lines=9> */
.L_x_155:
[----:B------:R-:W1:Y:S01]  /*fa90*/  LDCU UR16, c[0x0][0x380] ;  /* 0x00007000ff1077ac */ /* 0x000e620008000800 */
[----:B------:R-:W-:Y:S01]  /*faa0*/  ISETP.GE.AND P1, PT, R93, UR26, PT ;  /* 0x0000001a5d007c0c */ /* 0x000fe2000bf26270 */
[C---:B------:R-:W-:Y:S01]  /*fab0*/  VIADD R0, R95.reuse, 0x11 ;  /* 0x000000115f007836 */ /* 0x040fe20000000000 */
        /* <DEDUP_REMOVED lines=14> */
[----:B------:R-:W-:Y:S01]  /*fba0*/  ISETP.LT.AND P1, PT, R6, UR16, !P1 ;  /* 0x0000001006007c0c */ /* 0x000fe2000cf21270 */
[----:B------:R3:W-:Y:S01]  /*fbb0*/  @P5 STG.E.64 desc[UR12][R26.64], R22 ;  /* 0x000000161a005986 */ /* 0x0007e2000c101b0c */
[----:B------:R-:W-:Y:S02]  /*fbc0*/  IADD3 R30, P6, PT, R26, UR4, RZ ;  /* 0x000000041a1e7c10 */ /* 0x000fe4000ffde0ff */
[----:B------:R-:W-:Y:S01]  /*fbd0*/  ISETP.LT.AND P0, PT, R6, UR16, !P0 ;  /* 0x0000001006007c0c */ /* 0x000fe2000c701270 */
[----:B------:R3:W-:Y:S01]  /*fbe0*/  @P4 STG.E.64 desc[UR12][R26.64+0x100], R20 ;  /* 0x000100141a004986 */ /* 0x0007e2000c101b0c */
[----:B------:R-:W-:-:S02]  /*fbf0*/  IADD3.X R31, PT, PT, R27, UR5, RZ, P6, !PT ;  /* 0x000000051b1f7c10 */ /* 0x000fc4000b7fe4ff */
[----:B------:R-:W-:-:S03]  /*fc00*/  IADD3 R6, P5, PT, R30, UR4, RZ ;  /* 0x000000041e067c10 */ /* 0x000fc6000ffbe0ff */
[----:B------:R3:W-:Y:S01]  /*fc10*/  @P3 STG.E.64 desc[UR12][R30.64], R18 ;  /* 0x000000121e003986 */ /* 0x0007e2000c101b0c */
[----:B------:R-:W-:-:S03]  /*fc20*/  IADD3.X R7, PT, PT, R31, UR5, RZ, P5, !PT ;  /* 0x000000051f077c10 */ /* 0x000fc6000affe4ff */
[----:B------:R3:W-:Y:S04]  /*fc30*/  @P2 STG.E.64 desc[UR12][R30.64+0x100], R16 ;  /* 0x000100101e002986 */ /* 0x0007e8000c101b0c */
[----:B------:R3:W-:Y:S04]  /*fc40*/  @P1 STG.E.64 desc[UR12][R6.64], R14 ;  /* 0x0000000e06001986 */ /* 0x0007e8000c101b0c */
[----:B------:R3:W-:Y:S02]  /*fc50*/  @P0 STG.E.64 desc[UR12][R6.64+0x100], R12 ;  /* 0x0001000c06000986 */ /* 0x0007e4000c101b0c */
.L_x_180:
[----:B------:R-:W-:Y:S05]  /*fc60*/  BSYNC.RECONVERGENT B1 ;  /* 0x0000000000017941 */ /* 0x000fea0003800200 */
.L_x_154:
[----:B------:R-:W3:Y:S01]  /*fc70*/  LDCU.64 UR4, c[0x0][0x480] ;  /* 0x00009000ff0477ac */ /* 0x000ee20008000a00 */
[----:B------:R-:W-:Y:S01]  /*fc80*/  BSSY.RECONVERGENT B1, `(.L_x_181) ;  /* 0x00001a6000017945 */ /* 0x000fe20003800200 */
[----:B------:R-:W-:Y:S01]  /*fc90*/  UISETP.GE.AND UP0, UPT, UR6, UR7, UPT ;  /* 0x000000070600728c */ /* 0x000fe2000bf06270 */
[----:B---3--:R-:W-:-:S04]  /*fca0*/  IADD3 R8, P0, PT, R8, UR4, RZ ;  /* 0x0000000408087c10 */ /* 0x008fc8000ff1e0ff */
[----:B------:R-:W-:-:S04]  /*fcb0*/  IADD3.X R9, PT, PT, R9, UR5, RZ, P0, !PT ;  /* 0x0000000509097c10 */ /* 0x000fc800087fe4ff */
[----:B------:R-:W-:Y:S05]  /*fcc0*/  BRA.U UP0, `(.L_x_182) ;  /* 0x0000001900047547 */ /* 0x000fea000b800000 */
[----:B------:R-:W-:Y:S01]  /*fcd0*/  IADD3 R14, P0, PT, R10, -UR8, RZ ;  /* 0x800000080a0e7c10 */ /* 0x000fe2000ff1e0ff */
[----:B------:R-:W-:Y:S03]  /*fce0*/  BSSY.RECONVERGENT B0, `(.L_x_183) ;  /* 0x0000029000007945 */ /* 0x000fe60003800200 */
[----:B------:R-:W-:-:S04]  /*fcf0*/  IADD3.X R15, PT, PT, R11, ~UR9, RZ, P0, !PT ;  /* 0x800000090b0f7c10 */ /* 0x000fc800087fe4ff */
[----:B------:R-:W-:-:S04]  /*fd00*/  LOP3.LUT R0, R15, UR21, RZ, 0xfc, !PT ;  /* 0x000000150f007c12 */ /* 0x000fc8000f8efcff */
[----:B------:R-:W-:-:S13]  /*fd10*/  ISETP.NE.U32.AND P0, PT, R0, RZ, PT ;  /* 0x000000ff0000720c */ /* 0x000fda0003f05070 */
[----:B------:R-:W-:Y:S05]  /*fd20*/  @P0 BRA `(.L_x_184) ;  /* 0x0000000000580947 */ /* 0x000fea0003800000 */
[----:B-1----:R-:W1:Y:S01]  /*fd30*/  I2F.U32.RP R12, UR20 ;  /* 0x00000014000c7d06 */ /* 0x002e620008209000 */
        /* <DEDUP_REMOVED lines=21> */
.L_x_184:
[----:B------:R-:W-:Y:S01]  /*fe90*/  IMAD.MOV.U32 R0, RZ, RZ, R14 ;  /* 0x000000ffff007224 */ /* 0x000fe200078e000e */
[----:B------:R-:W-:Y:S01]  /*fea0*/  MOV R89, UR20 ;  /* 0x0000001400597c02 */ /* 0x000fe20008000f00 */
[----:B------:R-:W-:Y:S01]  /*feb0*/  IMAD.MOV.U32 R83, RZ, RZ, R15 ;  /* 0x000000ffff537224 */ /* 0x000fe200078e000f */
[----:B------:R-:W-:Y:S02]  /*fec0*/  MOV R87, UR21 ;  /* 0x0000001500577c02 */ /* 0x000fe40008000f00 */
[----:B------:R-:W-:Y:S02]  /*fed0*/  MOV R88, 0xfef0 ;  /* 0x0000fef000587802 */ /* 0x000fe40000000f00 */
[----:B-1---5:R-:W-:Y:S05]  /*fee0*/  CALL.REL.NOINC `($__internal_0_$__cuda_sm20_div_u64) ;  /* 0x000000ac00a47944 */ /* 0x022fea0003c00000 */
        /* <DEDUP_REMOVED lines=8> */
.L_x_185:
[----:B------:R-:W-:Y:S05]  /*ff70*/  BSYNC.RECONVERGENT B0 ;  /* 0x0000000000007941 */ /* 0x000fea0003800200 */
.L_x_183:
        /* <DEDUP_REMOVED lines=35> */
.L_x_187:
[----:B------:R-:W-:Y:S01]  /*101b0*/  IMAD.MOV.U32 R87, RZ, RZ, R7 ;  /* 0x000000ffff577224 */ /* 0x000fe200078e0007 */
[----:B------:R-:W-:Y:S01]  /*101c0*/  MOV R86, UR20 ;  /* 0x0000001400567c02 */ /* 0x000fe20008000f00 */
[----:B------:R-:W-:Y:S01]  /*101d0*/  IMAD.MOV.U32 R85, RZ, RZ, R6 ;  /* 0x000000ffff557224 */ /* 0x000fe200078e0006 */
[----:B------:R-:W-:Y:S02]  /*101e0*/  MOV R83, UR21 ;  /* 0x0000001500537c02 */ /* 0x000fe40008000f00 */
[----:B------:R-:W-:Y:S02]  /*101f0*/  MOV R84, 0x10210 ;  /* 0x0001021000547802 */ /* 0x000fe40000000f00 */
[----:B----45:R-:W-:Y:S05]  /*10200*/  CALL.REL.NOINC `($__internal_1_$__cuda_sm20_rem_u64) ;  /* 0x000000ac00f07944 */ /* 0x030fea0003c00000 */
.L_x_188:
[----:B------:R-:W-:Y:S05]  /*10210*/  BSYNC.RECONVERGENT B0 ;  /* 0x0000000000007941 */ /* 0x000fea0003800200 */
.L_x_186:
        /* <DEDUP_REMOVED lines=39> */
.L_x_190:
        /* <DEDUP_REMOVED lines=14> */
.L_x_191:
[----:B------:R-:W-:Y:S05]  /*10570*/  BSYNC.RECONVERGENT B0 ;  /* 0x0000000000007941 */ /* 0x000fea0003800200 */
.L_x_189:
        /* <DEDUP_REMOVED lines=36> */
.L_x_193:
[----:B------:R-:W-:Y:S01]  /*107c0*/  IMAD.MOV.U32 R87, RZ, RZ, R7 ;  /* 0x000000ffff577224 */ /* 0x000fe200078e0007 */
[----:B------:R-:W-:Y:S01]  /*107d0*/  MOV R86, UR20 ;  /* 0x0000001400567c02 */ /* 0x000fe20008000f00 */
[----:B------:R-:W-:Y:S01]  /*107e0*/  IMAD.MOV.U32 R85, RZ, RZ, R6 ;  /* 0x000000ffff557224 */ /* 0x000fe200078e0006 */
[----:B------:R-:W-:Y:S02]  /*107f0*/  MOV R83, UR21 ;  /* 0x0000001500537c02 */ /* 0x000fe40008000f00 */
[----:B------:R-:W-:Y:S02]  /*10800*/  MOV R84, 0x10820 ;  /* 0x0001082000547802 */ /* 0x000fe40000000f00 */
[----:B----45:R-:W-:Y:S05]  /*10810*/  CALL.REL.NOINC `($__internal_1_$__cuda_sm20_rem_u64) ;  /* 0x000000a8006c7944 */ /* 0x030fea0003c00000 */
.L_x_194:
[----:B------:R-:W-:Y:S05]  /*10820*/  BSYNC.RECONVERGENT B0 ;  /* 0x0000000000007941 */ /* 0x000fea0003800200 */
.L_x_192:
        /* <DEDUP_REMOVED lines=39> */
.L_x_196:
        /* <DEDUP_REMOVED lines=14> */
.L_x_197:
[----:B------:R-:W-:Y:S05]  /*10b80*/  BSYNC.RECONVERGENT B0 ;  /* 0x0000000000007941 */ /* 0x000fea0003800200 */
.L_x_195:
        /* <DEDUP_REMOVED lines=36> */
.L_x_199:
[----:B------:R-:W-:Y:S01]  /*10dd0*/  IMAD.MOV.U32 R87, RZ, RZ, R7 ;  /* 0x000000ffff577224 */ /* 0x000fe200078e0007 */
[----:B------:R-:W-:Y:S01]  /*10de0*/  MOV R86, UR20 ;  /* 0x0000001400567c02 */ /* 0x000fe20008000f00 */
[----:B------:R-:W-:Y:S01]  /*10df0*/  IMAD.MOV.U32 R85, RZ, RZ, R6 ;  /* 0x000000ffff557224 */ /* 0x000fe200078e0006 */
[----:B------:R-:W-:Y:S02]  /*10e00*/  MOV R83, UR21 ;  /* 0x0000001500537c02 */ /* 0x000fe40008000f00 */
[----:B------:R-:W-:Y:S02]  /*10e10*/  MOV R84, 0x10e30 ;  /* 0x00010e3000547802 */ /* 0x000fe40000000f00 */
[----:B----45:R-:W-:Y:S05]  /*10e20*/  CALL.REL.NOINC `($__internal_1_$__cuda_sm20_rem_u64) ;  /* 0x000000a000e87944 */ /* 0x030fea0003c00000 */
.L_x_200:
[----:B------:R-:W-:Y:S05]  /*10e30*/  BSYNC.RECONVERGENT B0 ;  /* 0x0000000000007941 */ /* 0x000fea0003800200 */
.L_x_198:
        /* <DEDUP_REMOVED lines=39> */
.L_x_202:
        /* <DEDUP_REMOVED lines=14> */
.L_x_203:
[----:B------:R-:W-:Y:S05]  /*11190*/  BSYNC.RECONVERGENT B0 ;  /* 0x0000000000007941 */ /* 0x000fea0003800200 */
.L_x_201:
        /* <DEDUP_REMOVED lines=36> */
.L_x_205:
[----:B------:R-:W-:Y:S01]  /*113e0*/  IMAD.U32 R86, RZ, RZ, UR20 ;  /* 0x00000014ff567e24 */ /* 0x000fe2000f8e00ff */
[----:B------:R-:W-:Y:S02]  /*113f0*/  MOV R83, UR21 ;  /* 0x0000001500537c02 */ /* 0x000fe40008000f00 */
[----:B------:R-:W-:Y:S02]  /*11400*/  MOV R84, 0x11420 ;  /* 0x0001142000547802 */ /* 0x000fe40000000f00 */
[----:B----45:R-:W-:Y:S05]  /*11410*/  CALL.REL.NOINC `($__internal_1_$__cuda_sm20_rem_u64) ;  /* 0x0000009c006c7944 */ /* 0x030fea0003c00000 */
.L_x_206:
[----:B------:R-:W-:Y:S05]  /*11420*/  BSYNC.RECONVERGENT B0 ;  /* 0x0000000000007941 */ /* 0x000fea0003800200 */
.L_x_204:
        /* <DEDUP_REMOVED lines=11> */
.L_x_182:
[----:B------:R-:W2:Y:S01]  /*114e0*/  LDCU UR4, c[0x0][0x380] ;  /* 0x00007000ff0477ac */ /* 0x000ea20008000800 */
[----:B------:R-:W-:Y:S01]  /*114f0*/  ISETP.GE.AND P0, PT, R93, UR26, PT ;  /* 0x0000001a5d007c0c */ /* 0x000fe2000bf06270 */
[----:B------:R-:W-:Y:S01]  /*11500*/  VIADD R0, R95, 0x19 ;  /* 0x000000195f007836 */ /* 0x000fe20000000000 */
[----:B------:R-:W-:Y:S02]  /*11510*/  ISETP.GE.AND P1, PT, R4, UR26, PT ;  /* 0x0000001a04007c0c */ /* 0x000fe4000bf26270 */
[C---:B--2---:R-:W-:Y:S02]  /*11520*/  ISETP.LT.AND P2, PT, R5.reuse, UR4, !P0 ;  /* 0x0000000405007c0c */ /* 0x044fe4000c741270 */
[----:B------:R-:W-:Y:S02]  /*11530*/  ISETP.LT.AND P3, PT, R5, UR4, !P1 ;  /* 0x0000000405007c0c */ /* 0x000fe4000cf61270 */
[C---:B------:R-:W-:Y:S02]  /*11540*/  ISETP.LT.AND P6, PT, R0.reuse, UR4, !P0 ;  /* 0x0000000400007c0c */ /* 0x040fe4000c7c1270 */
[----:B------:R-:W-:Y:S01]  /*11550*/  ISETP.LT.AND P5, PT, R0, UR4, !P1 ;  /* 0x0000000400007c0c */ /* 0x000fe2000cfa1270 */
[----:B------:R-:W-:-:S06]  /*11560*/  VIADD R0, R95, 0x1a ;  /* 0x0000001a5f007836 */ /* 0x000fcc0000000000 */
[--C-:B-1----:R-:W-:Y:S02]  /*11570*/  @P2 IMAD.MOV.U32 R12, RZ, RZ, R10.reuse ;  /* 0x000000ffff0c2224 */ /* 0x102fe400078e000a */
[--C-:B------:R-:W-:Y:S02]  /*11580*/  @P2 IMAD.MOV.U32 R13, RZ, RZ, R11.reuse ;  /* 0x000000ffff0d2224 */ /* 0x100fe400078e000b */
[----:B------:R-:W-:Y:S02]  /*11590*/  @P3 IMAD.MOV.U32 R16, RZ, RZ, R10 ;  /* 0x000000ffff103224 */ /* 0x000fe400078e000a */
[----:B------:R-:W-:Y:S01]  /*115a0*/  @P3 IMAD.MOV.U32 R17, RZ, RZ, R11 ;  /* 0x000000ffff113224 */ /* 0x000fe200078e000b */
[----:B------:R1:W4:Y:S01]  /*115b0*/  @P2 LDG.E.LTC128B.64 R80, desc[UR12][R12.64] ;  /* 0x0000000c0c502981 */ /* 0x000322000c1e1b20 */
[----:B------:R-:W-:Y:S01]  /*115c0*/  IADD3 R14, P2, PT, R10, UR18, RZ ;  /* 0x000000120a0e7c10 */ /* 0x000fe2000ff5e0ff */
[----:B------:R-:W-:Y:S01]  /*115d0*/  VIADD R10, R95, 0x1b ;  /* 0x0000001b5f0a7836 */ /* 0x000fe20000000000 */
[----:B------:R-:W-:Y:S01]  /*115e0*/  ISETP.LT.AND P4, PT, R0, UR4, !P0 ;  /* 0x0000000400007c0c */ /* 0x000fe2000c781270 */
[----:B------:R2:W4:Y:S01]  /*115f0*/  @P3 LDG.E.LTC128B.64 R78, desc[UR12][R16.64+0x100] ;  /* 0x0001000c104e3981 */ /* 0x000522000c1e1b20 */
[----:B------:R-:W-:-:S02]  /*11600*/  IADD3.X R15, PT, PT, R11, UR19, RZ, P2, !PT ;  /* 0x000000130b0f7c10 */ /* 0x000fc400097fe4ff */
[----:B------:R-:W-:Y:S02]  /*11610*/  IADD3 R6, P2, PT, R14, UR18, RZ ;  /* 0x000000120e067c10 */ /* 0x000fe4000ff5e0ff */
[----:B------:R-:W-:Y:S01]  /*11620*/  ISETP.LT.AND P3, PT, R0, UR4, !P1 ;  /* 0x0000000400007c0c */ /* 0x000fe2000cf61270 */
[----:B------:R2:W4:Y:S01]  /*11630*/  @P6 LDG.E.LTC128B.64 R76, desc[UR12][R14.64] ;  /* 0x0000000c0e4c6981 */ /* 0x000522000c1e1b20 */
[C---:B------:R-:W-:Y:S02]  /*11640*/  ISETP.LT.AND P0, PT, R10.reuse, UR4, !P0 ;  /* 0x000000040a007c0c */ /* 0x040fe4000c701270 */
[----:B------:R-:W-:Y:S01]  /*11650*/  ISETP.LT.AND P1, PT, R10, UR4, !P1 ;  /* 0x000000040a007c0c */ /* 0x000fe2000cf21270 */
[----:B------:R2:W4:Y:S01]  /*11660*/  @P5 LDG.E.LTC128B.64 R74, desc[UR12][R14.64+0x100] ;  /* 0x0001000c0e4a5981 */ /* 0x000522000c1e1b20 */
[----:B------:R-:W-:-:S05]  /*11670*/  IADD3.X R7, PT, PT, R15, UR19, RZ, P2, !PT ;  /* 0x000000130f077c10 */ /* 0x000fca00097fe4ff */
[----:B------:R2:W4:Y:S04]  /*11680*/  @P4 LDG.E.LTC128B.64 R72, desc[UR12][R6.64] ;  /* 0x0000000c06484981 */ /* 0x000528000c1e1b20 */
[----:B------:R2:W4:Y:S01]  /*11690*/  @P3 LDG.E.LTC128B.64 R70, desc[UR12][R6.64+0x100] ;  /* 0x0001000c06463981 */ /* 0x000522000c1e1b20 */
[----:B-1----:R-:W-:-:S04]  /*116a0*/  IADD3 R12, P2, PT, R6, UR18, RZ ;  /* 0x00000012060c7c10 */ /* 0x002fc8000ff5e0ff */
[----:B------:R-:W-:-:S05]  /*116b0*/  IADD3.X R13, PT, PT, R7, UR19, RZ, P2, !PT ;  /* 0x00000013070d7c10 */ /* 0x000fca00097fe4ff */
[----:B------:R2:W4:Y:S04]  /*116c0*/  @P0 LDG.E.LTC128B.64 R68, desc[UR12][R12.64] ;  /* 0x0000000c0c440981 */ /* 0x000528000c1e1b20 */
[----:B------:R2:W4:Y:S02]  /*116d0*/  @P1 LDG.E.LTC128B.64 R2, desc[UR12][R12.64+0x100] ;  /* 0x0001000c0c021981 */ /* 0x000524000c1e1b20 */
.L_x_207:
[----:B------:R-:W-:Y:S05]  /*116e0*/  BSYNC.RECONVERGENT B1 ;  /* 0x0000000000017941 */ /* 0x000fea0003800200 */
.L_x_181:
[----:B------:R-:W-:Y:S01]  /*116f0*/  BAR.SYNC.DEFER_BLOCKING 0x0 ;  /* 0x0000000000007b1d */ /* 0x000fe20000010000 */
[----:B------:R-:W-:-:S05]  /*11700*/  UISETP.GE.AND UP0, UPT, UR6, UR7, UPT ;  /* 0x000000070600728c */ /* 0x000fca000bf06270 */
[----:B-----5:R-:W-:Y:S04]  /*11710*/  STS.128 [R91], R64 ;  /* 0x000000405b007388 */ /* 0x020fe80000000c00 */
[----:B------:R-:W-:Y:S04]  /*11720*/  STS.128 [R91+0x40], R60 ;  /* 0x0000403c5b007388 */ /* 0x000fe80000000c00 */
[----:B------:R-:W-:Y:S04]  /*11730*/  STS.128 [R91+0x80], R56 ;  /* 0x000080385b007388 */ /* 0x000fe80000000c00 */
[----:B------:R-:W-:Y:S01]  /*11740*/  STS.128 [R91+0xc0], R52 ;  /* 0x0000c0345b007388 */ /* 0x000fe20000000c00 */
[----:B------:R-:W-:Y:S06]  /*11750*/  BAR.SYNC.DEFER_BLOCKING 0x0 ;  /* 0x0000000000007b1d */ /* 0x000fec0000010000 */
[----:B------:R-:W1:Y:S04]  /*11760*/  LDS.64 R18, [R94+UR14+0x440] ;  /* 0x0004400e5e127984 */ /* 0x000e680008000a00 */
[----:B------:R-:W3:Y:S04]  /*11770*/  LDS.64 R22, [R94+UR14] ;  /* 0x0000000e5e167984 */ /* 0x000ee80008000a00 */
[----:B--2---:R-:W2:Y:S04]  /*11780*/  LDS.64 R6, [R94+UR14+0x100] ;  /* 0x0001000e5e067984 */ /* 0x004ea80008000a00 */
[----:B------:R-:W2:Y:S04]  /*11790*/  LDS.64 R10, [R94+UR14+0x220] ;  /* 0x0002200e5e0a7984 */ /* 0x000ea80008000a00 */
[----:B------:R-:W2:Y:S04]  /*117a0*/  LDS.64 R12, [R94+UR14+0x320] ;  /* 0x0003200e5e0c7984 */ /* 0x000ea80008000a00 */
[----:B------:R-:W2:Y:S04]  /*117b0*/  LDS.64 R16, [R94+UR14+0x540] ;  /* 0x0005400e5e107984 */ /* 0x000ea80008000a00 */
[----:B------:R-:W2:Y:S04]  /*117c0*/  LDS.64 R14, [R94+UR14+0x660] ;  /* 0x0006600e5e0e7984 */ /* 0x000ea80008000a00 */
[----:B------:R-:W2:Y:S01]  /*117d0*/  LDS.64 R20, [R94+UR14+0x760] ;  /* 0x0007600e5e147984 */ /* 0x000ea20008000a00 */
[----:B-1----:R-:W-:-:S02]  /*117e0*/  DMUL R24, R18, R100 ;  /* 0x0000006412187228 */ /* 0x002fc40000000000 */
[-C--:B---3--:R-:W-:Y:S02]  /*117f0*/  DMUL R22, R22, R100.reuse ;  /* 0x0000006416167228 */ /* 0x088fe40000000000 */
[-C--:B--2---:R-:W-:Y:S02]  /*11800*/  DMUL R6, R6, R100.reuse ;  /* 0x0000006406067228 */ /* 0x084fe40000000000 */
[----:B------:R-:W-:-:S04]  /*11810*/  DMUL R10, R10, R100 ;  /* 0x000000640a0a7228 */ /* 0x000fc80000000000 */
        /* <DEDUP_REMOVED lines=8> */
[-C--:B------:R-:W-:Y:S02]  /*118a0*/  DFMA R14, R72, R98.reuse, R24 ;  /* 0x00000062480e722b */ /* 0x080fe40000000018 */
[-C--:B------:R-:W-:Y:S02]  /*118b0*/  DFMA R16, R70, R98.reuse, R16 ;  /* 0x000000624610722b */ /* 0x080fe40000000010 */
[-C--:B------:R-:W-:Y:S02]  /*118c0*/  DFMA R18, R68, R98.reuse, R18 ;  /* 0x000000624412722b */ /* 0x080fe40000000012 */
        /* <DEDUP_REMOVED lines=34> */
.L_x_210:
[----:B------:R-:W1:Y:S01]  /*11af0*/  LDCU.64 UR4, c[0x0][0x460] ;  /* 0x00008c00ff0477ac */ /* 0x000e620008000a00 */
[----:B------:R-:W-:Y:S01]  /*11b00*/  IMAD.MOV.U32 R0, RZ, RZ, R24 ;  /* 0x000000ffff007224 */ /* 0x000fe200078e0018 */
[----:B------:R-:W-:Y:S02]  /*11b10*/  MOV R83, R25 ;  /* 0x0000001900537202 */ /* 0x000fe40000000f00 */
[----:B------:R-:W-:Y:S01]  /*11b20*/  MOV R88, 0x11b60 ;  /* 0x00011b6000587802 */ /* 0x000fe20000000f00 */
[----:B-1----:R-:W-:Y:S01]  /*11b30*/  IMAD.U32 R89, RZ, RZ, UR4 ;  /* 0x00000004ff597e24 */ /* 0x002fe2000f8e00ff */
[----:B------:R-:W-:Y:S02]  /*11b40*/  MOV R87, UR5 ;  /* 0x0000000500577c02 */ /* 0x000fe40008000f00 */
[----:B------:R-:W-:Y:S05]  /*11b50*/  CALL.REL.NOINC `($__internal_0_$__cuda_sm20_div_u64) ;  /* 0x0000009000887944 */ /* 0x000fea0003c00000 */
        /* <DEDUP_REMOVED lines=11> */
.L_x_211:
[----:B------:R-:W-:Y:S05]  /*11c10*/  BSYNC.RECONVERGENT B0 ;  /* 0x0000000000007941 */ /* 0x000fea0003800200 */
.L_x_209:
[----:B------:R-:W1:Y:S01]  /*11c20*/  LDCU.64 UR4, c[0x0][0x380] ;  /* 0x00007000ff0477ac */ /* 0x000e620008000a00 */
[--C-:B------:R-:W-:Y:S01]  /*11c30*/  SHF.R.U64 R29, R2, 0x3, R3.reuse ;  /* 0x00000003021d7819 */ /* 0x100fe20000001203 */
[----:B------:R-:W-:Y:S01]  /*11c40*/  BSSY.RECONVERGENT B0, `(.L_x_212) ;  /* 0x0000028000007945 */ /* 0x000fe20003800200 */
[----:B------:R-:W-:Y:S02]  /*11c50*/  SHF.R.U32.HI R0, RZ, 0x3, R3 ;  /* 0x00000003ff007819 */ /* 0x000fe40000011603 */
[----:B------:R-:W-:Y:S02]  /*11c60*/  ISETP.GE.U32.AND P2, PT, R20, R29, PT ;  /* 0x0000001d1400720c */ /* 0x000fe40003f46070 */
[----:B-1----:R-:W-:Y:S02]  /*11c70*/  ISETP.GE.AND P0, PT, R5, UR4, PT ;  /* 0x0000000405007c0c */ /* 0x002fe4000bf06270 */
[----:B------:R-:W-:Y:S02]  /*11c80*/  SHF.R.S32.HI R5, RZ, 0x1f, R20 ;  /* 0x0000001fff057819 */ /* 0x000fe40000011414 */
        /* <DEDUP_REMOVED lines=28> */
.L_x_213:
[----:B------:R-:W2:Y:S01]  /*11e50*/  LDCU.64 UR4, c[0x0][0x460] ;  /* 0x00008c00ff0477ac */ /* 0x000ea20008000a00 */
[----:B------:R-:W-:Y:S01]  /*11e60*/  IMAD.MOV.U32 R87, RZ, RZ, R3 ;  /* 0x000000ffff577224 */ /* 0x000fe200078e0003 */
[----:B------:R-:W-:Y:S02]  /*11e70*/  MOV R85, R2 ;  /* 0x0000000200557202 */ /* 0x000fe40000000f00 */
[----:B------:R-:W-:Y:S01]  /*11e80*/  MOV R84, 0x11ec0 ;  /* 0x00011ec000547802 */ /* 0x000fe20000000f00 */
[----:B--2---:R-:W-:Y:S01]  /*11e90*/  IMAD.U32 R86, RZ, RZ, UR4 ;  /* 0x00000004ff567e24 */ /* 0x004fe2000f8e00ff */
[----:B------:R-:W-:Y:S02]  /*11ea0*/  MOV R83, UR5 ;  /* 0x0000000500537c02 */ /* 0x000fe40008000f00 */
[----:B-1----:R-:W-:Y:S05]  /*11eb0*/  CALL.REL.NOINC `($__internal_1_$__cuda_sm20_rem_u64) ;  /* 0x0000009000c47944 */ /* 0x002fea0003c00000 */
.L_x_214:
[----:B------:R-:W-:Y:S05]  /*11ec0*/  BSYNC.RECONVERGENT B0 ;  /* 0x0000000000007941 */ /* 0x000fea0003800200 */
.L_x_212:
        /* <DEDUP_REMOVED lines=44> */
.L_x_216:
[----:B------:R-:W2:Y:S01]  /*12190*/  LDCU.64 UR4, c[0x0][0x460] ;  /* 0x00008c00ff0477ac */ /* 0x000ea20008000a00 */
[----:B------:R-:W-:Y:S01]  /*121a0*/  IMAD.MOV.U32 R0, RZ, RZ, R22 ;  /* 0x000000ffff007224 */ /* 0x000fe200078e0016 */
[----:B------:R-:W-:Y:S02]  /*121b0*/  MOV R83, R23 ;  /* 0x0000001700537202 */ /* 0x000fe40000000f00 */
[----:B------:R-:W-:Y:S01]  /*121c0*/  MOV R88, 0x12200 ;  /* 0x0001220000587802 */ /* 0x000fe20000000f00 */
[----:B--2---:R-:W-:Y:S01]  /*121d0*/  IMAD.U32 R89, RZ, RZ, UR4 ;  /* 0x00000004ff597e24 */ /* 0x004fe2000f8e00ff */
[----:B------:R-:W-:Y:S02]  /*121e0*/  MOV R87, UR5 ;  /* 0x0000000500577c02 */ /* 0x000fe40008000f00 */
[----:B-1----:R-:W-:Y:S05]  /*121f0*/  CALL.REL.NOINC `($__internal_0_$__cuda_sm20_div_u64) ;  /* 0x0000008800e07944 */ /* 0x002fea0003c00000 */
[----:B------:R-:W1:Y:S01]  /*12200*/  LDCU.64 UR4, c[0x0][0x460] ;  /* 0x00008c00ff0477ac */ /* 0x000e620008000a00 */
[----:B------:R-:W-:-:S04]  /*12210*/  IADD3 R0, P0, PT, RZ, -R83, RZ ;  /* 0x80000053ff007210 */ /* 0x000fc80007f1e0ff */
[----:B------:R-:W-:Y:S02]  /*12220*/  IADD3.X R6, PT, PT, RZ, ~R85, RZ, P0, !PT ;  /* 0x80000055ff067210 */ /* 0x000fe400007fe4ff */
[----:B-1----:R-:W-:Y:S02]  /*12230*/  MOV R7, UR4 ;  /* 0x0000000400077c02 */ /* 0x002fe40008000f00 */
[----:B------:R-:W-:-:S03]  /*12240*/  MOV R9, UR5 ;  /* 0x0000000500097c02 */ /* 0x000fc60008000f00 */
[----:B------:R-:W-:Y:S01]  /*12250*/  IMAD R5, R6, R7, RZ ;  /* 0x0000000706057224 */ /* 0x000fe200078e02ff */
[----:B------:R-:W-:Y:S01]  /*12260*/  MOV R6, R83 ;  /* 0x0000005300067202 */ /* 0x000fe20000000f00 */
[----:B------:R-:W-:-:S04]  /*12270*/  IMAD.WIDE.U32 R22, R0, R7, R22 ;  /* 0x0000000700167225 */ /* 0x000fc800078e0016 */
[----:B------:R-:W-:-:S05]  /*12280*/  IMAD R5, R0, R9, R5 ;  /* 0x0000000900057224 */ /* 0x000fca00078e0205 */
[----:B------:R-:W-:Y:S02]  /*12290*/  IADD3 R5, PT, PT, R5, R23, RZ ;  /* 0x0000001705057210 */ /* 0x000fe40007ffe0ff */
.L_x_217:
[----:B------:R-:W-:Y:S05]  /*122a0*/  BSYNC.RECONVERGENT B0 ;  /* 0x0000000000007941 */ /* 0x000fea0003800200 */
.L_x_215:
[----:B------:R-:W1:Y:S01]  /*122b0*/  LDCU.64 UR6, c[0x0][0x380] ;  /* 0x00007000ff0677ac */ /* 0x000e620008000a00 */
[----:B------:R-:W-:Y:S01]  /*122c0*/  VIADD R0, R95, 0x19 ;  /* 0x000000195f007836 */ /* 0x000fe20000000000 */
[--C-:B------:R-:W-:Y:S01]  /*122d0*/  SHF.R.U64 R23, R22, 0x3, R5.reuse ;  /* 0x0000000316177819 */ /* 0x100fe20000001205 */
[----:B------:R-:W-:Y:S01]  /*122e0*/  BSSY.RECONVERGENT B0, `(.L_x_218) ;  /* 0x0000029000007945 */ /* 0x000fe20003800200 */
[----:B------:R-:W2:Y:S02]  /*122f0*/  LDCU.64 UR4, c[0x0][0x468] ;  /* 0x00008d00ff0477ac */ /* 0x000ea40008000a00 */
[----:B------:R-:W-:Y:S02]  /*12300*/  ISETP.GE.U32.AND P2, PT, R6, R23, PT ;  /* 0x000000170600720c */ /* 0x000fe40003f46070 */
[----:B-1----:R-:W-:Y:S02]  /*12310*/  ISETP.GE.AND P0, PT, R0, UR6, PT ;  /* 0x0000000600007c0c */ /* 0x002fe4000bf06270 */
[----:B------:R-:W-:-:S02]  /*12320*/  SHF.R.U32.HI R0, RZ, 0x3, R5 ;  /* 0x00000003ff007819 */ /* 0x000fc40000011605 */
[----:B------:R-:W-:Y:S02]  /*12330*/  ISETP.LT.AND P1, PT, R93, UR7, !P0 ;  /* 0x000000075d007c0c */ /* 0x000fe4000c721270 */
[----:B------:R-:W-:-:S04]  /*12340*/  SHF.R.S32.HI R5, RZ, 0x1f, R6 ;  /* 0x0000001fff057819 */ /* 0x000fc80000011406 */
        /* <DEDUP_REMOVED lines=27> */
.L_x_219:
[----:B------:R-:W2:Y:S01]  /*12500*/  LDCU.64 UR4, c[0x0][0x460] ;  /* 0x00008c00ff0477ac */ /* 0x000ea20008000a00 */
[----:B------:R-:W-:Y:S01]  /*12510*/  IMAD.MOV.U32 R87, RZ, RZ, R3 ;  /* 0x000000ffff577224 */ /* 0x000fe200078e0003 */
[----:B------:R-:W-:Y:S02]  /*12520*/  MOV R85, R2 ;  /* 0x0000000200557202 */ /* 0x000fe40000000f00 */
[----:B------:R-:W-:Y:S01]  /*12530*/  MOV R84, 0x12570 ;  /* 0x0001257000547802 */ /* 0x000fe20000000f00 */
[----:B--2---:R-:W-:Y:S01]  /*12540*/  IMAD.U32 R86, RZ, RZ, UR4 ;  /* 0x00000004ff567e24 */ /* 0x004fe2000f8e00ff */
[----:B------:R-:W-:Y:S02]  /*12550*/  MOV R83, UR5 ;  /* 0x0000000500537c02 */ /* 0x000fe40008000f00 */
[----:B-1----:R-:W-:Y:S05]  /*12560*/  CALL.REL.NOINC `($__internal_1_$__cuda_sm20_rem_u64) ;  /* 0x0000008c00187944 */ /* 0x002fea0003c00000 */
.L_x_220:
[----:B------:R-:W-:Y:S05]  /*12570*/  BSYNC.RECONVERGENT B0 ;  /* 0x0000000000007941 */ /* 0x000fea0003800200 */
.L_x_218:
        /* <DEDUP_REMOVED lines=44> */
.L_x_222:
        /* <DEDUP_REMOVED lines=17> */
.L_x_223:
[----:B------:R-:W-:Y:S05]  /*12950*/  BSYNC.RECONVERGENT B0 ;  /* 0x0000000000007941 */ /* 0x000fea0003800200 */
.L_x_221:
        /* <DEDUP_REMOVED lines=18> */
[----:B------:R-:W-:Y:S02]  /*12a80*/  MOV R12, RZ ;  /* 0x000000ff000c7202 */ /* 0x000fe40000000f00 */
[----:B------:R-:W-:-:S05]  /*12a90*/  MOV R83, RZ ;  /* 0x000000ff00537202 */ /* 0x000fca0000000f00 */
[----:B--2---:R-:W2:Y:S02]  /*12aa0*/  MUFU.RCP R10, R11 ;  /* 0x0000000b000a7308 */ /* 0x004ea40000001000 */
[----:B--2---:R-:W-:-:S06]  /*12ab0*/  VIADD R10, R10, 0xffffffe ;  /* 0x0ffffffe0a0a7836 */ /* 0x004fcc0000000000 */
        /* <DEDUP_REMOVED lines=15> */
.L_x_225:
[----:B------:R-:W2:Y:S01]  /*12bb0*/  LDCU.64 UR4, c[0x0][0x460] ;  /* 0x00008c00ff0477ac */ /* 0x000ea20008000a00 */
[----:B------:R-:W-:Y:S01]  /*12bc0*/  IMAD.MOV.U32 R87, RZ, RZ, R3 ;  /* 0x000000ffff577224 */ /* 0x000fe200078e0003 */
[----:B------:R-:W-:Y:S02]  /*12bd0*/  MOV R85, R2 ;  /* 0x0000000200557202 */ /* 0x000fe40000000f00 */
[----:B------:R-:W-:Y:S01]  /*12be0*/  MOV R84, 0x12c20 ;  /* 0x00012c2000547802 */ /* 0x000fe20000000f00 */
[----:B--2---:R-:W-:Y:S01]  /*12bf0*/  IMAD.U32 R86, RZ, RZ, UR4 ;  /* 0x00000004ff567e24 */ /* 0x004fe2000f8e00ff */
[----:B------:R-:W-:Y:S02]  /*12c00*/  MOV R83, UR5 ;  /* 0x0000000500537c02 */ /* 0x000fe40008000f00 */
[----:B-1----:R-:W-:Y:S05]  /*12c10*/  CALL.REL.NOINC `($__internal_1_$__cuda_sm20_rem_u64) ;  /* 0x00000084006c7944 */ /* 0x002fea0003c00000 */
.L_x_226:
[----:B------:R-:W-:Y:S05]  /*12c20*/  BSYNC.RECONVERGENT B0 ;  /* 0x0000000000007941 */ /* 0x000fea0003800200 */
.L_x_224:
[----:B------:R-:W2:Y:S01]  /*12c30*/  LDCU UR6, c[0x0][0x384] ;  /* 0x00007080ff0677ac */ /* 0x000ea20008000800 */
[--C-:B------:R-:W-:Y:S01]  /*12c40*/  SHF.R.U64 R9, R82, 0x3, R83.reuse ;  /* 0x0000000352097819 */ /* 0x100fe20000001253 */
[----:B------:R-:W-:Y:S01]  /*12c50*/  BSSY.RECONVERGENT B0, `(.L_x_227) ;  /* 0x0000039000007945 */ /* 0x000fe20003800200 */
[----:B------:R-:W-:Y:S01]  /*12c60*/  SHF.R.U32.HI R0, RZ, 0x3, R83 ;  /* 0x00000003ff007819 */ /* 0x000fe20000011653 */
[----:B------:R-:W3:Y:S01]  /*12c70*/  LDCU.64 UR4, c[0x0][0x468] ;  /* 0x00008d00ff0477ac */ /* 0x000ee20008000a00 */
[----:B------:R-:W-:Y:S02]  /*12c80*/  ISETP.GE.U32.AND P1, PT, R8, R9, PT ;  /* 0x000000090800720c */ /* 0x000fe40003f26070 */
[----:B--2---:R-:W-:Y:S01]  /*12c90*/  ISETP.LT.AND P0, PT, R4, UR6, !P0 ;  /* 0x0000000604007c0c */ /* 0x004fe2000c701270 */
[----:B------:R-:W2:Y:S03]  /*12ca0*/  LDCU UR6, c[0x0][0x464] ;  /* 0x00008c80ff0677ac */ /* 0x000ea60008000800 */
[----:B------:R-:W-:-:S02]  /*12cb0*/  ISETP.GE.U32.AND.EX P1, PT, R5, R0, P0, P1 ;  /* 0x000000000500720c */ /* 0x000fc40000726110 */
[----:B---3--:R-:W-:-:S04]  /*12cc0*/  IADD3 R8, P0, PT, R6, UR4, RZ ;  /* 0x0000000406087c10 */ /* 0x008fc8000ff1e0ff */
[----:B------:R-:W-:Y:S02]  /*12cd0*/  IADD3.X R9, PT, PT, R7, UR5, RZ, P0, !PT ;  /* 0x0000000507097c10 */ /* 0x000fe400087fe4ff */
[----:B------:R-:W-:-:S04]  /*12ce0*/  IADD3 R10, P0, PT, R8, -UR10, RZ ;  /* 0x8000000a080a7c10 */ /* 0x000fc8000ff1e0ff */
[----:B------:R-:W-:Y:S01]  /*12cf0*/  IADD3.X R11, PT, PT, R9, ~UR11, RZ, P0, !PT ;  /* 0x8000000b090b7c10 */ /* 0x000fe200087fe4ff */
[----:B------:R3:W-:Y:S01]  /*12d00*/  @P1 STG.E.64 desc[UR12][R6.64+0x100], R16 ;  /* 0x0001001006001986 */ /* 0x0007e2000c101b0c */
[----:B--2---:R-:W-:-:S05]  /*12d10*/  IMAD.U32 R13, RZ, RZ, UR6 ;  /* 0x00000006ff0d7e24 */ /* 0x004fca000f8e00ff */
[----:B------:R-:W-:-:S04]  /*12d20*/  LOP3.LUT R0, R11, R13, RZ, 0xfc, !PT ;  /* 0x0000000d0b007212 */ /* 0x000fc800078efcff */
[----:B------:R-:W-:-:S13]  /*12d30*/  ISETP.NE.U32.AND P0, PT, R0, RZ, PT ;  /* 0x000000ff0000720c */ /* 0x000fda0003f05070 */
[----:B------:R-:W-:Y:S05]  /*12d40*/  @P0 BRA `(.L_x_228) ;  /* 0x0000000000600947 */ /* 0x000fea0003800000 */
[----:B------:R-:W3:Y:S01]  /*12d50*/  LDCU UR4, c[0x0][0x460] ;  /* 0x00008c00ff0477ac */ /* 0x000ee20008000800 */
[----:B-1----:R-:W-:Y:S01]  /*12d60*/  IMAD.MOV.U32 R14, RZ, RZ, RZ ;  /* 0x000000ffff0e7224 */ /* 0x002fe200078e00ff */
[----:B---3--:R-:W-:-:S04]  /*12d70*/  MOV R7, UR4 ;  /* 0x0000000400077c02 */ /* 0x008fc80008000f00 */
        /* <DEDUP_REMOVED lines=21> */
.L_x_228:
[----:B------:R-:W2:Y:S01]  /*12ed0*/  LDCU.64 UR4, c[0x0][0x460] ;  /* 0x00008c00ff0477ac */ /* 0x000ea20008000a00 */
[----:B------:R-:W-:Y:S01]  /*12ee0*/  IMAD.MOV.U32 R0, RZ, RZ, R10 ;  /* 0x000000ffff007224 */ /* 0x000fe200078e000a */
[----:B------:R-:W-:Y:S02]  /*12ef0*/  MOV R83, R11 ;  /* 0x0000000b00537202 */ /* 0x000fe40000000f00 */
[----:B------:R-:W-:Y:S01]  /*12f00*/  MOV R88, 0x12f40 ;  /* 0x00012f4000587802 */ /* 0x000fe20000000f00 */
[----:B--2---:R-:W-:Y:S01]  /*12f10*/  IMAD.U32 R89, RZ, RZ, UR4 ;  /* 0x00000004ff597e24 */ /* 0x004fe2000f8e00ff */
[----:B------:R-:W-:Y:S02]  /*12f20*/  MOV R87, UR5 ;  /* 0x0000000500577c02 */ /* 0x000fe40008000f00 */
[----:B-1-3--:R-:W-:Y:S05]  /*12f30*/  CALL.REL.NOINC `($__internal_0_$__cuda_sm20_div_u64) ;  /* 0x0000007c00907944 */ /* 0x00afea0003c00000 */
        /* <DEDUP_REMOVED lines=10> */
.L_x_229:
[----:B------:R-:W-:Y:S05]  /*12fe0*/  BSYNC.RECONVERGENT B0 ;  /* 0x0000000000007941 */ /* 0x000fea0003800200 */
.L_x_227:
        /* <DEDUP_REMOVED lines=12> */
[----:B------:R-:W-:Y:S02]  /*130b0*/  IADD3.X R85, PT, PT, R2, UR5, RZ, P0, !PT ;  /* 0x0000000502557c10 */ /* 0x000fe400087fe4ff */
[----:B------:R-:W-:Y:S02]  /*130c0*/  ISETP.LT.AND P0, PT, R4, UR7, !P1 ;  /* 0x0000000704007c0c */ /* 0x000fe4000cf01270 */
[----:B------:R-:W-:-:S03]  /*130d0*/  LOP3.LUT R13, R85, R13, RZ, 0xfc, !PT ;  /* 0x0000000d550d7212 */ /* 0x000fc600078efcff */
[----:B------:R1:W-:Y:S01]  /*130e0*/  @P2 STG.E.64 desc[UR12][R8.64], R18 ;  /* 0x0000001208002986 */ /* 0x0003e2000c101b0c */
[----:B------:R-:W-:-:S13]  /*130f0*/  ISETP.NE.U32.AND P1, PT, R13, RZ, PT ;  /* 0x000000ff0d00720c */ /* 0x000fda0003f25070 */
[----:B------:R-:W-:Y:S05]  /*13100*/  @P1 BRA `(.L_x_231) ;  /* 0x0000000000501947 */ /* 0x000fea0003800000 */
[----:B------:R-:W2:Y:S01]  /*13110*/  I2F.U32.RP R4, R7 ;  /* 0x0000000700047306 */ /* 0x000ea20000209000 */
[----:B------:R-:W-:-:S07]  /*13120*/  MOV R83, RZ ;  /* 0x000000ff00537202 */ /* 0x000fce0000000f00 */
[----:B--2---:R-:W2:Y:S02]  /*13130*/  MUFU.RCP R2, R4 ;  /* 0x0000000400027308 */ /* 0x004ea40000001000 */
[----:B--2---:R-:W-:-:S06]  /*13140*/  VIADD R2, R2, 0xffffffe ;  /* 0x0ffffffe02027836 */ /* 0x004fcc0000000000 */
[----:B------:R-:W2:Y:S02]  /*13150*/  F2I.FTZ.U32.TRUNC.NTZ R3, R2 ;  /* 0x0000000200037305 */ /* 0x000ea4000021f000 */
[----:B--2---:R-:W-:Y:S01]  /*13160*/  IMAD.MOV R0, RZ, RZ, -R3 ;  /* 0x000000ffff007224 */ /* 0x004fe200078e0a03 */
[----:B------:R-:W-:-:S03]  /*13170*/  MOV R2, RZ ;  /* 0x000000ff00027202 */ /* 0x000fc60000000f00 */
        /* <DEDUP_REMOVED lines=13> */
.L_x_231:
[----:B------:R-:W2:Y:S01]  /*13250*/  LDCU.64 UR4, c[0x0][0x460] ;  /* 0x00008c00ff0477ac */ /* 0x000ea20008000a00 */
[----:B------:R-:W-:Y:S01]  /*13260*/  MOV R84, 0x132a0 ;  /* 0x000132a000547802 */ /* 0x000fe20000000f00 */
[----:B--2---:R-:W-:Y:S01]  /*13270*/  IMAD.U32 R86, RZ, RZ, UR4 ;  /* 0x00000004ff567e24 */ /* 0x004fe2000f8e00ff */
[----:B------:R-:W-:Y:S02]  /*13280*/  MOV R83, UR5 ;  /* 0x0000000500537c02 */ /* 0x000fe40008000f00 */
[----:B-1----:R-:W-:Y:S05]  /*13290*/  CALL.REL.NOINC `($__internal_1_$__cuda_sm20_rem_u64) ;  /* 0x0000007c00cc7944 */ /* 0x002fea0003c00000 */
.L_x_232:
[----:B------:R-:W-:Y:S05]  /*132a0*/  BSYNC.RECONVERGENT B0 ;  /* 0x0000000000007941 */ /* 0x000fea0003800200 */
.L_x_230:
[--C-:B------:R-:W-:Y:S02]  /*132b0*/  SHF.R.U64 R0, R82, 0x3, R83.reuse ;  /* 0x0000000352007819 */ /* 0x100fe40000001253 */
[----:B------:R-:W-:Y:S02]  /*132c0*/  SHF.R.U32.HI R3, RZ, 0x3, R83 ;  /* 0x00000003ff037819 */ /* 0x000fe40000011653 */
[----:B------:R-:W-:-:S04]  /*132d0*/  ISETP.GE.U32.AND P1, PT, R5, R0, PT ;  /* 0x000000000500720c */ /* 0x000fc80003f26070 */
[----:B------:R-:W-:-:S13]  /*132e0*/  ISETP.GE.U32.AND.EX P0, PT, R6, R3, P0, P1 ;  /* 0x000000030600720c */ /* 0x000fda0000706110 */
[----:B------:R-:W-:Y:S05]  /*132f0*/  @!P0 BRA `(.L_x_233) ;  /* 0x0000007800448947 */ /* 0x000fea0003800000 */
[----:B------:R3:W-:Y:S01]  /*13300*/  STG.E.64 desc[UR12][R8.64+0x100], R98 ;  /* 0x0001006208007986 */ /* 0x0007e2000c101b0c */
[----:B------:R-:W-:Y:S05]  /*13310*/  BRA `(.L_x_233) ;  /* 0x00000078003c7947 */ /* 0x000fea0003800000 */
.L_x_208:
[----:B------:R-:W1:Y:S01]  /*13320*/  LDCU UR6, c[0x0][0x380] ;  /* 0x00007000ff0677ac */ /* 0x000e620008000800 */
[----:B------:R-:W-:Y:S01]  /*13330*/  ISETP.GE.AND P4, PT, R93, UR26, PT ;  /* 0x0000001a5d007c0c */ /* 0x000fe2000bf86270 */
[----:B------:R-:W-:Y:S01]  /*13340*/  VIADD R0, R95, 0x19 ;  /* 0x000000195f007836 */ /* 0x000fe20000000000 */
[----:B------:R-:W-:Y:S01]  /*13350*/  ISETP.GE.AND P5, PT, R4, UR26, PT ;  /* 0x0000001a04007c0c */ /* 0x000fe2000bfa6270 */
[----:B------:R-:W2:Y:S01]  /*13360*/  LDCU.64 UR4, c[0x0][0x468] ;  /* 0x00008d00ff0477ac */ /* 0x000ea20008000a00 */
[C---:B-1----:R-:W-:Y:S02]  /*13370*/  ISETP.LT.AND P0, PT, R5.reuse, UR6, !P4 ;  /* 0x0000000605007c0c */ /* 0x042fe4000e701270 */
[----:B------:R-:W-:Y:S02]  /*13380*/  ISETP.LT.AND P1, PT, R5, UR6, !P5 ;  /* 0x0000000605007c0c */ /* 0x000fe4000ef21270 */
[C---:B------:R-:W-:Y:S02]  /*13390*/  ISETP.LT.AND P3, PT, R0.reuse, UR6, !P4 ;  /* 0x0000000600007c0c */ /* 0x040fe4000e761270 */
[----:B------:R-:W-:Y:S01]  /*133a0*/  ISETP.LT.AND P2, PT, R0, UR6, !P5 ;  /* 0x0000000600007c0c */ /* 0x000fe2000ef41270 */
[----:B------:R-:W-:-:S02]  /*133b0*/  VIADD R0, R95, 0x1a ;  /* 0x0000001a5f007836 */ /* 0x000fc40000000000 */
[----:B------:R-:W-:-:S04]  /*133c0*/  VIADD R95, R95, 0x1b ;  /* 0x0000001b5f5f7836 */ /* 0x000fc80000000000 */
[----:B------:R-:W-:Y:S02]  /*133d0*/  @P0 IMAD.MOV.U32 R4, RZ, RZ, R8 ;  /* 0x000000ffff040224 */ /* 0x000fe400078e0008 */
[----:B------:R-:W-:-:S05]  /*133e0*/  @P0 IMAD.MOV.U32 R5, RZ, RZ, R9 ;  /* 0x000000ffff050224 */ /* 0x000fca00078e0009 */
[----:B------:R1:W-:Y:S01]  /*133f0*/  @P0 STG.E.64 desc[UR12][R4.64], R22 ;  /* 0x0000001604000986 */ /* 0x0003e2000c101b0c */
[----:B--2---:R-:W-:-:S04]  /*13400*/  IADD3 R2, P0, PT, R8, UR4, RZ ;  /* 0x0000000408027c10 */ /* 0x004fc8000ff1e0ff */
[----:B------:R-:W-:Y:S02]  /*13410*/  IADD3.X R3, PT, PT, R9, UR5, RZ, P0, !PT ;  /* 0x0000000509037c10 */ /* 0x000fe400087fe4ff */
[----:B------:R-:W-:Y:S02]  /*13420*/  ISETP.LT.AND P0, PT, R0, UR6, !P5 ;  /* 0x0000000600007c0c */ /* 0x000fe4000ef01270 */
[----:B------:R-:W-:Y:S01]  /*13430*/  ISETP.LT.AND P5, PT, R95, UR6, !P5 ;  /* 0x000000065f007c0c */ /* 0x000fe2000efa1270 */
[----:B-1----:R-:W-:Y:S01]  /*13440*/  @P1 IMAD.MOV.U32 R4, RZ, RZ, R8 ;  /* 0x000000ffff041224 */ /* 0x002fe200078e0008 */
[----:B------:R-:W-:Y:S01]  /*13450*/  IADD3 R8, P6, PT, R2, UR4, RZ ;  /* 0x0000000402087c10 */ /* 0x000fe2000ffde0ff */
[----:B------:R-:W-:-:S03]  /*13460*/  @P1 IMAD.MOV.U32 R5, RZ, RZ, R9 ;  /* 0x000000ffff051224 */ /* 0x000fc600078e0009 */
[----:B------:R-:W-:Y:S02]  /*13470*/  IADD3.X R9, PT, PT, R3, UR5, RZ, P6, !PT ;  /* 0x0000000503097c10 */ /* 0x000fe4000b7fe4ff */
[----:B------:R1:W-:Y:S01]  /*13480*/  @P1 STG.E.64 desc[UR12][R4.64+0x100], R6 ;  /* 0x0001000604001986 */ /* 0x0003e2000c101b0c */
[----:B------:R-:W-:Y:S02]  /*13490*/  ISETP.LT.AND P1, PT, R0, UR6, !P4 ;  /* 0x0000000600007c0c */ /* 0x000fe4000e721270 */
[----:B------:R-:W-:Y:S01]  /*134a0*/  ISETP.LT.AND P4, PT, R95, UR6, !P4 ;  /* 0x000000065f007c0c */ /* 0x000fe2000e781270 */
[----:B------:R1:W-:Y:S01]  /*134b0*/  @P3 STG.E.64 desc[UR12][R2.64], R10 ;  /* 0x0000000a02003986 */ /* 0x0003e2000c101b0c */
[----:B------:R-:W-:-:S03]  /*134c0*/  IADD3 R20, P3, PT, R8, UR4, RZ ;  /* 0x0000000408147c10 */ /* 0x000fc6000ff7e0ff */
[----:B------:R1:W-:Y:S01]  /*134d0*/  @P2 STG.E.64 desc[UR12][R2.64+0x100], R12 ;  /* 0x0001000c02002986 */ /* 0x0003e2000c101b0c */
[----:B------:R-:W-:-:S05]  /*134e0*/  IADD3.X R21, PT, PT, R9, UR5, RZ, P3, !PT ;  /* 0x0000000509157c10 */ /* 0x000fca0009ffe4ff */
[----:B------:R1:W-:Y:S04]  /*134f0*/  @P1 STG.E.64 desc[UR12][R8.64], R14 ;  /* 0x0000000e08001986 */ /* 0x0003e8000c101b0c */
[----:B------:R1:W-:Y:S04]  /*13500*/  @P0 STG.E.64 desc[UR12][R8.64+0x100], R16 ;  /* 0x0001001008000986 */ /* 0x0003e8000c101b0c */
[----:B------:R1:W-:Y:S01]  /*13510*/  @P4 STG.E.64 desc[UR12][R20.64], R18 ;  /* 0x0000001214004986 */ /* 0x0003e2000c101b0c */
[----:B------:R-:W-:Y:S05]  /*13520*/  @!P5 BRA `(.L_x_233) ;  /* 0x0000007400b8d947 */ /* 0x000fea0003800000 */
[----:B------:R2:W-:Y:S01]  /*13530*/  STG.E.64 desc[UR12][R20.64+0x100], R98 ;  /* 0x0001006214007986 */ /* 0x0005e2000c101b0c */
[----:B------:R-:W-:Y:S05]  /*13540*/  BRA `(.L_x_233) ;  /* 0x0000007400b07947 */ /* 0x000fea0003800000 */
.L_x_18:
[----:B------:R-:W-:Y:S01]  /*13550*/  BAR.SYNC.DEFER_BLOCKING 0x0 ;  /* 0x0000000000007b1d */ /* 0x000fe20000010000 */
[----:B------:R-:W-:-:S05]  /*13560*/  UISETP.GE.AND UP0, UPT, UR29, UR24, UPT ;  /* 0x000000181d00728c */ /* 0x000fca000bf06270 */
[----:B------:R-:W-:Y:S01]  /*13570*/  BSSY.RECONVERGENT B1, `(.L_x_234) ;  /* 0x00001d2000017945 */ /* 0x000fe20003800200 */
[----:B------:R-:W-:-:S04]  /*13580*/  DEPBAR.LE SB5, 0xd ;  /* 0x0000d3400000791a */ /* 0x000fc80000000000 */
[----:B------:R-:W-:Y:S04]  /*13590*/  STS.128 [R91], R4 ;  /* 0x000000045b007388 */ /* 0x000fe80000000c00 */
[----:B------:R-:W-:Y:S04]  /*135a0*/  STS.128 [R91+0x40], R8 ;  /* 0x000040085b007388 */ /* 0x000fe80000000c00 */
[----:B------:R-:W-:Y:S01]  /*135b0*/  STS.128 [R91+0x80], R12 ;  /* 0x0000800c5b007388 */ /* 0x000fe20000000c00 */
[----:B------:R-:W-:-:S04]  /*135c0*/  DEPBAR.LE SB5, 0xc ;  /* 0x0000d3000000791a */ /* 0x000fc80000000000 */
[----:B------:R-:W-:Y:S01]  /*135d0*/  STS.128 [R91+0xc0], R16 ;  /* 0x0000c0105b007388 */ /* 0x000fe20000000c00 */
[----:B------:R-:W-:Y:S06]  /*135e0*/  BAR.SYNC.DEFER_BLOCKING 0x0 ;  /* 0x0000000000007b1d */ /* 0x000fec0000010000 */
[----:B------:R-:W3:Y:S04]  /*135f0*/  LDS.64 R78, [R2+UR27] ;  /* 0x0000001b024e7984 */ /* 0x000ee80008000a00 */
[----:B------:R-:W4:Y:S04]  /*13600*/  LDS.64 R72, [R2+UR27+0x100] ;  /* 0x0001001b02487984 */ /* 0x000f280008000a00 */
[----:B------:R-:W1:Y:S04]  /*13610*/  LDS.64 R88, [R2+UR27+0x220] ;  /* 0x0002201b02587984 */ /* 0x000e680008000a00 */
[----:B------:R-:W2:Y:S04]  /*13620*/  LDS.64 R86, [R2+UR27+0x320] ;  /* 0x0003201b02567984 */ /* 0x000ea80008000a00 */
[----:B------:R-:W2:Y:S04]  /*13630*/  LDS.64 R84, [R2+UR27+0x440] ;  /* 0x0004401b02547984 */ /* 0x000ea80008000a00 */
[----:B------:R-:W2:Y:S04]  /*13640*/  LDS.64 R82, [R2+UR27+0x540] ;  /* 0x0005401b02527984 */ /* 0x000ea80008000a00 */
[----:B------:R-:W2:Y:S04]  /*13650*/  LDS.64 R4, [R2+UR27+0x660] ;  /* 0x0006601b02047984 */ /* 0x000ea80008000a00 */
[----:B------:R-:W2:Y:S01]  /*13660*/  LDS.64 R6, [R2+UR27+0x760] ;  /* 0x0007601b02067984 */ /* 0x000ea20008000a00 */
[----:B---3--:R-:W-:-:S02]  /*13670*/  DMUL R78, R78, R100 ;  /* 0x000000644e4e7228 */ /* 0x008fc40000000000 */
[-C--:B----4-:R-:W-:Y:S02]  /*13680*/  DMUL R72, R72, R100.reuse ;  /* 0x0000006448487228 */ /* 0x090fe40000000000 */
[-C--:B-1----:R-:W-:Y:S02]  /*13690*/  DMUL R16, R88, R100.reuse ;  /* 0x0000006458107228 */ /* 0x082fe40000000000 */
[-C--:B--2---:R-:W-:Y:S02]  /*136a0*/  DMUL R14, R86, R100.reuse ;  /* 0x00000064560e7228 */ /* 0x084fe40000000000 */
[-C--:B------:R-:W-:Y:S02]  /*136b0*/  DMUL R12, R84, R100.reuse ;  /* 0x00000064540c7228 */ /* 0x080fe40000000000 */
[-C--:B------:R-:W-:Y:S02]  /*136c0*/  DMUL R10, R82, R100.reuse ;  /* 0x00000064520a7228 */ /* 0x080fe40000000000 */
[----:B------:R-:W-:-:S02]  /*136d0*/  DMUL R8, R4, R100 ;  /* 0x0000006404087228 */ /* 0x000fc40000000000 */
[----:B------:R-:W-:Y:S01]  /*136e0*/  DMUL R6, R6, R100 ;  /* 0x0000006406067228 */ /* 0x000fe20000000000 */
[----:B------:R-:W-:Y:S10]  /*136f0*/  BRA.U !UP0, `(.L_x_235) ;  /* 0x00000001087c7547 */ /* 0x000ff4000b800000 */
[----:B------:R-:W1:Y:S01]  /*13700*/  LDCU.64 UR6, c[0x0][0x380] ;  /* 0x00007000ff0677ac */ /* 0x000e620008000a00 */
[----:B------:R-:W-:Y:S01]  /*13710*/  VIADD R0, R95, 0x1 ;  /* 0x000000015f007836 */ /* 0x000fe20000000000 */
[----:B------:R-:W2:Y:S01]  /*13720*/  LDCU.64 UR4, c[0x0][0x468] ;  /* 0x00008d00ff0477ac */ /* 0x000ea20008000a00 */
[----:B-1----:R-:W-:Y:S02]  /*13730*/  ISETP.GE.AND P4, PT, R93, UR7, PT ;  /* 0x000000075d007c0c */ /* 0x002fe4000bf86270 */
[----:B------:R-:W-:Y:S02]  /*13740*/  ISETP.GE.AND P5, PT, R68, UR7, PT ;  /* 0x0000000744007c0c */ /* 0x000fe4000bfa6270 */
[C---:B------:R-:W-:Y:S02]  /*13750*/  ISETP.LT.AND P1, PT, R95.reuse, UR6, !P4 ;  /* 0x000000065f007c0c */ /* 0x040fe4000e721270 */
[----:B------:R-:W-:Y:S02]  /*13760*/  ISETP.LT.AND P0, PT, R95, UR6, !P5 ;  /* 0x000000065f007c0c */ /* 0x000fe4000ef01270 */
[----:B------:R-:W-:-:S02]  /*13770*/  ISETP.LT.AND P3, PT, R0, UR6, !P4 ;  /* 0x0000000600007c0c */ /* 0x000fc4000e761270 */
[----:B------:R-:W-:Y:S01]  /*13780*/  ISETP.LT.AND P2, PT, R0, UR6, !P5 ;  /* 0x0000000600007c0c */ /* 0x000fe2000ef41270 */
[----:B------:R-:W-:-:S06]  /*13790*/  VIADD R0, R95, 0x2 ;  /* 0x000000025f007836 */ /* 0x000fcc0000000000 */
[----:B------:R3:W-:Y:S01]  /*137a0*/  @P1 STG.E.64 desc[UR12][R70.64], R78 ;  /* 0x0000004e46001986 */ /* 0x0007e2000c101b0c */
[----:B--2---:R-:W-:-:S03]  /*137b0*/  IADD3 R4, P1, PT, R70, UR4, RZ ;  /* 0x0000000446047c10 */ /* 0x004fc6000ff3e0ff */
[----:B------:R3:W-:Y:S01]  /*137c0*/  @P0 STG.E.64 desc[UR12][R70.64+0x100], R72 ;  /* 0x0001004846000986 */ /* 0x0007e2000c101b0c */
[----:B------:R-:W-:Y:S02]  /*137d0*/  IADD3.X R5, PT, PT, R71, UR5, RZ, P1, !PT ;  /* 0x0000000547057c10 */ /* 0x000fe40008ffe4ff */
[C---:B------:R-:W-:Y:S02]  /*137e0*/  ISETP.LT.AND P1, PT, R0.reuse, UR6, !P4 ;  /* 0x0000000600007c0c */ /* 0x040fe4000e721270 */
[----:B------:R-:W-:Y:S01]  /*137f0*/  ISETP.LT.AND P0, PT, R0, UR6, !P5 ;  /* 0x0000000600007c0c */ /* 0x000fe2000ef01270 */
[----:B------:R-:W-:Y:S01]  /*13800*/  VIADD R0, R95, 0x3 ;  /* 0x000000035f007836 */ /* 0x000fe20000000000 */
[----:B------:R-:W-:Y:S01]  /*13810*/  IADD3 R18, P6, PT, R4, UR4, RZ ;  /* 0x0000000404127c10 */ /* 0x000fe2000ffde0ff */
[----:B------:R3:W-:Y:S03]  /*13820*/  @P3 STG.E.64 desc[UR12][R4.64], R16 ;  /* 0x0000001004003986 */ /* 0x0007e6000c101b0c */
[----:B------:R-:W-:Y:S01]  /*13830*/  ISETP.LT.AND P4, PT, R0, UR6, !P4 ;  /* 0x0000000600007c0c */ /* 0x000fe2000e781270 */
[----:B------:R3:W-:Y:S01]  /*13840*/  @P2 STG.E.64 desc[UR12][R4.64+0x100], R14 ;  /* 0x0001000e04002986 */ /* 0x0007e2000c101b0c */
[----:B------:R-:W-:-:S02]  /*13850*/  IADD3.X R19, PT, PT, R5, UR5, RZ, P6, !PT ;  /* 0x0000000505137c10 */ /* 0x000fc4000b7fe4ff */
[----:B------:R-:W-:Y:S02]  /*13860*/  IADD3 R74, P3, PT, R18, UR4, RZ ;  /* 0x00000004124a7c10 */ /* 0x000fe4000ff7e0ff */
[----:B------:R-:W-:Y:S01]  /*13870*/  ISETP.LT.AND P5, PT, R0, UR6, !P5 ;  /* 0x0000000600007c0c */ /* 0x000fe2000efa1270 */
[----:B------:R3:W-:Y:S01]  /*13880*/  @P1 STG.E.64 desc[UR12][R18.64], R12 ;  /* 0x0000000c12001986 */ /* 0x0007e2000c101b0c */
[----:B------:R-:W-:-:S03]  /*13890*/  IADD3.X R75, PT, PT, R19, UR5, RZ, P3, !PT ;  /* 0x00000005134b7c10 */ /* 0x000fc60009ffe4ff */
[----:B------:R3:W-:Y:S04]  /*138a0*/  @P0 STG.E.64 desc[UR12][R18.64+0x100], R10 ;  /* 0x0001000a12000986 */ /* 0x0007e8000c101b0c */
[----:B------:R3:W-:Y:S04]  /*138b0*/  @P4 STG.E.64 desc[UR12][R74.64], R8 ;  /* 0x000000084a004986 */ /* 0x0007e8000c101b0c */
[----:B------:R-:W-:Y:S05]  /*138c0*/  @!P5 BRA `(.L_x_236) ;  /* 0x000000180070d947 */ /* 0x000fea0003800000 */
[----:B------:R2:W-:Y:S01]  /*138d0*/  STG.E.64 desc[UR12][R74.64+0x100], R6 ;  /* 0x000100064a007986 */ /* 0x0005e2000c101b0c */
[----:B------:R-:W-:Y:S05]  /*138e0*/  BRA `(.L_x_236) ;  /* 0x0000001800687947 */ /* 0x000fea0003800000 */
.L_x_235:
[----:B------:R-:W-:Y:S01]  /*138f0*/  LOP3.LUT R0, R75, R80, RZ, 0xfc, !PT ;  /* 0x000000504b007212 */ /* 0x000fe200078efcff */
[----:B------:R-:W-:Y:S03]  /*13900*/  BSSY.RECONVERGENT B0, `(.L_x_237) ;  /* 0x000002b000007945 */ /* 0x000fe60003800200 */
        /* <DEDUP_REMOVED lines=11> */
[----:B------:R-:W-:-:S04]  /*139c0*/  IMAD.HI.U32 R18, R3, R76, RZ ;  /* 0x0000004c03127227 */ /* 0x000fc800078e00ff */
[----:B------:R-:W-:Y:S01]  /*139d0*/  IMAD.MOV.U32 R3, RZ, RZ, RZ ;  /* 0x000000ffff037224 */ /* 0x000fe200078e00ff */
        /* <DEDUP_REMOVED lines=11> */
.L_x_238:
        /* <DEDUP_REMOVED lines=8> */
[-C--:B------:R-:W-:Y:S01]  /*13b10*/  IADD3 R3, P0, PT, RZ, -R83.reuse, RZ ;  /* 0x80000053ff037210 */ /* 0x080fe20007f1e0ff */
[----:B------:R-:W-:Y:S01]  /*13b20*/  IMAD.MOV.U32 R74, RZ, RZ, R76 ;  /* 0x000000ffff4a7224 */ /* 0x000fe200078e004c */
[----:B------:R-:W-:Y:S02]  /*13b30*/  MOV R18, R83 ;  /* 0x0000005300127202 */ /* 0x000fe40000000f00 */
[----:B------:R-:W-:Y:S02]  /*13b40*/  IADD3.X R0, PT, PT, RZ, ~R85, RZ, P0, !PT ;  /* 0x80000055ff007210 */ /* 0x000fe400007fe4ff */
[----:B-1----:R-:W-:Y:S02]  /*13b50*/  MOV R69, UR4 ;  /* 0x0000000400457c02 */ /* 0x002fe40008000f00 */
[----:B------:R-:W-:-:S03]  /*13b60*/  MOV R80, UR5 ;  /* 0x0000000500507c02 */ /* 0x000fc60008000f00 */
[-C--:B------:R-:W-:Y:S02]  /*13b70*/  IMAD R0, R0, R69.reuse, RZ ;  /* 0x0000004500007224 */ /* 0x080fe400078e02ff */
[----:B------:R-:W-:-:S04]  /*13b80*/  IMAD.WIDE.U32 R4, R3, R69, R74 ;  /* 0x0000004503047225 */ /* 0x000fc800078e004a */
[----:B------:R-:W-:-:S04]  /*13b90*/  IMAD R0, R3, R80, R0 ;  /* 0x0000005003007224 */ /* 0x000fc800078e0200 */
[----:B------:R-:W-:Y:S02]  /*13ba0*/  IMAD.IADD R3, R5, 0x1, R0 ;  /* 0x0000000105037824 */ /* 0x000fe400078e0200 */
.L_x_239:
[----:B------:R-:W-:Y:S05]  /*13bb0*/  BSYNC.RECONVERGENT B0 ;  /* 0x0000000000007941 */ /* 0x000fea0003800200 */
.L_x_237:
        /* <DEDUP_REMOVED lines=35> */
.L_x_241:
[----:B------:R-:W2:Y:S01]  /*13df0*/  LDCU.64 UR4, c[0x0][0x460] ;  /* 0x00008c00ff0477ac */ /* 0x000ea20008000a00 */
[----:B------:R-:W-:Y:S01]  /*13e00*/  IMAD.MOV.U32 R87, RZ, RZ, R4 ;  /* 0x000000ffff577224 */ /* 0x000fe200078e0004 */
[----:B------:R-:W-:Y:S02]  /*13e10*/  MOV R85, R3 ;  /* 0x0000000300557202 */ /* 0x000fe40000000f00 */
[----:B------:R-:W-:Y:S01]  /*13e20*/  MOV R84, 0x13e60 ;  /* 0x00013e6000547802 */ /* 0x000fe20000000f00 */
[----:B--2---:R-:W-:Y:S01]  /*13e30*/  IMAD.U32 R86, RZ, RZ, UR4 ;  /* 0x00000004ff567e24 */ /* 0x004fe2000f8e00ff */
[----:B------:R-:W-:Y:S02]  /*13e40*/  MOV R83, UR5 ;  /* 0x0000000500537c02 */ /* 0x000fe40008000f00 */
[----:B-1---5:R-:W-:Y:S05]  /*13e50*/  CALL.REL.NOINC `($__internal_1_$__cuda_sm20_rem_u64) ;  /* 0x0000007000dc7944 */ /* 0x022fea0003c00000 */
.L_x_242:
[----:B------:R-:W-:Y:S05]  /*13e60*/  BSYNC.RECONVERGENT B0 ;  /* 0x0000000000007941 */ /* 0x000fea0003800200 */
.L_x_240:
        /* <DEDUP_REMOVED lines=42> */
.L_x_244:
[----:B------:R-:W2:Y:S01]  /*14110*/  LDCU.64 UR4, c[0x0][0x460] ;  /* 0x00008c00ff0477ac */ /* 0x000ea20008000a00 */
[----:B------:R-:W-:Y:S01]  /*14120*/  IMAD.MOV.U32 R0, RZ, RZ, R74 ;  /* 0x000000ffff007224 */ /* 0x000fe200078e004a */
[----:B------:R-:W-:Y:S02]  /*14130*/  MOV R83, R75 ;  /* 0x0000004b00537202 */ /* 0x000fe40000000f00 */
[----:B------:R-:W-:Y:S01]  /*14140*/  MOV R88, 0x14180 ;  /* 0x0001418000587802 */ /* 0x000fe20000000f00 */
[----:B--2---:R-:W-:Y:S01]  /*14150*/  IMAD.U32 R89, RZ, RZ, UR4 ;  /* 0x00000004ff597e24 */ /* 0x004fe2000f8e00ff */
[----:B------:R-:W-:Y:S02]  /*14160*/  MOV R87, UR5 ;  /* 0x0000000500577c02 */ /* 0x000fe40008000f00 */
[----:B-1-3-5:R-:W-:Y:S05]  /*14170*/  CALL.REL.NOINC `($__internal_0_$__cuda_sm20_div_u64) ;  /* 0x0000006c00007944 */ /* 0x02afea0003c00000 */
        /* <DEDUP_REMOVED lines=10> */
.L_x_245:
[----:B------:R-:W-:Y:S05]  /*14220*/  BSYNC.RECONVERGENT B0 ;  /* 0x0000000000007941 */ /* 0x000fea0003800200 */
.L_x_243:
        /* <DEDUP_REMOVED lines=17> */
[----:B------:R-:W1:Y:S01]  /*14340*/  I2F.U32.RP R72, R73 ;  /* 0x0000004900487306 */ /* 0x000e620000209000 */
[----:B------:R-:W-:-:S07]  /*14350*/  MOV R83, RZ ;  /* 0x000000ff00537202 */ /* 0x000fce0000000f00 */
[----:B-1----:R-:W1:Y:S02]  /*14360*/  MUFU.RCP R16, R72 ;  /* 0x0000004800107308 */ /* 0x002e640000001000 */
[----:B-1----:R-:W-:-:S06]  /*14370*/  VIADD R16, R16, 0xffffffe ;  /* 0x0ffffffe10107836 */ /* 0x002fcc0000000000 */
[----:B------:R-:W1:Y:S02]  /*14380*/  F2I.FTZ.U32.TRUNC.NTZ R17, R16 ;  /* 0x0000001000117305 */ /* 0x000e64000021f000 */
[----:B-1----:R-:W-:Y:S01]  /*14390*/  IMAD.MOV R0, RZ, RZ, -R17 ;  /* 0x000000ffff007224 */ /* 0x002fe200078e0a11 */
        /* <DEDUP_REMOVED lines=14> */
.L_x_247:
[----:B------:R-:W2:Y:S01]  /*14480*/  LDCU.64 UR4, c[0x0][0x460] ;  /* 0x00008c00ff0477ac */ /* 0x000ea20008000a00 */
[----:B------:R-:W-:Y:S01]  /*14490*/  IMAD.MOV.U32 R87, RZ, RZ, R4 ;  /* 0x000000ffff577224 */ /* 0x000fe200078e0004 */
[----:B------:R-:W-:Y:S02]  /*144a0*/  MOV R85, R3 ;  /* 0x0000000300557202 */ /* 0x000fe40000000f00 */
[----:B------:R-:W-:Y:S01]  /*144b0*/  MOV R84, 0x144f0 ;  /* 0x000144f000547802 */ /* 0x000fe20000000f00 */
[----:B--2---:R-:W-:Y:S01]  /*144c0*/  IMAD.U32 R86, RZ, RZ, UR4 ;  /* 0x00000004ff567e24 */ /* 0x004fe2000f8e00ff */
[----:B------:R-:W-:Y:S02]  /*144d0*/  MOV R83, UR5 ;  /* 0x0000000500537c02 */ /* 0x000fe40008000f00 */
[----:B-1---5:R-:W-:Y:S05]  /*144e0*/  CALL.REL.NOINC `($__internal_1_$__cuda_sm20_rem_u64) ;  /* 0x0000006c00387944 */ /* 0x022fea0003c00000 */
.L_x_248:
[----:B------:R-:W-:Y:S05]  /*144f0*/  BSYNC.RECONVERGENT B0 ;  /* 0x0000000000007941 */ /* 0x000fea0003800200 */
.L_x_246:
        /* <DEDUP_REMOVED lines=19> */
[----:B--2---:R-:W-:Y:S01]  /*14630*/  IMAD.MOV.U32 R18, RZ, RZ, RZ ;  /* 0x000000ffff127224 */ /* 0x004fe200078e00ff */
        /* <DEDUP_REMOVED lines=22> */
.L_x_250:
        /* <DEDUP_REMOVED lines=17> */
.L_x_251:
[----:B------:R-:W-:Y:S05]  /*148b0*/  BSYNC.RECONVERGENT B0 ;  /* 0x0000000000007941 */ /* 0x000fea0003800200 */
.L_x_249:
        /* <DEDUP_REMOVED lines=37> */
.L_x_253:
[----:B------:R-:W2:Y:S01]  /*14b10*/  LDCU.64 UR4, c[0x0][0x460] ;  /* 0x00008c00ff0477ac */ /* 0x000ea20008000a00 */
[----:B------:R-:W-:Y:S01]  /*14b20*/  IMAD.MOV.U32 R87, RZ, RZ, R4 ;  /* 0x000000ffff577224 */ /* 0x000fe200078e0004 */
[----:B------:R-:W-:Y:S02]  /*14b30*/  MOV R85, R3 ;  /* 0x0000000300557202 */ /* 0x000fe40000000f00 */
[----:B------:R-:W-:Y:S01]  /*14b40*/  MOV R84, 0x14b80 ;  /* 0x00014b8000547802 */ /* 0x000fe20000000f00 */
[----:B--2---:R-:W-:Y:S01]  /*14b50*/  IMAD.U32 R86, RZ, RZ, UR4 ;  /* 0x00000004ff567e24 */ /* 0x004fe2000f8e00ff */
[----:B------:R-:W-:Y:S02]  /*14b60*/  MOV R83, UR5 ;  /* 0x0000000500537c02 */ /* 0x000fe40008000f00 */
[----:B-1---5:R-:W-:Y:S05]  /*14b70*/  CALL.REL.NOINC `($__internal_1_$__cuda_sm20_rem_u64) ;  /* 0x0000006400947944 */ /* 0x022fea0003c00000 */
.L_x_254:
[----:B------:R-:W-:Y:S05]  /*14b80*/  BSYNC.RECONVERGENT B0 ;  /* 0x0000000000007941 */ /* 0x000fea0003800200 */
.L_x_252:
        /* <DEDUP_REMOVED lines=44> */
.L_x_256:
        /* <DEDUP_REMOVED lines=17> */
.L_x_257:
[----:B------:R-:W-:Y:S05]  /*14f60*/  BSYNC.RECONVERGENT B0 ;  /* 0x0000000000007941 */ /* 0x000fea0003800200 */
.L_x_255:
        /* <DEDUP_REMOVED lines=37> */
.L_x_259:
[----:B------:R-:W2:Y:S01]  /*151c0*/  LDCU.64 UR4, c[0x0][0x460] ;  /* 0x00008c00ff0477ac */ /* 0x000ea20008000a00 */
[----:B------:R-:W-:Y:S01]  /*151d0*/  MOV R84, 0x15210 ;  /* 0x0001521000547802 */ /* 0x000fe20000000f00 */
[----:B--2---:R-:W-:Y:S01]  /*151e0*/  IMAD.U32 R86, RZ, RZ, UR4 ;  /* 0x00000004ff567e24 */ /* 0x004fe2000f8e00ff */
[----:B------:R-:W-:Y:S02]  /*151f0*/  MOV R83, UR5 ;  /* 0x0000000500537c02 */ /* 0x000fe40008000f00 */
[----:B-1---5:R-:W-:Y:S05]  /*15200*/  CALL.REL.NOINC `($__internal_1_$__cuda_sm20_rem_u64) ;  /* 0x0000005c00f07944 */ /* 0x022fea0003c00000 */
.L_x_260:
[----:B------:R-:W-:Y:S05]  /*15210*/  BSYNC.RECONVERGENT B0 ;  /* 0x0000000000007941 */ /* 0x000fea0003800200 */
.L_x_258:
[----:B------:R-:W1:Y:S01]  /*15220*/  LDCU UR7, c[0x0][0x384] ;  /* 0x00007080ff0777ac */ /* 0x000e620008000800 */
[--C-:B------:R-:W-:Y:S02]  /*15230*/  SHF.R.U64 R3, R82, 0x3, R83.reuse ;  /* 0x0000000352037819 */ /* 0x100fe40000001253 */
[----:B------:R-:W-:Y:S02]  /*15240*/  SHF.R.U32.HI R0, RZ, 0x3, R83 ;  /* 0x00000003ff007819 */ /* 0x000fe40000011653 */
[----:B------:R-:W-:Y:S02]  /*15250*/  ISETP.GE.U32.AND P1, PT, R10, R3, PT ;  /* 0x000000030a00720c */ /* 0x000fe40003f26070 */
[----:B-1----:R-:W-:-:S04]  /*15260*/  ISETP.LT.AND P0, PT, R68, UR7, !P0 ;  /* 0x0000000744007c0c */ /* 0x002fc8000c701270 */
[----:B------:R-:W-:-:S13]  /*15270*/  ISETP.GE.U32.AND.EX P0, PT, R5, R0, P0, P1 ;  /* 0x000000000500720c */ /* 0x000fda0000706110 */
[----:B------:R1:W-:Y:S02]  /*15280*/  @P0 STG.E.64 desc[UR12][R12.64+0x100], R6 ;  /* 0x000100060c000986 */ /* 0x0003e4000c101b0c */
.L_x_236:
[----:B------:R-:W-:Y:S05]  /*15290*/  BSYNC.RECONVERGENT B1 ;  /* 0x0000000000017941 */ /* 0x000fea0003800200 */
.L_x_234:
[----:B------:R-:W-:Y:S01]  /*152a0*/  BAR.SYNC.DEFER_BLOCKING 0x0 ;  /* 0x0000000000007b1d */ /* 0x000fe20000010000 */
[----:B------:R-:W-:Y:S01]  /*152b0*/  UISETP.GE.AND UP0, UPT, UR29, UR24, UPT ;  /* 0x000000181d00728c */ /* 0x000fe2000bf06270 */
[----:B------:R-:W-:-:S04]  /*152c0*/  VIADD R3, R95, 0x8 ;  /* 0x000000085f037836 */ /* 0x000fc80000000000 */
[----:B------:R-:W4:Y:S01]  /*152d0*/  LDCU.64 UR4, c[0x0][0x480] ;  /* 0x00009000ff0477ac */ /* 0x000f220008000a00 */
[----:B------:R-:W-:Y:S01]  /*152e0*/  BSSY.RECONVERGENT B1, `(.L_x_261) ;  /* 0x00001d9000017945 */ /* 0x000fe20003800200 */
[----:B------:R-:W-:-:S04]  /*152f0*/  DEPBAR.LE SB5, 0x4 ;  /* 0x0000d1000000791a */ /* 0x000fc80000000000 */
[----:B------:R-:W-:Y:S04]  /*15300*/  STS.128 [R91], R32 ;  /* 0x000000205b007388 */ /* 0x000fe80000000c00 */
[----:B------:R-:W-:Y:S04]  /*15310*/  STS.128 [R91+0x40], R28 ;  /* 0x0000401c5b007388 */ /* 0x000fe80000000c00 */
[----:B------:R-:W-:Y:S04]  /*15320*/  STS.128 [R91+0x80], R24 ;  /* 0x000080185b007388 */ /* 0x000fe80000000c00 */
[----:B------:R-:W-:Y:S01]  /*15330*/  STS.128 [R91+0xc0], R20 ;  /* 0x0000c0145b007388 */ /* 0x000fe20000000c00 */
[----:B------:R-:W-:Y:S06]  /*15340*/  BAR.SYNC.DEFER_BLOCKING 0x0 ;  /* 0x0000000000007b1d */ /* 0x000fec0000010000 */
[----:B---3--:R-:W3:Y:S04]  /*15350*/  LDS.64 R14, [R2+UR27] ;  /* 0x0000001b020e7984 */ /* 0x008ee80008000a00 */
[----:B------:R-:W4:Y:S04]  /*15360*/  LDS.64 R4, [R2+UR27+0x100] ;  /* 0x0001001b02047984 */ /* 0x000f280008000a00 */
[----:B------:R-:W4:Y:S04]  /*15370*/  LDS.64 R18, [R2+UR27+0x220] ;  /* 0x0002201b02127984 */ /* 0x000f280008000a00 */
[----:B------:R-:W4:Y:S04]  /*15380*/  LDS.64 R16, [R2+UR27+0x320] ;  /* 0x0003201b02107984 */ /* 0x000f280008000a00 */
[----:B-1----:R-:W1:Y:S04]  /*15390*/  LDS.64 R12, [R2+UR27+0x440] ;  /* 0x0004401b020c7984 */ /* 0x002e680008000a00 */
[----:B------:R-:W1:Y:S04]  /*153a0*/  LDS.64 R10, [R2+UR27+0x540] ;  /* 0x0005401b020a7984 */ /* 0x000e680008000a00 */
[----:B------:R-:W1:Y:S04]  /*153b0*/  LDS.64 R8, [R2+UR27+0x660] ;  /* 0x0006601b02087984 */ /* 0x000e680008000a00 */
[----:B--2---:R-:W2:Y:S01]  /*153c0*/  LDS.64 R6, [R2+UR27+0x760] ;  /* 0x0007601b02067984 */ /* 0x004ea20008000a00 */
[-C--:B---3--:R-:W-:Y:S01]  /*153d0*/  DMUL R24, R14, R100.reuse ;  /* 0x000000640e187228 */ /* 0x088fe20000000000 */
[----:B----4-:R-:W-:Y:S01]  /*153e0*/  IADD3 R14, P0, PT, R70, UR4, RZ ;  /* 0x00000004460e7c10 */ /* 0x010fe2000ff1e0ff */
[----:B------:R-:W-:-:S03]  /*153f0*/  DMUL R22, R4, R100 ;  /* 0x0000006404167228 */ /* 0x000fc60000000000 */
[----:B------:R-:W-:Y:S01]  /*15400*/  IADD3.X R15, PT, PT, R71, UR5, RZ, P0, !PT ;  /* 0x00000005470f7c10 */ /* 0x000fe200087fe4ff */
[-C--:B------:R-:W-:Y:S02]  /*15410*/  DMUL R18, R18, R100.reuse ;  /* 0x0000006412127228 */ /* 0x080fe40000000000 */
[-C--:B------:R-:W-:Y:S02]  /*15420*/  DMUL R16, R16, R100.reuse ;  /* 0x0000006410107228 */ /* 0x080fe40000000000 */
[-C--:B-1----:R-:W-:Y:S02]  /*15430*/  DMUL R12, R12, R100.reuse ;  /* 0x000000640c0c7228 */ /* 0x082fe40000000000 */
[-C--:B------:R-:W-:Y:S02]  /*15440*/  DMUL R10, R10, R100.reuse ;  /* 0x000000640a0a7228 */ /* 0x080fe40000000000 */
[-C--:B------:R-:W-:Y:S02]  /*15450*/  DMUL R8, R8, R100.reuse ;  /* 0x0000006408087228 */ /* 0x080fe40000000000 */
[----:B--2---:R-:W-:Y:S01]  /*15460*/  DMUL R6, R6, R100 ;  /* 0x0000006406067228 */ /* 0x004fe20000000000 */
        /* <DEDUP_REMOVED lines=11> */
[----:B------:R-:W-:Y:S02]  /*15520*/  MOV R29, RZ ;  /* 0x000000ff001d7202 */ /* 0x000fe40000000f00 */
        /* <DEDUP_REMOVED lines=21> */
.L_x_264:
        /* <DEDUP_REMOVED lines=18> */
.L_x_265:
[----:B------:R-:W-:Y:S05]  /*157a0*/  BSYNC.RECONVERGENT B0 ;  /* 0x0000000000007941 */ /* 0x000fea0003800200 */
.L_x_263:
        /* <DEDUP_REMOVED lines=35> */
.L_x_267:
[----:B------:R-:W2:Y:S01]  /*159e0*/  LDCU.64 UR4, c[0x0][0x460] ;  /* 0x00008c00ff0477ac */ /* 0x000ea20008000a00 */
[----:B------:R-:W-:Y:S01]  /*159f0*/  IMAD.MOV.U32 R87, RZ, RZ, R4 ;  /* 0x000000ffff577224 */ /* 0x000fe200078e0004 */
[----:B------:R-:W-:Y:S02]  /*15a00*/  MOV R85, R3 ;  /* 0x0000000300557202 */ /* 0x000fe40000000f00 */
[----:B------:R-:W-:Y:S01]  /*15a10*/  MOV R84, 0x15a50 ;  /* 0x00015a5000547802 */ /* 0x000fe20000000f00 */
[----:B--2---:R-:W-:Y:S01]  /*15a20*/  IMAD.U32 R86, RZ, RZ, UR4 ;  /* 0x00000004ff567e24 */ /* 0x004fe2000f8e00ff */
[----:B------:R-:W-:Y:S02]  /*15a30*/  MOV R83, UR5 ;  /* 0x0000000500537c02 */ /* 0x000fe40008000f00 */
[----:B-1---5:R-:W-:Y:S05]  /*15a40*/  CALL.REL.NOINC `($__internal_1_$__cuda_sm20_rem_u64) ;  /* 0x0000005400e07944 */ /* 0x022fea0003c00000 */
.L_x_268:
[----:B------:R-:W-:Y:S05]  /*15a50*/  BSYNC.RECONVERGENT B0 ;  /* 0x0000000000007941 */ /* 0x000fea0003800200 */
.L_x_266:
        /* <DEDUP_REMOVED lines=42> */
.L_x_270:
        /* <DEDUP_REMOVED lines=17> */
.L_x_271:
[----:B------:R-:W-:Y:S05]  /*15e10*/  BSYNC.RECONVERGENT B0 ;  /* 0x0000000000007941 */ /* 0x000fea0003800200 */
.L_x_269:
        /* <DEDUP_REMOVED lines=37> */
.L_x_273:
[----:B------:R-:W2:Y:S01]  /*16070*/  LDCU.64 UR4, c[0x0][0x460] ;  /* 0x00008c00ff0477ac */ /* 0x000ea20008000a00 */
[----:B------:R-:W-:Y:S01]  /*16080*/  IMAD.MOV.U32 R87, RZ, RZ, R4 ;  /* 0x000000ffff577224 */ /* 0x000fe200078e0004 */
[----:B------:R-:W-:Y:S02]  /*16090*/  MOV R85, R3 ;  /* 0x0000000300557202 */ /* 0x000fe40000000f00 */
[----:B------:R-:W-:Y:S01]  /*160a0*/  MOV R84, 0x160e0 ;  /* 0x000160e000547802 */ /* 0x000fe20000000f00 */
[----:B--2---:R-:W-:Y:S01]  /*160b0*/  IMAD.U32 R86, RZ, RZ, UR4 ;  /* 0x00000004ff567e24 */ /* 0x004fe2000f8e00ff */
[----:B------:R-:W-:Y:S02]  /*160c0*/  MOV R83, UR5 ;  /* 0x0000000500537c02 */ /* 0x000fe40008000f00 */
[----:B-1---5:R-:W-:Y:S05]  /*160d0*/  CALL.REL.NOINC `($__internal_1_$__cuda_sm20_rem_u64) ;  /* 0x00000050003c7944 */ /* 0x022fea0003c00000 */
.L_x_274:
[----:B------:R-:W-:Y:S05]  /*160e0*/  BSYNC.RECONVERGENT B0 ;  /* 0x0000000000007941 */ /* 0x000fea0003800200 */
.L_x_272:
        /* <DEDUP_REMOVED lines=42> */
.L_x_276:
        /* <DEDUP_REMOVED lines=17> */
.L_x_277:
[----:B------:R-:W-:Y:S05]  /*164a0*/  BSYNC.RECONVERGENT B0 ;  /* 0x0000000000007941 */ /* 0x000fea0003800200 */
.L_x_275:
        /* <DEDUP_REMOVED lines=37> */
.L_x_279:
[----:B------:R-:W2:Y:S01]  /*16700*/  LDCU.64 UR4, c[0x0][0x460] ;  /* 0x00008c00ff0477ac */ /* 0x000ea20008000a00 */
[----:B------:R-:W-:Y:S01]  /*16710*/  IMAD.MOV.U32 R87, RZ, RZ, R4 ;  /* 0x000000ffff577224 */ /* 0x000fe200078e0004 */
[----:B------:R-:W-:Y:S02]  /*16720*/  MOV R85, R3 ;  /* 0x0000000300557202 */ /* 0x000fe40000000f00 */
[----:B------:R-:W-:Y:S01]  /*16730*/  MOV R84, 0x16770 ;  /* 0x0001677000547802 */ /* 0x000fe20000000f00 */
[----:B--2---:R-:W-:Y:S01]  /*16740*/  IMAD.U32 R86, RZ, RZ, UR4 ;  /* 0x00000004ff567e24 */ /* 0x004fe2000f8e00ff */
[----:B------:R-:W-:Y:S02]  /*16750*/  MOV R83, UR5 ;  /* 0x0000000500537c02 */ /* 0x000fe40008000f00 */
[----:B-1---5:R-:W-:Y:S05]  /*16760*/  CALL.REL.NOINC `($__internal_1_$__cuda_sm20_rem_u64) ;  /* 0x0000004800987944 */ /* 0x022fea0003c00000 */
.L_x_280:
[----:B------:R-:W-:Y:S05]  /*16770*/  BSYNC.RECONVERGENT B0 ;  /* 0x0000000000007941 */ /* 0x000fea0003800200 */
.L_x_278:
        /* <DEDUP_REMOVED lines=44> */
.L_x_282:
        /* <DEDUP_REMOVED lines=17> */
.L_x_283:
[----:B------:R-:W-:Y:S05]  /*16b50*/  BSYNC.RECONVERGENT B0 ;  /* 0x0000000000007941 */ /* 0x000fea0003800200 */
.L_x_281:
        /* <DEDUP_REMOVED lines=37> */
.L_x_285:
[----:B------:R-:W2:Y:S01]  /*16db0*/  LDCU.64 UR4, c[0x0][0x460] ;  /* 0x00008c00ff0477ac */ /* 0x000ea20008000a00 */
[----:B------:R-:W-:Y:S01]  /*16dc0*/  MOV R84, 0x16e00 ;  /* 0x00016e0000547802 */ /* 0x000fe20000000f00 */
[----:B--2---:R-:W-:Y:S01]  /*16dd0*/  IMAD.U32 R86, RZ, RZ, UR4 ;  /* 0x00000004ff567e24 */ /* 0x004fe2000f8e00ff */
[----:B------:R-:W-:Y:S02]  /*16de0*/  MOV R83, UR5 ;  /* 0x0000000500537c02 */ /* 0x000fe40008000f00 */
[----:B-1---5:R-:W-:Y:S05]  /*16df0*/  CALL.REL.NOINC `($__internal_1_$__cuda_sm20_rem_u64) ;  /* 0x0000004000f47944 */ /* 0x022fea0003c00000 */
.L_x_286:
[----:B------:R-:W-:Y:S05]  /*16e00*/  BSYNC.RECONVERGENT B0 ;  /* 0x0000000000007941 */ /* 0x000fea0003800200 */
.L_x_284:
        /* <DEDUP_REMOVED lines=9> */
.L_x_262:
        /* <DEDUP_REMOVED lines=29> */
.L_x_287:
[----:B------:R-:W-:Y:S05]  /*17070*/  BSYNC.RECONVERGENT B1 ;  /* 0x0000000000017941 */ /* 0x000fea0003800200 */
.L_x_261:
[----:B------:R-:W-:Y:S01]  /*17080*/  BAR.SYNC.DEFER_BLOCKING 0x0 ;  /* 0x0000000000007b1d */ /* 0x000fe20000010000 */
[----:B------:R-:W-:Y:S01]  /*17090*/  UISETP.GE.AND UP0, UPT, UR29, UR24, UPT ;  /* 0x000000181d00728c */ /* 0x000fe2000bf06270 */
[----:B------:R-:W-:-:S04]  /*170a0*/  VIADD R3, R95, 0x10 ;  /* 0x000000105f037836 */ /* 0x000fc80000000000 */
[----:B------:R-:W2:Y:S01]  /*170b0*/  LDCU.64 UR4, c[0x0][0x480] ;  /* 0x00009000ff0477ac */ /* 0x000ea20008000a00 */
[----:B------:R-:W-:Y:S01]  /*170c0*/  BSSY.RECONVERGENT B1, `(.L_x_288) ;  /* 0x00001d8000017945 */ /* 0x000fe20003800200 */
[----:B------:R-:W-:Y:S01]  /*170d0*/  STS.128 [R91], R36 ;  /* 0x000000245b007388 */ /* 0x000fe20000000c00 */
[----:B--2---:R-:W-:-:S03]  /*170e0*/  IADD3 R14, P0, PT, R14, UR4, RZ ;  /* 0x000000040e0e7c10 */ /* 0x004fc6000ff1e0ff */
[----:B------:R-:W-:Y:S01]  /*170f0*/  STS.128 [R91+0x40], R40 ;  /* 0x000040285b007388 */ /* 0x000fe20000000c00 */
[----:B------:R-:W-:-:S03]  /*17100*/  IADD3.X R15, PT, PT, R15, UR5, RZ, P0, !PT ;  /* 0x000000050f0f7c10 */ /* 0x000fc600087fe4ff */
[----:B------:R-:W-:Y:S04]  /*17110*/  STS.128 [R91+0x80], R44 ;  /* 0x0000802c5b007388 */ /* 0x000fe80000000c00 */
[----:B------:R-:W-:Y:S01]  /*17120*/  STS.128 [R91+0xc0], R48 ;  /* 0x0000c0305b007388 */ /* 0x000fe20000000c00 */
[----:B------:R-:W-:Y:S06]  /*17130*/  BAR.SYNC.DEFER_BLOCKING 0x0 ;  /* 0x0000000000007b1d */ /* 0x000fec0000010000 */
[----:B------:R-:W2:Y:S04]  /*17140*/  LDS.64 R24, [R2+UR27] ;  /* 0x0000001b02187984 */ /* 0x000ea80008000a00 */
[----:B------:R-:W3:Y:S04]  /*17150*/  LDS.64 R22, [R2+UR27+0x100] ;  /* 0x0001001b02167984 */ /* 0x000ee80008000a00 */
[----:B------:R-:W4:Y:S04]  /*17160*/  LDS.64 R18, [R2+UR27+0x220] ;  /* 0x0002201b02127984 */ /* 0x000f280008000a00 */
[----:B------:R-:W4:Y:S04]  /*17170*/  LDS.64 R16, [R2+UR27+0x320] ;  /* 0x0003201b02107984 */ /* 0x000f280008000a00 */
[----:B-1----:R-:W1:Y:S04]  /*17180*/  LDS.64 R12, [R2+UR27+0x440] ;  /* 0x0004401b020c7984 */ /* 0x002e680008000a00 */
[----:B------:R-:W1:Y:S04]  /*17190*/  LDS.64 R10, [R2+UR27+0x540] ;  /* 0x0005401b020a7984 */ /* 0x000e680008000a00 */
[----:B------:R-:W1:Y:S04]  /*171a0*/  LDS.64 R8, [R2+UR27+0x660] ;  /* 0x0006601b02087984 */ /* 0x000e680008000a00 */
[----:B------:R-:W1:Y:S01]  /*171b0*/  LDS.64 R6, [R2+UR27+0x760] ;  /* 0x0007601b02067984 */ /* 0x000e620008000a00 */
[----:B--2---:R-:W-:-:S02]  /*171c0*/  DMUL R24, R24, R100 ;  /* 0x0000006418187228 */ /* 0x004fc40000000000 */
[-C--:B---3--:R-:W-:Y:S02]  /*171d0*/  DMUL R22, R22, R100.reuse ;  /* 0x0000006416167228 */ /* 0x088fe40000000000 */
[-C--:B----4-:R-:W-:Y:S02]  /*171e0*/  DMUL R18, R18, R100.reuse ;  /* 0x0000006412127228 */ /* 0x090fe40000000000 */
[-C--:B------:R-:W-:Y:S02]  /*171f0*/  DMUL R16, R16, R100.reuse ;  /* 0x0000006410107228 */ /* 0x080fe40000000000 */
[-C--:B-1----:R-:W-:Y:S02]  /*17200*/  DMUL R12, R12, R100.reuse ;  /* 0x000000640c0c7228 */ /* 0x082fe40000000000 */
[-C--:B------:R-:W-:Y:S02]  /*17210*/  DMUL R10, R10, R100.reuse ;  /* 0x000000640a0a7228 */ /* 0x080fe40000000000 */
[----:B------:R-:W-:-:S02]  /*17220*/  DMUL R8, R8, R100 ;  /* 0x0000006408087228 */ /* 0x000fc40000000000 */
[----:B------:R-:W-:Y:S01]  /*17230*/  DMUL R6, R6, R100 ;  /* 0x0000006406067228 */ /* 0x000fe20000000000 */
        /* <DEDUP_REMOVED lines=33> */
.L_x_291:
        /* <DEDUP_REMOVED lines=18> */
.L_x_292:
[----:B------:R-:W-:Y:S05]  /*17570*/  BSYNC.RECONVERGENT B0 ;  /* 0x0000000000007941 */ /* 0x000fea0003800200 */
.L_x_290:
        /* <DEDUP_REMOVED lines=35> */
.L_x_294:
[----:B------:R-:W2:Y:S01]  /*177b0*/  LDCU.64 UR4, c[0x0][0x460] ;  /* 0x00008c00ff0477ac */ /* 0x000ea20008000a00 */
[----:B------:R-:W-:Y:S01]  /*177c0*/  IMAD.MOV.U32 R87, RZ, RZ, R4 ;  /* 0x000000ffff577224 */ /* 0x000fe200078e0004 */
[----:B------:R-:W-:Y:S02]  /*177d0*/  MOV R85, R3 ;  /* 0x0000000300557202 */ /* 0x000fe40000000f00 */
[----:B------:R-:W-:Y:S01]  /*177e0*/  MOV R84, 0x17820 ;  /* 0x0001782000547802 */ /* 0x000fe20000000f00 */
[----:B--2---:R-:W-:Y:S01]  /*177f0*/  IMAD.U32 R86, RZ, RZ, UR4 ;  /* 0x00000004ff567e24 */ /* 0x004fe2000f8e00ff */
[----:B------:R-:W-:Y:S02]  /*17800*/  MOV R83, UR5 ;  /* 0x0000000500537c02 */ /* 0x000fe40008000f00 */
[----:B-1---5:R-:W-:Y:S05]  /*17810*/  CALL.REL.NOINC `($__internal_1_$__cuda_sm20_rem_u64) ;  /* 0x00000038006c7944 */ /* 0x022fea0003c00000 */
.L_x_295:
[----:B------:R-:W-:Y:S05]  /*17820*/  BSYNC.RECONVERGENT B0 ;  /* 0x0000000000007941 */ /* 0x000fea0003800200 */
.L_x_293:
        /* <DEDUP_REMOVED lines=42> */
.L_x_297:
        /* <DEDUP_REMOVED lines=17> */
.L_x_298:
[----:B------:R-:W-:Y:S05]  /*17be0*/  BSYNC.RECONVERGENT B0 ;  /* 0x0000000000007941 */ /* 0x000fea0003800200 */
.L_x_296:
        /* <DEDUP_REMOVED lines=37> */
.L_x_300:
[----:B------:R-:W2:Y:S01]  /*17e40*/  LDCU.64 UR4, c[0x0][0x460] ;  /* 0x00008c00ff0477ac */ /* 0x000ea20008000a00 */
[----:B------:R-:W-:Y:S01]  /*17e50*/  IMAD.MOV.U32 R87, RZ, RZ, R4 ;  /* 0x000000ffff577224 */ /* 0x000fe200078e0004 */
[----:B------:R-:W-:Y:S02]  /*17e60*/  MOV R85, R3 ;  /* 0x0000000300557202 */ /* 0x000fe40000000f00 */
[----:B------:R-:W-:Y:S01]  /*17e70*/  MOV R84, 0x17eb0 ;  /* 0x00017eb000547802 */ /* 0x000fe20000000f00 */
[----:B--2---:R-:W-:Y:S01]  /*17e80*/  IMAD.U32 R86, RZ, RZ, UR4 ;  /* 0x00000004ff567e24 */ /* 0x004fe2000f8e00ff */
[----:B------:R-:W-:Y:S02]  /*17e90*/  MOV R83, UR5 ;  /* 0x0000000500537c02 */ /* 0x000fe40008000f00 */
[----:B-1---5:R-:W-:Y:S05]  /*17ea0*/  CALL.REL.NOINC `($__internal_1_$__cuda_sm20_rem_u64) ;  /* 0x0000003000c87944 */ /* 0x022fea0003c00000 */
.L_x_301:
[----:B------:R-:W-:Y:S05]  /*17eb0*/  BSYNC.RECONVERGENT B0 ;  /* 0x0000000000007941 */ /* 0x000fea0003800200 */
.L_x_299:
        /* <DEDUP_REMOVED lines=42> */
.L_x_303:
        /* <DEDUP_REMOVED lines=17> */
.L_x_304:
[----:B------:R-:W-:Y:S05]  /*18270*/  BSYNC.RECONVERGENT B0 ;  /* 0x0000000000007941 */ /* 0x000fea0003800200 */
.L_x_302:
        /* <DEDUP_REMOVED lines=37> */
.L_x_306:
[----:B------:R-:W2:Y:S01]  /*184d0*/  LDCU.64 UR4, c[0x0][0x460] ;  /* 0x00008c00ff0477ac */ /* 0x000ea20008000a00 */
[----:B------:R-:W-:Y:S01]  /*184e0*/  IMAD.MOV.U32 R87, RZ, RZ, R4 ;  /* 0x000000ffff577224 */ /* 0x000fe200078e0004 */
[----:B------:R-:W-:Y:S02]  /*184f0*/  MOV R85, R3 ;  /* 0x0000000300557202 */ /* 0x000fe40000000f00 */
[----:B------:R-:W-:Y:S01]  /*18500*/  MOV R84, 0x18540 ;  /* 0x0001854000547802 */ /* 0x000fe20000000f00 */
[----:B--2---:R-:W-:Y:S01]  /*18510*/  IMAD.U32 R86, RZ, RZ, UR4 ;  /* 0x00000004ff567e24 */ /* 0x004fe2000f8e00ff */
[----:B------:R-:W-:Y:S02]  /*18520*/  MOV R83, UR5 ;  /* 0x0000000500537c02 */ /* 0x000fe40008000f00 */
[----:B-1---5:R-:W-:Y:S05]  /*18530*/  CALL.REL.NOINC `($__internal_1_$__cuda_sm20_rem_u64) ;  /* 0x0000002c00247944 */ /* 0x022fea0003c00000 */
.L_x_307:
[----:B------:R-:W-:Y:S05]  /*18540*/  BSYNC.RECONVERGENT B0 ;  /* 0x0000000000007941 */ /* 0x000fea0003800200 */
.L_x_305:
        /* <DEDUP_REMOVED lines=44> */
.L_x_309:
        /* <DEDUP_REMOVED lines=17> */
.L_x_310:
[----:B------:R-:W-:Y:S05]  /*18920*/  BSYNC.RECONVERGENT B0 ;  /* 0x0000000000007941 */ /* 0x000fea0003800200 */
.L_x_308:
        /* <DEDUP_REMOVED lines=37> */
.L_x_312:
[----:B------:R-:W2:Y:S01]  /*18b80*/  LDCU.64 UR4, c[0x0][0x460] ;  /* 0x00008c00ff0477ac */ /* 0x000ea20008000a00 */
[----:B------:R-:W-:Y:S01]  /*18b90*/  MOV R84, 0x18bd0 ;  /* 0x00018bd000547802 */ /* 0x000fe20000000f00 */
[----:B--2---:R-:W-:Y:S01]  /*18ba0*/  IMAD.U32 R86, RZ, RZ, UR4 ;  /* 0x00000004ff567e24 */ /* 0x004fe2000f8e00ff */
[----:B------:R-:W-:Y:S02]  /*18bb0*/  MOV R83, UR5 ;  /* 0x0000000500537c02 */ /* 0x000fe40008000f00 */
[----:B-1---5:R-:W-:Y:S05]  /*18bc0*/  CALL.REL.NOINC `($__internal_1_$__cuda_sm20_rem_u64) ;  /* 0x0000002400807944 */ /* 0x022fea0003c00000 */
.L_x_313:
[----:B------:R-:W-:Y:S05]  /*18bd0*/  BSYNC.RECONVERGENT B0 ;  /* 0x0000000000007941 */ /* 0x000fea0003800200 */
.L_x_311:
        /* <DEDUP_REMOVED lines=9> */
.L_x_289:
        /* <DEDUP_REMOVED lines=29> */
.L_x_314:
[----:B------:R-:W-:Y:S05]  /*18e40*/  BSYNC.RECONVERGENT B1 ;  /* 0x0000000000017941 */ /* 0x000fea0003800200 */
.L_x_288:
[----:B------:R-:W-:Y:S01]  /*18e50*/  BAR.SYNC.DEFER_BLOCKING 0x0 ;  /* 0x0000000000007b1d */ /* 0x000fe20000010000 */
[----:B------:R-:W-:-:S05]  /*18e60*/  UISETP.GE.AND UP0, UPT, UR29, UR24, UPT ;  /* 0x000000181d00728c */ /* 0x000fca000bf06270 */
[----:B------:R-:W2:Y:S01]  /*18e70*/  LDCU.64 UR4, c[0x0][0x480] ;  /* 0x00009000ff0477ac */ /* 0x000ea20008000a00 */
[----:B-----5:R-:W-:Y:S01]  /*18e80*/  STS.128 [R91], R64 ;  /* 0x000000405b007388 */ /* 0x020fe20000000c00 */
        /* <DEDUP_REMOVED lines=8> */
[----:B-1----:R-:W1:Y:S04]  /*18f10*/  LDS.64 R12, [R2+UR27+0x220] ;  /* 0x0002201b020c7984 */ /* 0x002e680008000a00 */
[----:B------:R-:W4:Y:S04]  /*18f20*/  LDS.64 R10, [R2+UR27+0x320] ;  /* 0x0003201b020a7984 */ /* 0x000f280008000a00 */
[----:B------:R-:W4:Y:S04]  /*18f30*/  LDS.64 R8, [R2+UR27+0x440] ;  /* 0x0004401b02087984 */ /* 0x000f280008000a00 */
[----:B------:R-:W4:Y:S04]  /*18f40*/  LDS.64 R6, [R2+UR27+0x540] ;  /* 0x0005401b02067984 */ /* 0x000f280008000a00 */
[----:B------:R-:W4:Y:S04]  /*18f50*/  LDS.64 R4, [R2+UR27+0x660] ;  /* 0x0006601b02047984 */ /* 0x000f280008000a00 */
[----:B------:R4:W4:Y:S01]  /*18f60*/  LDS.64 R22, [R2+UR27+0x760] ;  /* 0x0007601b02167984 */ /* 0x0009220008000a00 */
[----:B--2---:R-:W-:-:S02]  /*18f70*/  DMUL R20, R20, R100 ;  /* 0x0000006414147228 */ /* 0x004fc40000000000 */
[-C--:B---3--:R-:W-:Y:S02]  /*18f80*/  DMUL R16, R16, R100.reuse ;  /* 0x0000006410107228 */ /* 0x088fe40000000000 */
[-C--:B-1----:R-:W-:Y:S01]  /*18f90*/  DMUL R12, R12, R100.reuse ;  /* 0x000000640c0c7228 */ /* 0x082fe20000000000 */
[----:B----4-:R-:W-:Y:S01]  /*18fa0*/  VIADD R2, R95, 0x18 ;  /* 0x000000185f027836 */ /* 0x010fe20000000000 */
[-C--:B------:R-:W-:Y:S02]  /*18fb0*/  DMUL R10, R10, R100.reuse ;  /* 0x000000640a0a7228 */ /* 0x080fe40000000000 */
[-C--:B------:R-:W-:Y:S02]  /*18fc0*/  DMUL R8, R8, R100.reuse ;  /* 0x0000006408087228 */ /* 0x080fe40000000000 */
        /* <DEDUP_REMOVED lines=36> */
.L_x_317:
        /* <DEDUP_REMOVED lines=18> */
.L_x_318:
[----:B------:R-:W-:Y:S05]  /*19330*/  BSYNC.RECONVERGENT B0 ;  /* 0x0000000000007941 */ /* 0x000fea0003800200 */
.L_x_316:
        /* <DEDUP_REMOVED lines=35> */
.L_x_320:
[----:B------:R-:W2:Y:S01]  /*19570*/  LDCU.64 UR4, c[0x0][0x460] ;  /* 0x00008c00ff0477ac */ /* 0x000ea20008000a00 */
[----:B------:R-:W-:Y:S01]  /*19580*/  IMAD.MOV.U32 R87, RZ, RZ, R3 ;  /* 0x000000ffff577224 */ /* 0x000fe200078e0003 */
[----:B------:R-:W-:Y:S02]  /*19590*/  MOV R85, R2 ;  /* 0x0000000200557202 */ /* 0x000fe40000000f00 */
[----:B------:R-:W-:Y:S01]  /*195a0*/  MOV R84, 0x195e0 ;  /* 0x000195e000547802 */ /* 0x000fe20000000f00 */
[----:B--2---:R-:W-:Y:S01]  /*195b0*/  IMAD.U32 R86, RZ, RZ, UR4 ;  /* 0x00000004ff567e24 */ /* 0x004fe2000f8e00ff */
[----:B------:R-:W-:Y:S02]  /*195c0*/  MOV R83, UR5 ;  /* 0x0000000500537c02 */ /* 0x000fe40008000f00 */
[----:B-1----:R-:W-:Y:S05]  /*195d0*/  CALL.REL.NOINC `($__internal_1_$__cuda_sm20_rem_u64) ;  /* 0x0000001800fc7944 */ /* 0x002fea0003c00000 */
.L_x_321:
[----:B------:R-:W-:Y:S05]  /*195e0*/  BSYNC.RECONVERGENT B0 ;  /* 0x0000000000007941 */ /* 0x000fea0003800200 */
.L_x_319:
        /* <DEDUP_REMOVED lines=42> */
.L_x_323:
[----:B------:R-:W1:Y:S01]  /*19890*/  LDCU.64 UR4, c[0x0][0x460] ;  /* 0x00008c00ff0477ac */ /* 0x000e620008000a00 */
[----:B------:R-:W-:Y:S01]  /*198a0*/  IMAD.MOV.U32 R0, RZ, RZ, R20 ;  /* 0x000000ffff007224 */ /* 0x000fe200078e0014 */
[----:B------:R-:W-:Y:S02]  /*198b0*/  MOV R83, R21 ;  /* 0x0000001500537202 */ /* 0x000fe40000000f00 */
[----:B------:R-:W-:Y:S01]  /*198c0*/  MOV R88, 0x19900 ;  /* 0x0001990000587802 */ /* 0x000fe20000000f00 */
[----:B-1----:R-:W-:Y:S01]  /*198d0*/  IMAD.U32 R89, RZ, RZ, UR4 ;  /* 0x00000004ff597e24 */ /* 0x002fe2000f8e00ff */
[----:B------:R-:W-:Y:S02]  /*198e0*/  MOV R87, UR5 ;  /* 0x0000000500577c02 */ /* 0x000fe40008000f00 */
[----:B--2---:R-:W-:Y:S05]  /*198f0*/  CALL.REL.NOINC `($__internal_0_$__cuda_sm20_div_u64) ;  /* 0x0000001400207944 */ /* 0x004fea0003c00000 */
        /* <DEDUP_REMOVED lines=10> */
.L_x_324:
[----:B------:R-:W-:Y:S05]  /*199a0*/  BSYNC.RECONVERGENT B0 ;  /* 0x0000000000007941 */ /* 0x000fea0003800200 */
.L_x_322:
        /* <DEDUP_REMOVED lines=37> */
.L_x_326:
[----:B------:R-:W2:Y:S01]  /*19c00*/  LDCU.64 UR4, c[0x0][0x460] ;  /* 0x00008c00ff0477ac */ /* 0x000ea20008000a00 */
[----:B------:R-:W-:Y:S01]  /*19c10*/  IMAD.MOV.U32 R87, RZ, RZ, R3 ;  /* 0x000000ffff577224 */ /* 0x000fe200078e0003 */
[----:B------:R-:W-:Y:S02]  /*19c20*/  MOV R85, R2 ;  /* 0x0000000200557202 */ /* 0x000fe40000000f00 */
[----:B------:R-:W-:Y:S01]  /*19c30*/  MOV R84, 0x19c70 ;  /* 0x00019c7000547802 */ /* 0x000fe20000000f00 */
[----:B--2---:R-:W-:Y:S01]  /*19c40*/  IMAD.U32 R86, RZ, RZ, UR4 ;  /* 0x00000004ff567e24 */ /* 0x004fe2000f8e00ff */
[----:B------:R-:W-:Y:S02]  /*19c50*/  MOV R83, UR5 ;  /* 0x0000000500537c02 */ /* 0x000fe40008000f00 */
[----:B-1----:R-:W-:Y:S05]  /*19c60*/  CALL.REL.NOINC `($__internal_1_$__cuda_sm20_rem_u64) ;  /* 0x0000001400587944 */ /* 0x002fea0003c00000 */
.L_x_327:
[----:B------:R-:W-:Y:S05]  /*19c70*/  BSYNC.RECONVERGENT B0 ;  /* 0x0000000000007941 */ /* 0x000fea0003800200 */
.L_x_325:
        /* <DEDUP_REMOVED lines=42> */
.L_x_329:
        /* <DEDUP_REMOVED lines=17> */
.L_x_330:
[----:B------:R-:W-:Y:S05]  /*1a030*/  BSYNC.RECONVERGENT B0 ;  /* 0x0000000000007941 */ /* 0x000fea0003800200 */
.L_x_328:
        /* <DEDUP_REMOVED lines=37> */
.L_x_332:
[----:B------:R-:W2:Y:S01]  /*1a290*/  LDCU.64 UR4, c[0x0][0x460] ;  /* 0x00008c00ff0477ac */ /* 0x000ea20008000a00 */
[----:B------:R-:W-:Y:S01]  /*1a2a0*/  IMAD.MOV.U32 R87, RZ, RZ, R3 ;  /* 0x000000ffff577224 */ /* 0x000fe200078e0003 */
[----:B------:R-:W-:Y:S02]  /*1a2b0*/  MOV R85, R2 ;  /* 0x0000000200557202 */ /* 0x000fe40000000f00 */
[----:B------:R-:W-:Y:S01]  /*1a2c0*/  MOV R84, 0x1a300 ;  /* 0x0001a30000547802 */ /* 0x000fe20000000f00 */
[----:B--2---:R-:W-:Y:S01]  /*1a2d0*/  IMAD.U32 R86, RZ, RZ, UR4 ;  /* 0x00000004ff567e24 */ /* 0x004fe2000f8e00ff */
[----:B------:R-:W-:Y:S02]  /*1a2e0*/  MOV R83, UR5 ;  /* 0x0000000500537c02 */ /* 0x000fe40008000f00 */
[----:B-1----:R-:W-:Y:S05]  /*1a2f0*/  CALL.REL.NOINC `($__internal_1_$__cuda_sm20_rem_u64) ;  /* 0x0000000c00b47944 */ /* 0x002fea0003c00000 */
.L_x_333:
[----:B------:R-:W-:Y:S05]  /*1a300*/  BSYNC.RECONVERGENT B0 ;  /* 0x0000000000007941 */ /* 0x000fea0003800200 */
.L_x_331:
        /* <DEDUP_REMOVED lines=42> */
.L_x_335:
        /* <DEDUP_REMOVED lines=17> */
.L_x_336:
[----:B------:R-:W-:Y:S05]  /*1a6c0*/  BSYNC.RECONVERGENT B0 ;  /* 0x0000000000007941 */ /* 0x000fea0003800200 */
.L_x_334:
        /* <DEDUP_REMOVED lines=18> */
[----:B-1----:R-:W1:Y:S01]  /*1a7f0*/  I2F.U32.RP R4, R13 ;  /* 0x0000000d00047306 */ /* 0x002e620000209000 */
        /* <DEDUP_REMOVED lines=19> */
.L_x_338:
[----:B------:R-:W2:Y:S01]  /*1a930*/  LDCU.64 UR4, c[0x0][0x460] ;  /* 0x00008c00ff0477ac */ /* 0x000ea20008000a00 */
[----:B------:R-:W-:Y:S01]  /*1a940*/  MOV R84, 0x1a980 ;  /* 0x0001a98000547802 */ /* 0x000fe20000000f00 */
[----:B--2---:R-:W-:Y:S01]  /*1a950*/  IMAD.U32 R86, RZ, RZ, UR4 ;  /* 0x00000004ff567e24 */ /* 0x004fe2000f8e00ff */
[----:B------:R-:W-:Y:S02]  /*1a960*/  MOV R83, UR5 ;  /* 0x0000000500537c02 */ /* 0x000fe40008000f00 */
[----:B-1----:R-:W-:Y:S05]  /*1a970*/  CALL.REL.NOINC `($__internal_1_$__cuda_sm20_rem_u64) ;  /* 0x0000000800147944 */ /* 0x002fea0003c00000 */
.L_x_339:
[----:B------:R-:W-:Y:S05]  /*1a980*/  BSYNC.RECONVERGENT B0 ;  /* 0x0000000000007941 */ /* 0x000fea0003800200 */
.L_x_337:
[--C-:B------:R-:W-:Y:S02]  /*1a990*/  SHF.R.U64 R3, R82, 0x3, R83.reuse ;  /* 0x0000000352037819 */ /* 0x100fe40000001253 */
[----:B------:R-:W-:Y:S02]  /*1a9a0*/  SHF.R.U32.HI R0, RZ, 0x3, R83 ;  /* 0x00000003ff007819 */ /* 0x000fe40000011653 */
[----:B------:R-:W-:-:S04]  /*1a9b0*/  ISETP.GE.U32.AND P1, PT, R6, R3, PT ;  /* 0x000000030600720c */ /* 0x000fc80003f26070 */
[----:B------:R-:W-:-:S13]  /*1a9c0*/  ISETP.GE.U32.AND.EX P0, PT, R7, R0, P0, P1 ;  /* 0x000000000700720c */ /* 0x000fda0000706110 */
[----:B------:R-:W-:Y:S05]  /*1a9d0*/  @!P0 BRA `(.L_x_233) ;  /* 0x00000000008c8947 */ /* 0x000fea0003800000 */
[----:B------:R2:W-:Y:S01]  /*1a9e0*/  STG.E.64 desc[UR12][R8.64+0x100], R100 ;  /* 0x0001006408007986 */ /* 0x0005e2000c101b0c */
[----:B------:R-:W-:Y:S05]  /*1a9f0*/  BRA `(.L_x_233) ;  /* 0x0000000000847947 */ /* 0x000fea0003800000 */
.L_x_315:
[----:B------:R-:W1:Y:S01]  /*1aa00*/  LDCU UR6, c[0x0][0x380] ;  /* 0x00007000ff0677ac */ /* 0x000e620008000800 */
[----:B------:R-:W-:Y:S01]  /*1aa10*/  ISETP.GE.AND P1, PT, R93, UR7, PT ;  /* 0x000000075d007c0c */ /* 0x000fe2000bf26270 */
[C---:B------:R-:W-:Y:S01]  /*1aa20*/  VIADD R0, R95.reuse, 0x19 ;  /* 0x000000195f007836 */ /* 0x040fe20000000000 */
        /* <DEDUP_REMOVED lines=28> */
[----:B------:R1:W-:Y:S04]  /*1abf0*/  @P1 STG.E.64 desc[UR12][R20.64], R4 ;  /* 0x0000000414001986 */ /* 0x0003e8000c101b0c */
[----:B------:R1:W-:Y:S02]  /*1ac00*/  @P0 STG.E.64 desc[UR12][R20.64+0x100], R100 ;  /* 0x0001006414000986 */ /* 0x0003e4000c101b0c */
.L_x_233:
[----:B------:R-:W-:Y:S05]  /*1ac10*/  BSYNC.RECONVERGENT B2 ;  /* 0x0000000000027941 */ /* 0x000fea0003800200 */
.L_x_17:
[----:B------:R-:W-:-:S13]  /*1ac20*/  PLOP3.LUT P0, PT, PT, PT, UP1, 0x40, 0x4 ;  /* 0x000000000004781c */ /* 0x000fda0003f0e818 */
[----:B------:R-:W-:Y:S05]  /*1ac30*/  @P0 EXIT ;  /* 0x000000000000094d */ /* 0x000fea0003800000 */
[----:B------:R-:W4:Y:S01]  /*1ac40*/  S2R R0, SR_TID.X ;  /* 0x0000000000007919 */ /* 0x000f220000002100 */
[----:B------:R-:W2:Y:S01]  /*1ac50*/  LDCU UR4, c[0x0][0x394] ;  /* 0x00007280ff0477ac */ /* 0x000ea20008000800 */
[----:B------:R-:W-:-:S04]  /*1ac60*/  UIADD3 UR5, UPT, UPT, UR15, 0x1, URZ ;  /* 0x000000010f057890 */ /* 0x000fc8000fffe0ff */
[----:B--2---:R-:W-:-:S04]  /*1ac70*/  UISETP.NE.AND UP0, UPT, UR5, UR4, UPT ;  /* 0x000000040500728c */ /* 0x004fc8000bf05270 */
[----:B------:R-:W-:Y:S01]  /*1ac80*/  USEL UR5, UR5, URZ, UP0 ;  /* 0x000000ff05057287 */ /* 0x000fe20008000000 */
[----:B------:R-:W-:Y:S01]  /*1ac90*/  BAR.SYNC.DEFER_BLOCKING 0x0 ;  /* 0x0000000000007b1d */ /* 0x000fe20000010000 */
[----:B----4-:R-:W-:-:S13]  /*1aca0*/  ISETP.NE.AND P0, PT, R0, RZ, PT ;  /* 0x000000ff0000720c */ /* 0x010fda0003f05270 */
[----:B------:R-:W-:Y:S05]  /*1acb0*/  @P0 EXIT ;  /* 0x000000000000094d */ /* 0x000fea0003800000 */
[----:B------:R-:W-:Y:S02]  /*1acc0*/  MOV R0, UR5 ;  /* 0x0000000500007c02 */ /* 0x000fe40008000f00 */
[----:B-1----:R-:W-:Y:S02]  /*1acd0*/  MOV R2, UR22 ;  /* 0x0000001600027c02 */ /* 0x002fe40008000f00 */
[----:B------:R-:W-:Y:S01]  /*1ace0*/  MOV R3, UR23 ;  /* 0x0000001700037c02 */ /* 0x000fe20008000f00 */
[----:B------:R-:W-:Y:S01]  /*1acf0*/  @!PT LDS RZ, [RZ] ;  /* 0x00000000fffff984 */ /* 0x000fe20000000800 */
[----:B------:R-:W-:Y:S01]  /*1ad00*/  @!PT LDS RZ, [RZ] ;  /* 0x00000000fffff984 */ /* 0x000fe20000000800 */
[----:B------:R-:W-:Y:S01]  /*1ad10*/  @!PT LDS RZ, [RZ] ;  /* 0x00000000fffff984 */ /* 0x000fe20000000800 */
[----:B------:R-:W-:Y:S01]  /*1ad20*/  @!PT LDS RZ, [RZ] ;  /* 0x00000000fffff984 */ /* 0x000fe20000000800 */
[----:B------:R-:W-:Y:S06]  /*1ad30*/  MEMBAR.ALL.GPU ;  /* 0x0000000000007992 */ /* 0x000fec000000a000 */
[----:B------:R-:W-:-:S00]  /*1ad40*/  ERRBAR ;  /* 0x00000000000079ab */ /* 0x000fc00000000000 */
[----:B------:R-:W-:Y:S06]  /*1ad50*/  CGAERRBAR ;  /* 0x00000000000075ab */ /* 0x000fec0000000000 */
[----:B------:R-:W-:Y:S01]  /*1ad60*/  STG.E.STRONG.GPU desc[UR12][R2.64], R0 ;  /* 0x0000000002007986 */ /* 0x000fe2000c10f90c */
[----:B------:R-:W-:Y:S05]  /*1ad70*/  EXIT ;  /* 0x000000000000794d */ /* 0x000fea0003800000 */
        .weak           $__internal_0_$__cuda_sm20_div_u64
        .type           $__internal_0_$__cuda_sm20_div_u64,@function
        .size           $__internal_0_$__cuda_sm20_div_u64,($__internal_1_$__cuda_sm20_rem_u64 - $__internal_0_$__cuda_sm20_div_u64)
$__internal_0_$__cuda_sm20_div_u64:
[----:B------:R-:W-:Y:S02]  /*1ad80*/  IMAD.MOV.U32 R108, RZ, RZ, R89 ;  /* 0x000000ffff6c7224 */ /* 0x000fe400078e0059 */
[----:B------:R-:W-:-:S04]  /*1ad90*/  IMAD.MOV.U32 R109, RZ, RZ, R87 ;  /* 0x000000ffff6d7224 */ /* 0x000fc800078e0057 */
[----:B------:R-:W1:Y:S08]  /*1ada0*/  I2F.U64.RP R82, R108 ;  /* 0x0000006c00527312 */ /* 0x000e700000309000 */
[----:B-1----:R-:W1:Y:S02]  /*1adb0*/  MUFU.RCP R86, R82 ;  /* 0x0000005200567308 */ /* 0x002e640000001000 */
[----:B-1----:R-:W-:-:S06]  /*1adc0*/  IADD3 R86, PT, PT, R86, 0x1ffffffe, RZ ;  /* 0x1ffffffe56567810 */ /* 0x002fcc0007ffe0ff */
[----:B------:R-:W1:Y:S02]  /*1add0*/  F2I.U64.TRUNC R96, R86 ;  /* 0x0000005600607311 */ /* 0x000e64000020d800 */
[----:B-1----:R-:W-:-:S04]  /*1ade0*/  IMAD.WIDE.U32 R106, R96, R89, RZ ;  /* 0x00000059606a7225 */ /* 0x002fc800078e00ff */
[C---:B------:R-:W-:Y:S01]  /*1adf0*/  IMAD R84, R96.reuse, R87, R107 ;  /* 0x0000005760547224 */ /* 0x040fe200078e026b */
[----:B------:R-:W-:Y:S02]  /*1ae00*/  IADD3 R85, P2, PT, RZ, -R106, RZ ;  /* 0x8000006aff557210 */ /* 0x000fe40007f5e0ff */
[----:B------:R-:W-:Y:S01]  /*1ae10*/  MOV R107, R96 ;  /* 0x00000060006b7202 */ /* 0x000fe20000000f00 */
[----:B------:R-:W-:Y:S02]  /*1ae20*/  IMAD R84, R97, R89, R84 ;  /* 0x0000005961547224 */ /* 0x000fe400078e0254 */
[----:B------:R-:W-:-:S04]  /*1ae30*/  IMAD.HI.U32 R106, R96, R85, RZ ;  /* 0x00000055606a7227 */ /* 0x000fc800078e00ff */
[----:B------:R-:W-:-:S04]  /*1ae40*/  IMAD.X R84, RZ, RZ, ~R84, P2 ;  /* 0x000000ffff547224 */ /* 0x000fc800010e0e54 */
[----:B------:R-:W-:-:S04]  /*1ae50*/  IMAD.WIDE.U32 R106, P4, R96, R84, R106 ;  /* 0x00000054606a7225 */ /* 0x000fc8000788006a */
[C---:B------:R-:W-:Y:S02]  /*1ae60*/  IMAD R82, R97.reuse, R84, RZ ;  /* 0x0000005461527224 */ /* 0x040fe400078e02ff */
[----:B------:R-:W-:-:S04]  /*1ae70*/  IMAD.HI.U32 R85, P3, R97, R85, R106 ;  /* 0x0000005561557227 */ /* 0x000fc8000786006a */
[----:B------:R-:W-:Y:S01]  /*1ae80*/  IMAD.HI.U32 R84, R97, R84, RZ ;  /* 0x0000005461547227 */ /* 0x000fe200078e00ff */
[----:B------:R-:W-:-:S03]  /*1ae90*/  IADD3 R107, P2, PT, R82, R85, RZ ;  /* 0x00000055526b7210 */ /* 0x000fc60007f5e0ff */
[----:B------:R-:W-:Y:S02]  /*1aea0*/  IMAD.X R84, R84, 0x1, R97, P4 ;  /* 0x0000000154547824 */ /* 0x000fe400020e0661 */
[----:B------:R-:W-:-:S03]  /*1aeb0*/  IMAD.WIDE.U32 R96, R107, R89, RZ ;  /* 0x000000596b607225 */ /* 0x000fc600078e00ff */
[----:B------:R-:W-:Y:S01]  /*1aec0*/  IADD3.X R86, PT, PT, RZ, RZ, R84, P2, P3 ;  /* 0x000000ffff567210 */ /* 0x000fe200017e6454 */
[----:B------:R-:W-:Y:S01]  /*1aed0*/  IMAD R97, R107, R87, R97 ;  /* 0x000000576b617224 */ /* 0x000fe200078e0261 */
[----:B------:R-:W-:-:S03]  /*1aee0*/  IADD3 R85, P2, PT, RZ, -R96, RZ ;  /* 0x80000060ff557210 */ /* 0x000fc60007f5e0ff */
[----:B------:R-:W-:Y:S02]  /*1aef0*/  IMAD R97, R86, R89, R97 ;  /* 0x0000005956617224 */ /* 0x000fe400078e0261 */
[----:B------:R-:W-:-:S03]  /*1af00*/  IMAD.HI.U32 R106, R107, R85, RZ ;  /* 0x000000556b6a7227 */ /* 0x000fc600078e00ff */
[----:B------:R-:W-:-:S05]  /*1af10*/  IADD3.X R97, PT, PT, RZ, ~R97, RZ, P2, !PT ;  /* 0x80000061ff617210 */ /* 0x000fca00017fe4ff */
[----:B------:R-:W-:-:S04]  /*1af20*/  IMAD.WIDE.U32 R106, P4, R107, R97, R106 ;  /* 0x000000616b6a7225 */ /* 0x000fc8000788006a */
[C---:B------:R-:W-:Y:S02]  /*1af30*/  IMAD R82, R86.reuse, R97, RZ ;  /* 0x0000006156527224 */ /* 0x040fe400078e02ff */
[----:B------:R-:W-:-:S04]  /*1af40*/  IMAD.HI.U32 R85, P3, R86, R85, R106 ;  /* 0x0000005556557227 */ /* 0x000fc8000786006a */
[----:B------:R-:W-:Y:S01]  /*1af50*/  IMAD.HI.U32 R84, R86, R97, RZ ;  /* 0x0000006156547227 */ /* 0x000fe200078e00ff */
[----:B------:R-:W-:Y:S02]  /*1af60*/  IADD3 R85, P2, PT, R82, R85, RZ ;  /* 0x0000005552557210 */ /* 0x000fe40007f5e0ff */
[----:B------:R-:W-:Y:S01]  /*1af70*/  MOV R97, RZ ;  /* 0x000000ff00617202 */ /* 0x000fe20000000f00 */
[----:B------:R-:W-:Y:S02]  /*1af80*/  IMAD.X R82, R84, 0x1, R86, P4 ;  /* 0x0000000154527824 */ /* 0x000fe400020e0656 */
[----:B------:R-:W-:-:S03]  /*1af90*/  IMAD.HI.U32 R96, R85, R0, RZ ;  /* 0x0000000055607227 */ /* 0x000fc600078e00ff */
[----:B------:R-:W-:Y:S01]  /*1afa0*/  IADD3.X R82, PT, PT, RZ, RZ, R82, P2, P3 ;  /* 0x000000ffff527210 */ /* 0x000fe200017e6452 */
[----:B------:R-:W-:-:S04]  /*1afb0*/  IMAD.WIDE.U32 R96, R85, R83, R96 ;  /* 0x0000005355607225 */ /* 0x000fc800078e0060 */
[C---:B------:R-:W-:Y:S02]  /*1afc0*/  IMAD R92, R82.reuse, R83, RZ ;  /* 0x00000053525c7224 */ /* 0x040fe400078e02ff */
[----:B------:R-:W-:-:S04]  /*1afd0*/  IMAD.HI.U32 R85, P3, R82, R0, R96 ;  /* 0x0000000052557227 */ /* 0x000fc80007860060 */
[----:B------:R-:W-:Y:S01]  /*1afe0*/  IMAD.HI.U32 R82, R82, R83, RZ ;  /* 0x0000005352527227 */ /* 0x000fe200078e00ff */
[----:B------:R-:W-:-:S03]  /*1aff0*/  IADD3 R92, P2, PT, R92, R85, RZ ;  /* 0x000000555c5c7210 */ /* 0x000fc60007f5e0ff */
[----:B------:R-:W-:Y:S02]  /*1b000*/  IMAD.X R82, RZ, RZ, R82, P3 ;  /* 0x000000ffff527224 */ /* 0x000fe400018e0652 */
[----:B------:R-:W-:-:S03]  /*1b010*/  IMAD.WIDE.U32 R96, R92, R89, RZ ;  /* 0x000000595c607225 */ /* 0x000fc600078e00ff */
[----:B------:R-:W-:Y:S01]  /*1b020*/  IADD3.X R90, PT, PT, RZ, R82, RZ, P2, !PT ;  /* 0x00000052ff5a7210 */ /* 0x000fe200017fe4ff */
[----:B------:R-:W-:Y:S01]  /*1b030*/  IMAD R84, R92, R87, R97 ;  /* 0x000000575c547224 */ /* 0x000fe200078e0261 */
[----:B------:R-:W-:-:S03]  /*1b040*/  IADD3 R82, P2, PT, -R96, R0, RZ ;  /* 0x0000000060527210 */ /* 0x000fc60007f5e1ff */
[-C--:B------:R-:W-:Y:S01]  /*1b050*/  IMAD R0, R90, R89.reuse, R84 ;  /* 0x000000595a007224 */ /* 0x080fe200078e0254 */
[----:B------:R-:W-:Y:S02]  /*1b060*/  ISETP.GE.U32.AND P4, PT, R82, R89, PT ;  /* 0x000000595200720c */ /* 0x000fe40003f86070 */
[----:B------:R-:W-:Y:S01]  /*1b070*/  IADD3 R85, P3, PT, -R89, R82, RZ ;  /* 0x0000005259557210 */ /* 0x000fe20007f7e1ff */
[----:B------:R-:W-:Y:S01]  /*1b080*/  IMAD.X R0, R83, 0x1, ~R0, P2 ;  /* 0x0000000153007824 */ /* 0x000fe200010e0e00 */
[----:B------:R-:W-:-:S04]  /*1b090*/  IADD3 R86, P2, PT, R92, 0x1, RZ ;  /* 0x000000015c567810 */ /* 0x000fc80007f5e0ff */
[----:B------:R-:W-:Y:S01]  /*1b0a0*/  ISETP.GE.U32.AND.EX P4, PT, R0, R87, PT, P4 ;  /* 0x000000570000720c */ /* 0x000fe20003f86140 */
[----:B------:R-:W-:Y:S01]  /*1b0b0*/  IMAD.X R84, RZ, RZ, R90, P2 ;  /* 0x000000ffff547224 */ /* 0x000fe200010e065a */
[----:B------:R-:W-:Y:S02]  /*1b0c0*/  IADD3.X R83, PT, PT, ~R87, R0, RZ, P3, !PT ;  /* 0x0000000057537210 */ /* 0x000fe40001ffe5ff */
[----:B------:R-:W-:Y:S02]  /*1b0d0*/  SEL R82, R85, R82, P4 ;  /* 0x0000005255527207 */ /* 0x000fe40002000000 */
[----:B------:R-:W-:Y:S02]  /*1b0e0*/  SEL R86, R86, R92, P4 ;  /* 0x0000005c56567207 */ /* 0x000fe40002000000 */
[----:B------:R-:W-:Y:S02]  /*1b0f0*/  SEL R0, R83, R0, P4 ;  /* 0x0000000053007207 */ /* 0x000fe40002000000 */
[----:B------:R-:W-:-:S02]  /*1b100*/  SEL R84, R84, R90, P4 ;  /* 0x0000005a54547207 */ /* 0x000fc40002000000 */
[----:B------:R-:W-:Y:S02]  /*1b110*/  ISETP.GE.U32.AND P4, PT, R82, R89, PT ;  /* 0x000000595200720c */ /* 0x000fe40003f86070 */
[----:B------:R-:W-:Y:S02]  /*1b120*/  IADD3 R83, P3, PT, R86, 0x1, RZ ;  /* 0x0000000156537810 */ /* 0x000fe40007f7e0ff */
[----:B------:R-:W-:Y:S02]  /*1b130*/  ISETP.NE.U32.AND P2, PT, R89, RZ, PT ;  /* 0x000000ff5900720c */ /* 0x000fe40003f45070 */
[----:B------:R-:W-:Y:S02]  /*1b140*/  ISETP.GE.U32.AND.EX P4, PT, R0, R87, PT, P4 ;  /* 0x000000570000720c */ /* 0x000fe40003f86140 */
[----:B------:R-:W-:Y:S02]  /*1b150*/  IADD3.X R85, PT, PT, RZ, R84, RZ, P3, !PT ;  /* 0x00000054ff557210 */ /* 0x000fe40001ffe4ff */
[----:B------:R-:W-:-:S02]  /*1b160*/  MOV R89, 0x0 ;  /* 0x0000000000597802 */ /* 0x000fc40000000f00 */
[----:B------:R-:W-:Y:S02]  /*1b170*/  ISETP.NE.AND.EX P2, PT, R87, RZ, PT, P2 ;  /* 0x000000ff5700720c */ /* 0x000fe40003f45320 */
[----:B------:R-:W-:Y:S02]  /*1b180*/  SEL R83, R83, R86, P4 ;  /* 0x0000005653537207 */ /* 0x000fe40002000000 */
[----:B------:R-:W-:Y:S02]  /*1b190*/  SEL R85, R85, R84, P4 ;  /* 0x0000005455557207 */ /* 0x000fe40002000000 */
[----:B------:R-:W-:Y:S02]  /*1b1a0*/  SEL R83, R83, 0xffffffff, P2 ;  /* 0xffffffff53537807 */ /* 0x000fe40001000000 */
[----:B------:R-:W-:Y:S01]  /*1b1b0*/  SEL R85, R85, 0xffffffff, P2 ;  /* 0xffffffff55557807 */ /* 0x000fe20001000000 */
[----:B------:R-:W-:Y:S06]  /*1b1c0*/  RET.REL.NODEC R88 `(_ZN7cutlass6KernelINS_4gemm6kernel15Rank2KUniversalINS1_11threadblock13MmaMultistageINS1_9GemmShapeILi128ELi64ELi16EEENS_9transform11threadblock28PredicatedTileAccessIteratorINS_11MatrixShapeILi128ELi16EEEdNS_6layout11ColumnMajorELi1ENS8_31PitchLinearWarpStripedThreadMapINS_16PitchLinearShapeILi128ELi16EEELi256ENSG_ILi16ELi2EEELi1EEENS_5ArrayIdLi1ELb1EEELb0ENSD_9NoPermuteEEENS9_25RegularTileAccessIteratorISC_dNSD_43ColumnMajorTensorOpMultiplicandCongruous64bELi1ESJ_Li8EEELNS_4arch14CacheOperation4KindE0ENSA_INSB_ILi16ELi64EEEdNSD_8RowMajorELi0ENSF_INSG_ILi64ELi16EEELi256ESI_Li1EEESL_Lb0ESM_EENSO_ISU_dNSD_40RowMajorTensorOpMultiplicandCongruous64bELi0ESX_Li8EEELST_0EdSV_NS4_9MmaPolicyINS1_4warp11MmaTensorOpINS6_ILi32ELi32ELi16EEEdSP_dSZ_dSV_NS12_17MmaTensorOpPolicyINSR_3MmaINS6_ILi8ELi8ELi4EEELi32EdSV_dSE_dSV_NSR_13OpMultiplyAddEEENSB_ILi1ELi1EEEEELi1ELb0EbEENSB_ILi0ELi0EEES1D_Li1EEELi3ELNS1_23SharedMemoryClearOptionE0EbEES1G_NS_8epilogue11threadblock8EpilogueIS7_S1C_Li1ENS1I_27PredicatedTileIteratorBlas3INS1I_26OutputTileOptimalThreadMapINS1I_15OutputTileShapeILi64ELi8ELi4ELi1ELi1EEENS1M_ILi1ELi4ELi1ELi1ELi4EEELi256ELi1ELi64EEEdLNS_8BlasModeE1EEENS1H_4warp24FragmentIteratorTensorOpIS14_S17_dNSK_IdLi2ELb1EEESV_EENS1S_20TileIteratorTensorOpIS14_S17_dSV_EENS1I_18SharedLoadIteratorINS1P_18CompactedThreadMapEdLi8EEENS1H_6thread17LinearCombinationIdLi1EddLNS21_9ScaleType4KindE0ELNS_15FloatRoundStyleE2EdEENSB_ILi0ELi4EEELi1ELi1EEENS4_30GemmIdentityThreadblockSwizzleILi1EEELNS_8FillModeE1ELS1Q_1EEEEEvNT_6ParamsE) ;  /* 0xfffffe4c588c7950 */ /* 0x000fec0003c3ffff */
        .weak           $__internal_1_$__cuda_sm20_rem_u64
        .type           $__internal_1_$__cuda_sm20_rem_u64,@function
        .size           $__internal_1_$__cuda_sm20_rem_u64,(.L_x_341 - $__internal_1_$__cuda_sm20_rem_u64)
$__internal_1_$__cuda_sm20_rem_u64:
[----:B------:R-:W-:Y:S01]  /*1b1d0*/  MOV R106, R86 ;  /* 0x00000056006a7202 */ /* 0x000fe20000000f00 */
[----:B------:R-:W-:-:S04]  /*1b1e0*/  IMAD.MOV.U32 R107, RZ, RZ, R83 ;  /* 0x000000ffff6b7224 */ /* 0x000fc800078e0053 */
[----:B------:R-:W1:Y:S08]  /*1b1f0*/  I2F.U64.RP R0, R106 ;  /* 0x0000006a00007312 */ /* 0x000e700000309000 */
[----:B-1----:R-:W1:Y:S02]  /*1b200*/  MUFU.RCP R88, R0 ;  /* 0x0000000000587308 */ /* 0x002e640000001000 */
[----:B-1----:R-:W-:-:S06]  /*1b210*/  IADD3 R88, PT, PT, R88, 0x1ffffffe, RZ ;  /* 0x1ffffffe58587810 */ /* 0x002fcc0007ffe0ff */
[----:B------:R-:W1:Y:S02]  /*1b220*/  F2I.U64.TRUNC R108, R88 ;  /* 0x00000058006c7311 */ /* 0x000e64000020d800 */
[----:B-1----:R-:W-:-:S04]  /*1b230*/  IMAD.WIDE.U32 R96, R108, R86, RZ ;  /* 0x000000566c607225 */ /* 0x002fc800078e00ff */
[----:B------:R-:W-:Y:S01]  /*1b240*/  IMAD R97, R108, R83, R97 ;  /* 0x000000536c617224 */ /* 0x000fe200078e0261 */
[----:B------:R-:W-:-:S03]  /*1b250*/  IADD3 R89, P2, PT, RZ, -R96, RZ ;  /* 0x80000060ff597210 */ /* 0x000fc60007f5e0ff */
[----:B------:R-:W-:Y:S01]  /*1b260*/  IMAD R82, R109, R86, R97 ;  /* 0x000000566d527224 */ /* 0x000fe200078e0261 */
[----:B------:R-:W-:Y:S01]  /*1b270*/  MOV R97, R108 ;  /* 0x0000006c00617202 */ /* 0x000fe20000000f00 */
        /* <DEDUP_REMOVED lines=35> */
[----:B------:R-:W-:-:S04]  /*1b4b0*/  ISETP.GE.U32.AND P3, PT, R87, R86, PT ;  /* 0x000000565700720c */ /* 0x000fc80003f66070 */
[----:B------:R-:W-:Y:S02]  /*1b4c0*/  IADD3.X R0, PT, PT, ~R0, R85, RZ, P2, !PT ;  /* 0x0000005500007210 */ /* 0x000fe400017fe5ff */
[----:B------:R-:W-:Y:S02]  /*1b4d0*/  IADD3 R82, P2, PT, -R86, R87, RZ ;  /* 0x0000005756527210 */ /* 0x000fe40007f5e1ff */
[----:B------:R-:W-:-:S03]  /*1b4e0*/  ISETP.GE.U32.AND.EX P3, PT, R0, R83, PT, P3 ;  /* 0x000000530000720c */ /* 0x000fc60003f66130 */
[----:B------:R-:W-:Y:S01]  /*1b4f0*/  IMAD.X R85, R0, 0x1, ~R83, P2 ;  /* 0x0000000100557824 */ /* 0x000fe200010e0e53 */
[----:B------:R-:W-:Y:S02]  /*1b500*/  SEL R87, R82, R87, P3 ;  /* 0x0000005752577207 */ /* 0x000fe40001800000 */
[C---:B------:R-:W-:Y:S02]  /*1b510*/  ISETP.NE.U32.AND P2, PT, R86.reuse, RZ, PT ;  /* 0x000000ff5600720c */ /* 0x040fe40003f45070 */
[----:B------:R-:W-:Y:S02]  /*1b520*/  SEL R0, R85, R0, P3 ;  /* 0x0000000055007207 */ /* 0x000fe40001800000 */
[----:B------:R-:W-:Y:S02]  /*1b530*/  ISETP.GE.U32.AND P4, PT, R87, R86, PT ;  /* 0x000000565700720c */ /* 0x000fe40003f86070 */
[----:B------:R-:W-:Y:S02]  /*1b540*/  IADD3 R82, P3, PT, -R86, R87, RZ ;  /* 0x0000005756527210 */ /* 0x000fe40007f7e1ff */
[----:B------:R-:W-:-:S02]  /*1b550*/  ISETP.GE.U32.AND.EX P4, PT, R0, R83, PT, P4 ;  /* 0x000000530000720c */ /* 0x000fc40003f86140 */
[CC--:B------:R-:W-:Y:S02]  /*1b560*/  IADD3.X R85, PT, PT, ~R83.reuse, R0.reuse, RZ, P3, !PT ;  /* 0x0000000053557210 */ /* 0x0c0fe40001ffe5ff */
[----:B------:R-:W-:Y:S02]  /*1b570*/  ISETP.NE.AND.EX P2, PT, R83, RZ, PT, P2 ;  /* 0x000000ff5300720c */ /* 0x000fe40003f45320 */
[----:B------:R-:W-:Y:S02]  /*1b580*/  SEL R85, R85, R0, P4 ;  /* 0x0000000055557207 */ /* 0x000fe40002000000 */
[----:B------:R-:W-:Y:S02]  /*1b590*/  SEL R82, R82, R87, P4 ;  /* 0x0000005752527207 */ /* 0x000fe40002000000 */
[----:B------:R-:W-:Y:S02]  /*1b5a0*/  SEL R83, R85, 0xffffffff, P2 ;  /* 0xffffffff55537807 */ /* 0x000fe40001000000 */
[----:B------:R-:W-:-:S02]  /*1b5b0*/  MOV R85, 0x0 ;  /* 0x0000000000557802 */ /* 0x000fc40000000f00 */
[----:B------:R-:W-:Y:S02]  /*1b5c0*/  SEL R82, R82, 0xffffffff, P2 ;  /* 0xffffffff52527807 */ /* 0x000fe40001000000 */
[----:B------:R-:W-:Y:S05]  /*1b5d0*/  RET.REL.NODEC R84 `(_ZN7cutlass6KernelINS_4gemm6kernel15Rank2KUniversalINS1_11threadblock13MmaMultistageINS1_9GemmShapeILi128ELi64ELi16EEENS_9transform11threadblock28PredicatedTileAccessIteratorINS_11MatrixShapeILi128ELi16EEEdNS_6layout11ColumnMajorELi1ENS8_31PitchLinearWarpStripedThreadMapINS_16PitchLinearShapeILi128ELi16EEELi256ENSG_ILi16ELi2EEELi1EEENS_5ArrayIdLi1ELb1EEELb0ENSD_9NoPermuteEEENS9_25RegularTileAccessIteratorISC_dNSD_43ColumnMajorTensorOpMultiplicandCongruous64bELi1ESJ_Li8EEELNS_4arch14CacheOperation4KindE0ENSA_INSB_ILi16ELi64EEEdNSD_8RowMajorELi0ENSF_INSG_ILi64ELi16EEELi256ESI_Li1EEESL_Lb0ESM_EENSO_ISU_dNSD_40RowMajorTensorOpMultiplicandCongruous64bELi0ESX_Li8EEELST_0EdSV_NS4_9MmaPolicyINS1_4warp11MmaTensorOpINS6_ILi32ELi32ELi16EEEdSP_dSZ_dSV_NS12_17MmaTensorOpPolicyINSR_3MmaINS6_ILi8ELi8ELi4EEELi32EdSV_dSE_dSV_NSR_13OpMultiplyAddEEENSB_ILi1ELi1EEEEELi1ELb0EbEENSB_ILi0ELi0EEES1D_Li1EEELi3ELNS1_23SharedMemoryClearOptionE0EbEES1G_NS_8epilogue11threadblock8EpilogueIS7_S1C_Li1ENS1I_27PredicatedTileIteratorBlas3INS1I_26OutputTileOptimalThreadMapINS1I_15OutputTileShapeILi64ELi8ELi4ELi1ELi1EEENS1M_ILi1ELi4ELi1ELi1ELi4EEELi256ELi1ELi64EEEdLNS_8BlasModeE1EEENS1H_4warp24FragmentIteratorTensorOpIS14_S17_dNSK_IdLi2ELb1EEESV_EENS1S_20TileIteratorTensorOpIS14_S17_dSV_EENS1I_18SharedLoadIteratorINS1P_18CompactedThreadMapEdLi8EEENS1H_6thread17LinearCombinationIdLi1EddLNS21_9ScaleType4KindE0ELNS_15FloatRoundStyleE2EdEENSB_ILi0ELi4EEELi1ELi1EEENS4_30GemmIdentityThreadblockSwizzleILi1EEELNS_8FillModeE1ELS1Q_1EEEEEvNT_6ParamsE) ;  /* 0xfffffe4854887950 */ /* 0x000fea0003c3ffff */
.L_x_340:
[----:B------:R-:W-:-:S00]  /*1b5e0*/  BRA `(.L_x_340) ;  /* 0xfffffffc00fc7947 */ /* 0x000fc0000383ffff */
[----:B------:R-:W-:-:S00]  /*1b5f0*/  NOP ;  /* 0x0000000000007918 */ /* 0x000fc00000000000 */
        /* <DEDUP_REMOVED lines=8> */
.L_x_341:


//--------------------- .nv.shared._ZN7cutlass6KernelINS_4gemm6kernel15Rank2KUniversalINS1_11threadblock13MmaMultistageINS1_9GemmShapeILi128ELi64ELi16EEENS_9transform11threadblock28PredicatedTileAccessIteratorINS_11MatrixShapeILi128ELi16EEEdNS_6layout11ColumnMajorELi1ENS8_31PitchLinearWarpStripedThreadMapINS_16PitchLinearShapeILi128ELi16EEELi256ENSG_ILi16ELi2EEELi1EEENS_5ArrayIdLi1ELb1EEELb0ENSD_9NoPermuteEEENS9_25RegularTileAccessIteratorISC_dNSD_43ColumnMajorTensorOpMultiplicandCongruous64bELi1ESJ_Li8EEELNS_4arch14CacheOperation4KindE0ENSA_INSB_ILi16ELi64EEEdNSD_8RowMajorELi0ENSF_INSG_ILi64ELi16EEELi256ESI_Li1EEESL_Lb0ESM_EENSO_ISU_dNSD_40RowMajorTensorOpMultiplicandCongruous64bELi0ESX_Li8EEELST_0EdSV_NS4_9MmaPolicyINS1_4warp11MmaTensorOpINS6_ILi32ELi32ELi16EEEdSP_dSZ_dSV_NS12_17MmaTensorOpPolicyINSR_3MmaINS6_ILi8ELi8ELi4EEELi32EdSV_dSE_dSV_NSR_13OpMultiplyAddEEENSB_ILi1ELi1EEEEELi1ELb0EbEENSB_ILi0ELi0EEES1D_Li1EEELi3ELNS1_23SharedMemoryClearOptionE0EbEES1G_NS_8epilogue11threadblock8EpilogueIS7_S1C_Li1ENS1I_27PredicatedTileIteratorBlas3INS1I_26OutputTileOptimalThreadMapINS1I_15OutputTileShapeILi64ELi8ELi4ELi1ELi1EEENS1M_ILi1ELi4ELi1ELi1ELi4EEELi256ELi1ELi64EEEdLNS_8BlasModeE1EEENS1H_4warp24FragmentIteratorTensorOpIS14_S17_dNSK_IdLi2ELb1EEESV_EENS1S_20TileIteratorTensorOpIS14_S17_dSV_EENS1I_18SharedLoadIteratorINS1P_18CompactedThreadMapEdLi8EEENS1H_6thread17LinearCombinationIdLi1EddLNS21_9ScaleType4KindE0ELNS_15FloatRoundStyleE2EdEENSB_ILi0ELi4EEELi1ELi1EEENS4_30GemmIdentityThreadblockSwizzleILi1EEELNS_8FillModeE1ELS1Q_1EEEEEvNT_6ParamsE --------------------------
	.section	.nv.shared._ZN7cutlass6KernelINS_4gemm6kernel15Rank2KUniversalINS1_11threadblock13MmaMultistageINS1_9GemmShapeILi128ELi64ELi16EEENS_9transform11threadblock28PredicatedTileAccessIteratorINS_11MatrixShapeILi128ELi16EEEdNS_6layout11ColumnMajorELi1ENS8_31PitchLinearWarpStripedThreadMapINS_16PitchLinearShapeILi128ELi16EEELi256ENSG_ILi16ELi2EEELi1EEENS_5ArrayIdLi1ELb1EEELb0ENSD_9NoPermuteEEENS9_25RegularTileAccessIteratorISC_dNSD_43ColumnMajorTensorOpMultiplicandCongruous64bELi1ESJ_Li8EEELNS_4arch14CacheOperation4KindE0ENSA_INSB_ILi16ELi64EEEdNSD_8RowMajorELi0ENSF_INSG_ILi64ELi16EEELi256ESI_Li1EEESL_Lb0ESM_EENSO_ISU_dNSD_40RowMajorTensorOpMultiplicandCongruous64bELi0ESX_Li8EEELST_0EdSV_NS4_9MmaPolicyINS1_4warp11MmaTensorOpINS6_ILi32ELi32ELi16EEEdSP_dSZ_dSV_NS12_17MmaTensorOpPolicyINSR_3MmaINS6_ILi8ELi8ELi4EEELi32EdSV_dSE_dSV_NSR_13OpMultiplyAddEEENSB_ILi1ELi1EEEEELi1ELb0EbEENSB_ILi0ELi0EEES1D_Li1EEELi3ELNS1_23SharedMemoryClearOptionE0EbEES1G_NS_8epilogue11threadblock8EpilogueIS7_S1C_Li1ENS1I_27PredicatedTileIteratorBlas3INS1I_26OutputTileOptimalThreadMapINS1I_15OutputTileShapeILi64ELi8ELi4ELi1ELi1EEENS1M_ILi1ELi4ELi1ELi1ELi4EEELi256ELi1ELi64EEEdLNS_8BlasModeE1EEENS1H_4warp24FragmentIteratorTensorOpIS14_S17_dNSK_IdLi2ELb1EEESV_EENS1S_20TileIteratorTensorOpIS14_S17_dSV_EENS1I_18SharedLoadIteratorINS1P_18CompactedThreadMapEdLi8EEENS1H_6thread17LinearCombinationIdLi1EddLNS21_9ScaleType4KindE0ELNS_15FloatRoundStyleE2EdEENSB_ILi0ELi4EEELi1ELi1EEENS4_30GemmIdentityThreadblockSwizzleILi1EEELNS_8FillModeE1ELS1Q_1EEEEEvNT_6ParamsE,"aw",@nobits
	.sectionflags	@""
	.align	16
	.zero		1024


//--------------------- .nv.shared.reserved.0     --------------------------
	.section	.nv.shared.reserved.0,"aw",@nobits
	.weak		__nv_reservedSMEM_offset_0_alias
	.size		__nv_reservedSMEM_offset_0_alias, 0, 64
	.other		__nv_reservedSMEM_offset_0_alias,@"STO_CUDA_RESERVED_SHARED STV_DEFAULT"
__nv_reservedSMEM_offset_0_alias:
	.zero		0
	.zero		64


//--------------------- .nv.global                --------------------------
	.section	.nv.global,"aw",@nobits
.nv.global:
	.type		_ZN39_INTERNAL_1e55a373_4_k_cu_fc27e9de_27824cute1_E,@object
	.size		_ZN39_INTERNAL_1e55a373_4_k_cu_fc27e9de_27824cute1_E,(_ZN39_INTERNAL_1e55a373_4_k_cu_fc27e9de_27824cuda3std3__45__cpo6cbeginE - _ZN39_INTERNAL_1e55a373_4_k_cu_fc27e9de_27824cute1_E)
_ZN39_INTERNAL_1e55a373_4_k_cu_fc27e9de_27824cute1_E:
	.zero		1
	.type		_ZN39_INTERNAL_1e55a373_4_k_cu_fc27e9de_27824cuda3std3__45__cpo6cbeginE,@object
	.size		_ZN39_INTERNAL_1e55a373_4_k_cu_fc27e9de_27824cuda3std3__45__cpo6cbeginE,(_ZN39_INTERNAL_1e55a373_4_k_cu_fc27e9de_27824cuda3std3__48in_placeE - _ZN39_INTERNAL_1e55a373_4_k_cu_fc27e9de_27824cuda3std3__45__cpo6cbeginE)
_ZN39_INTERNAL_1e55a373_4_k_cu_fc27e9de_27824cuda3std3__45__cpo6cbeginE:
	.zero		1
	.type		_ZN39_INTERNAL_1e55a373_4_k_cu_fc27e9de_27824cuda3std3__48in_placeE,@object
	.size		_ZN39_INTERNAL_1e55a373_4_k_cu_fc27e9de_27824cuda3std3__48in_placeE,(_ZN39_INTERNAL_1e55a373_4_k_cu_fc27e9de_27824cuda3std6ranges3__45__cpo9iter_moveE - _ZN39_INTERNAL_1e55a373_4_k_cu_fc27e9de_27824cuda3std3__48in_placeE)
_ZN39_INTERNAL_1e55a373_4_k_cu_fc27e9de_27824cuda3std3__48in_placeE:
	.zero		1
	.type		_ZN39_INTERNAL_1e55a373_4_k_cu_fc27e9de_27824cuda3std6ranges3__45__cpo9iter_moveE,@object
	.size		_ZN39_INTERNAL_1e55a373_4_k_cu_fc27e9de_27824cuda3std6ranges3__45__cpo9iter_moveE,(_ZN39_INTERNAL_1e55a373_4_k_cu_fc27e9de_27824cuda3std3__45__cpo5beginE - _ZN39_INTERNAL_1e55a373_4_k_cu_fc27e9de_27824cuda3std6ranges3__45__cpo9iter_moveE)
_ZN39_INTERNAL_1e55a373_4_k_cu_fc27e9de_27824cuda3std6ranges3__45__cpo9iter_moveE:
	.zero		1
	.type		_ZN39_INTERNAL_1e55a373_4_k_cu_fc27e9de_27824cuda3std3__45__cpo5beginE,@object
	.size		_ZN39_INTERNAL_1e55a373_4_k_cu_fc27e9de_27824cuda3std3__45__cpo5beginE,(_ZN39_INTERNAL_1e55a373_4_k_cu_fc27e9de_27824cuda3std3__441_GLOBAL__N__1e55a373_4_k_cu_fc27e9de_27826ignoreE - _ZN39_INTERNAL_1e55a373_4_k_cu_fc27e9de_27824cuda3std3__45__cpo5beginE)
_ZN39_INTERNAL_1e55a373_4_k_cu_fc27e9de_27824cuda3std3__45__cpo5beginE:
	.zero		1
	.type		_ZN39_INTERNAL_1e55a373_4_k_cu_fc27e9de_27824cuda3std3__441_GLOBAL__N__1e55a373_4_k_cu_fc27e9de_27826ignoreE,@object
	.size		_ZN39_INTERNAL_1e55a373_4_k_cu_fc27e9de_27824cuda3std3__441_GLOBAL__N__1e55a373_4_k_cu_fc27e9de_27826ignoreE,(_ZN39_INTERNAL_1e55a373_4_k_cu_fc27e9de_27824cute7productE - _ZN39_INTERNAL_1e55a373_4_k_cu_fc27e9de_27824cuda3std3__441_GLOBAL__N__1e55a373_4_k_cu_fc27e9de_27826ignoreE)
_ZN39_INTERNAL_1e55a373_4_k_cu_fc27e9de_27824cuda3std3__441_GLOBAL__N__1e55a373_4_k_cu_fc27e9de_27826ignoreE:
	.zero		1
	.type		_ZN39_INTERNAL_1e55a373_4_k_cu_fc27e9de_27824cute7productE,@object
	.size		_ZN39_INTERNAL_1e55a373_4_k_cu_fc27e9de_27824cute7productE,(_ZN39_INTERNAL_1e55a373_4_k_cu_fc27e9de_27824cuda3std3__45__cpo3endE - _ZN39_INTERNAL_1e55a373_4_k_cu_fc27e9de_27824cute7productE)
_ZN39_INTERNAL_1e55a373_4_k_cu_fc27e9de_27824cute7productE:
	.zero		1
	.type		_ZN39_INTERNAL_1e55a373_4_k_cu_fc27e9de_27824cuda3std3__45__cpo3endE,@object
	.size		_ZN39_INTERNAL_1e55a373_4_k_cu_fc27e9de_27824cuda3std3__45__cpo3endE,(_ZN39_INTERNAL_1e55a373_4_k_cu_fc27e9de_27824cuda3std3__419piecewise_constructE - _ZN39_INTERNAL_1e55a373_4_k_cu_fc27e9de_27824cuda3std3__45__cpo3endE)
_ZN39_INTERNAL_1e55a373_4_k_cu_fc27e9de_27824cuda3std3__45__cpo3endE:
	.zero		1
	.type		_ZN39_INTERNAL_1e55a373_4_k_cu_fc27e9de_27824cuda3std3__419piecewise_constructE,@object
	.size		_ZN39_INTERNAL_1e55a373_4_k_cu_fc27e9de_27824cuda3std3__419piecewise_constructE,(_ZN39_INTERNAL_1e55a373_4_k_cu_fc27e9de_27824cuda3std3__45__cpo4cendE - _ZN39_INTERNAL_1e55a373_4_k_cu_fc27e9de_27824cuda3std3__419piecewise_constructE)
_ZN39_INTERNAL_1e55a373_4_k_cu_fc27e9de_27824cuda3std3__419piecewise_constructE:
	.zero		1
	.type		_ZN39_INTERNAL_1e55a373_4_k_cu_fc27e9de_27824cuda3std3__45__cpo4cendE,@object
	.size		_ZN39_INTERNAL_1e55a373_4_k_cu_fc27e9de_27824cuda3std3__45__cpo4cendE,(_ZN39_INTERNAL_1e55a373_4_k_cu_fc27e9de_27824cuda3std6ranges3__45__cpo4swapE - _ZN39_INTERNAL_1e55a373_4_k_cu_fc27e9de_27824cuda3std3__45__cpo4cendE)
_ZN39_INTERNAL_1e55a373_4_k_cu_fc27e9de_27824cuda3std3__45__cpo4cendE:
	.zero		1
	.type		_ZN39_INTERNAL_1e55a373_4_k_cu_fc27e9de_27824cuda3std6ranges3__45__cpo4swapE,@object
	.size		_ZN39_INTERNAL_1e55a373_4_k_cu_fc27e9de_27824cuda3std6ranges3__45__cpo4swapE,(.L_7 - _ZN39_INTERNAL_1e55a373_4_k_cu_fc27e9de_27824cuda3std6ranges3__45__cpo4swapE)
_ZN39_INTERNAL_1e55a373_4_k_cu_fc27e9de_27824cuda3std6ranges3__45__cpo4swapE:
	.zero		1
.L_7:


//--------------------- .nv.constant0._ZN7cutlass6KernelINS_4gemm6kernel15Rank2KUniversalINS1_11threadblock13MmaMultistageINS1_9GemmShapeILi128ELi64ELi16EEENS_9transform11threadblock28PredicatedTileAccessIteratorINS_11MatrixShapeILi128ELi16EEEdNS_6layout11ColumnMajorELi1ENS8_31PitchLinearWarpStripedThreadMapINS_16PitchLinearShapeILi128ELi16EEELi256ENSG_ILi16ELi2EEELi1EEENS_5ArrayIdLi1ELb1EEELb0ENSD_9NoPermuteEEENS9_25RegularTileAccessIteratorISC_dNSD_43ColumnMajorTensorOpMultiplicandCongruous64bELi1ESJ_Li8EEELNS_4arch14CacheOperation4KindE0ENSA_INSB_ILi16ELi64EEEdNSD_8RowMajorELi0ENSF_INSG_ILi64ELi16EEELi256ESI_Li1EEESL_Lb0ESM_EENSO_ISU_dNSD_40RowMajorTensorOpMultiplicandCongruous64bELi0ESX_Li8EEELST_0EdSV_NS4_9MmaPolicyINS1_4warp11MmaTensorOpINS6_ILi32ELi32ELi16EEEdSP_dSZ_dSV_NS12_17MmaTensorOpPolicyINSR_3MmaINS6_ILi8ELi8ELi4EEELi32EdSV_dSE_dSV_NSR_13OpMultiplyAddEEENSB_ILi1ELi1EEEEELi1ELb0EbEENSB_ILi0ELi0EEES1D_Li1EEELi3ELNS1_23SharedMemoryClearOptionE0EbEES1G_NS_8epilogue11threadblock8EpilogueIS7_S1C_Li1ENS1I_27PredicatedTileIteratorBlas3INS1I_26OutputTileOptimalThreadMapINS1I_15OutputTileShapeILi64ELi8ELi4ELi1ELi1EEENS1M_ILi1ELi4ELi1ELi1ELi4EEELi256ELi1ELi64EEEdLNS_8BlasModeE1EEENS1H_4warp24FragmentIteratorTensorOpIS14_S17_dNSK_IdLi2ELb1EEESV_EENS1S_20TileIteratorTensorOpIS14_S17_dSV_EENS1I_18SharedLoadIteratorINS1P_18CompactedThreadMapEdLi8EEENS1H_6thread17LinearCombinationIdLi1EddLNS21_9ScaleType4KindE0ELNS_15FloatRoundStyleE2EdEENSB_ILi0ELi4EEELi1ELi1EEENS4_30GemmIdentityThreadblockSwizzleILi1EEELNS_8FillModeE1ELS1Q_1EEEEEvNT_6ParamsE --------------------------
	.section	.nv.constant0._ZN7cutlass6KernelINS_4gemm6kernel15Rank2KUniversalINS1_11threadblock13MmaMultistageINS1_9GemmShapeILi128ELi64ELi16EEENS_9transform11threadblock28PredicatedTileAccessIteratorINS_11MatrixShapeILi128ELi16EEEdNS_6layout11ColumnMajorELi1ENS8_31PitchLinearWarpStripedThreadMapINS_16PitchLinearShapeILi128ELi16EEELi256ENSG_ILi16ELi2EEELi1EEENS_5ArrayIdLi1ELb1EEELb0ENSD_9NoPermuteEEENS9_25RegularTileAccessIteratorISC_dNSD_43ColumnMajorTensorOpMultiplicandCongruous64bELi1ESJ_Li8EEELNS_4arch14CacheOperation4KindE0ENSA_INSB_ILi16ELi64EEEdNSD_8RowMajorELi0ENSF_INSG_ILi64ELi16EEELi256ESI_Li1EEESL_Lb0ESM_EENSO_ISU_dNSD_40RowMajorTensorOpMultiplicandCongruous64bELi0ESX_Li8EEELST_0EdSV_NS4_9MmaPolicyINS1_4warp11MmaTensorOpINS6_ILi32ELi32ELi16EEEdSP_dSZ_dSV_NS12_17MmaTensorOpPolicyINSR_3MmaINS6_ILi8ELi8ELi4EEELi32EdSV_dSE_dSV_NSR_13OpMultiplyAddEEENSB_ILi1ELi1EEEEELi1ELb0EbEENSB_ILi0ELi0EEES1D_Li1EEELi3ELNS1_23SharedMemoryClearOptionE0EbEES1G_NS_8epilogue11threadblock8EpilogueIS7_S1C_Li1ENS1I_27PredicatedTileIteratorBlas3INS1I_26OutputTileOptimalThreadMapINS1I_15OutputTileShapeILi64ELi8ELi4ELi1ELi1EEENS1M_ILi1ELi4ELi1ELi1ELi4EEELi256ELi1ELi64EEEdLNS_8BlasModeE1EEENS1H_4warp24FragmentIteratorTensorOpIS14_S17_dNSK_IdLi2ELb1EEESV_EENS1S_20TileIteratorTensorOpIS14_S17_dSV_EENS1I_18SharedLoadIteratorINS1P_18CompactedThreadMapEdLi8EEENS1H_6thread17LinearCombinationIdLi1EddLNS21_9ScaleType4KindE0ELNS_15FloatRoundStyleE2EdEENSB_ILi0ELi4EEELi1ELi1EEENS4_30GemmIdentityThreadblockSwizzleILi1EEELNS_8FillModeE1ELS1Q_1EEEEEvNT_6ParamsE,"a",@progbits
	.sectionflags	@""
	.align	4
.nv.constant0._ZN7cutlass6KernelINS_4gemm6kernel15Rank2KUniversalINS1_11threadblock13MmaMultistageINS1_9GemmShapeILi128ELi64ELi16EEENS_9transform11threadblock28PredicatedTileAccessIteratorINS_11MatrixShapeILi128ELi16EEEdNS_6layout11ColumnMajorELi1ENS8_31PitchLinearWarpStripedThreadMapINS_16PitchLinearShapeILi128ELi16EEELi256ENSG_ILi16ELi2EEELi1EEENS_5ArrayIdLi1ELb1EEELb0ENSD_9NoPermuteEEENS9_25RegularTileAccessIteratorISC_dNSD_43ColumnMajorTensorOpMultiplicandCongruous64bELi1ESJ_Li8EEELNS_4arch14CacheOperation4KindE0ENSA_INSB_ILi16ELi64EEEdNSD_8RowMajorELi0ENSF_INSG_ILi64ELi16EEELi256ESI_Li1EEESL_Lb0ESM_EENSO_ISU_dNSD_40RowMajorTensorOpMultiplicandCongruous64bELi0ESX_Li8EEELST_0EdSV_NS4_9MmaPolicyINS1_4warp11MmaTensorOpINS6_ILi32ELi32ELi16EEEdSP_dSZ_dSV_NS12_17MmaTensorOpPolicyINSR_3MmaINS6_ILi8ELi8ELi4EEELi32EdSV_dSE_dSV_NSR_13OpMultiplyAddEEENSB_ILi1ELi1EEEEELi1ELb0EbEENSB_ILi0ELi0EEES1D_Li1EEELi3ELNS1_23SharedMemoryClearOptionE0EbEES1G_NS_8epilogue11threadblock8EpilogueIS7_S1C_Li1ENS1I_27PredicatedTileIteratorBlas3INS1I_26OutputTileOptimalThreadMapINS1I_15OutputTileShapeILi64ELi8ELi4ELi1ELi1EEENS1M_ILi1ELi4ELi1ELi1ELi4EEELi256ELi1ELi64EEEdLNS_8BlasModeE1EEENS1H_4warp24FragmentIteratorTensorOpIS14_S17_dNSK_IdLi2ELb1EEESV_EENS1S_20TileIteratorTensorOpIS14_S17_dSV_EENS1I_18SharedLoadIteratorINS1P_18CompactedThreadMapEdLi8EEENS1H_6thread17LinearCombinationIdLi1EddLNS21_9ScaleType4KindE0ELNS_15FloatRoundStyleE2EdEENSB_ILi0ELi4EEELi1ELi1EEENS4_30GemmIdentityThreadblockSwizzleILi1EEELNS_8FillModeE1ELS1Q_1EEEEEvNT_6ParamsE:
	.zero		1328


//--------------------- SYMBOLS --------------------------

	.type		.nv.reservedSmem.offset0,@object
	.size		.nv.reservedSmem.offset0,0x4
	.type		.nv.reservedSmem.cap,@object
	.size		.nv.reservedSmem.cap,0x4
